	.headerflags	@"EF_CUDA_TEXMODE_UNIFIED EF_CUDA_64BIT_ADDRESS EF_CUDA_ACCELERATORS EF_CUDA_SM90 EF_CUDA_VIRTUAL_SM(EF_CUDA_SM90)"
	.elftype	@"ET_EXEC"


//--------------------- .nv.info                  --------------------------
	.section	.nv.info,"",@"SHT_CUDA_INFO"
	.align	4


	//----- nvinfo : EIATTR_REGCOUNT
	.align		4
        /*0000*/ 	.byte	0x04, 0x2f
        /*0002*/ 	.short	(.L_2 - .L_1)
	.align		4
.L_1:
        /*0004*/ 	.word	index@(triton_red_fused__to_copy__unsafe_index_add_arange_cat_clamp_floor_mul_native_group_norm_rsub_sub_37)
        /*0008*/ 	.word	0x00000040


	//----- nvinfo : EIATTR_MIN_STACK_SIZE
	.align		4
.L_2:
        /*000c*/ 	.byte	0x04, 0x12
        /*000e*/ 	.short	(.L_4 - .L_3)
	.align		4
.L_3:
        /*0010*/ 	.word	index@(triton_red_fused__to_copy__unsafe_index_add_arange_cat_clamp_floor_mul_native_group_norm_rsub_sub_37)
        /*0014*/ 	.word	0x00000858


	//----- nvinfo : EIATTR_FRAME_SIZE
	.align		4
.L_4:
        /*0018*/ 	.byte	0x04, 0x11
        /*001a*/ 	.short	(.L_6 - .L_5)
	.align		4
.L_5:
        /*001c*/ 	.word	index@(triton_red_fused__to_copy__unsafe_index_add_arange_cat_clamp_floor_mul_native_group_norm_rsub_sub_37)
        /*0020*/ 	.word	0x00000858


	//----- nvinfo : EIATTR_MIN_STACK_SIZE
	.align		4
.L_6:
        /*0024*/ 	.byte	0x04, 0x12
        /*0026*/ 	.short	(.L_8 - .L_7)
	.align		4
.L_7:
        /*0028*/ 	.word	index@(triton_red_fused__to_copy__unsafe_index_add_arange_cat_clamp_floor_mul_native_group_norm_rsub_sub_37)
        /*002c*/ 	.word	0x00000858
.L_8:


//--------------------- .nv.info.triton_red_fused__to_copy__unsafe_index_add_arange_cat_clamp_floor_mul_native_group_norm_rsub_sub_37 --------------------------
	.section	.nv.info.triton_red_fused__to_copy__unsafe_index_add_arange_cat_clamp_floor_mul_native_group_norm_rsub_sub_37,"",@"SHT_CUDA_INFO"
	.sectionflags	@""
	.align	4


	//----- nvinfo : EIATTR_CUDA_API_VERSION
	.align		4
        /*0000*/ 	.byte	0x04, 0x37
        /*0002*/ 	.short	(.L_10 - .L_9)
.L_9:
        /*0004*/ 	.word	0x0000007c


	//----- nvinfo : EIATTR_KPARAM_INFO
	.align		4
.L_10:
        /*0008*/ 	.byte	0x04, 0x17
        /*000a*/ 	.short	(.L_12 - .L_11)
.L_11:
        /*000c*/ 	.word	0x00000000
        /*0010*/ 	.short	0x0015
        /*0012*/ 	.short	0x00a4
        /*0014*/ 	.byte	0x00, 0xf0, 0x11, 0x00


	//----- nvinfo : EIATTR_KPARAM_INFO
	.align		4
.L_12:
        /*0018*/ 	.byte	0x04, 0x17
        /*001a*/ 	.short	(.L_14 - .L_13)
.L_13:
        /*001c*/ 	.word	0x00000000
        /*0020*/ 	.short	0x0014
        /*0022*/ 	.short	0x00a0
        /*0024*/ 	.byte	0x00, 0xf0, 0x11, 0x00


	//----- nvinfo : EIATTR_KPARAM_INFO
	.align		4
.L_14:
        /*0028*/ 	.byte	0x04, 0x17
        /*002a*/ 	.short	(.L_16 - .L_15)
.L_15:
        /*002c*/ 	.word	0x00000000
        /*0030*/ 	.short	0x0013
        /*0032*/ 	.short	0x0098
        /*0034*/ 	.byte	0x00, 0xf4, 0x21, 0x00


	//----- nvinfo : EIATTR_KPARAM_INFO
	.align		4
.L_16:
        /*0038*/ 	.byte	0x04, 0x17
        /*003a*/ 	.short	(.L_18 - .L_17)
.L_17:
        /*003c*/ 	.word	0x00000000
        /*0040*/ 	.short	0x0012
        /*0042*/ 	.short	0x0090
        /*0044*/ 	.byte	0x00, 0xf4, 0x21, 0x00


	//----- nvinfo : EIATTR_KPARAM_INFO
	.align		4
.L_18:
        /*0048*/ 	.byte	0x04, 0x17
        /*004a*/ 	.short	(.L_20 - .L_19)
.L_19:
        /*004c*/ 	.word	0x00000000
        /*0050*/ 	.short	0x0011
        /*0052*/ 	.short	0x0088
        /*0054*/ 	.byte	0x00, 0xf4, 0x21, 0x00


	//----- nvinfo : EIATTR_KPARAM_INFO
	.align		4
.L_20:
        /*0058*/ 	.byte	0x04, 0x17
        /*005a*/ 	.short	(.L_22 - .L_21)
.L_21:
        /*005c*/ 	.word	0x00000000
        /*0060*/ 	.short	0x0010
        /*0062*/ 	.short	0x0080
        /*0064*/ 	.byte	0x00, 0xf4, 0x21, 0x00


	//----- nvinfo : EIATTR_KPARAM_INFO
	.align		4
.L_22:
        /*0068*/ 	.byte	0x04, 0x17
        /*006a*/ 	.short	(.L_24 - .L_23)
.L_23:
        /*006c*/ 	.word	0x00000000
        /*0070*/ 	.short	0x000f
        /*0072*/ 	.short	0x0078
        /*0074*/ 	.byte	0x00, 0xf4, 0x21, 0x00


	//----- nvinfo : EIATTR_KPARAM_INFO
	.align		4
.L_24:
        /*0078*/ 	.byte	0x04, 0x17
        /*007a*/ 	.short	(.L_26 - .L_25)
.L_25:
        /*007c*/ 	.word	0x00000000
        /*0080*/ 	.short	0x000e
        /*0082*/ 	.short	0x0070
        /*0084*/ 	.byte	0x00, 0xf4, 0x21, 0x00


	//----- nvinfo : EIATTR_KPARAM_INFO
	.align		4
.L_26:
        /*0088*/ 	.byte	0x04, 0x17
        /*008a*/ 	.short	(.L_28 - .L_27)
.L_27:
        /*008c*/ 	.word	0x00000000
        /*0090*/ 	.short	0x000d
        /*0092*/ 	.short	0x0068
        /*0094*/ 	.byte	0x00, 0xf4, 0x21, 0x00


	//----- nvinfo : EIATTR_KPARAM_INFO
	.align		4
.L_28:
        /*0098*/ 	.byte	0x04, 0x17
        /*009a*/ 	.short	(.L_30 - .L_29)
.L_29:
        /*009c*/ 	.word	0x00000000
        /*00a0*/ 	.short	0x000c
        /*00a2*/ 	.short	0x0060
        /*00a4*/ 	.byte	0x00, 0xf4, 0x21, 0x00


	//----- nvinfo : EIATTR_KPARAM_INFO
	.align		4
.L_30:
        /*00a8*/ 	.byte	0x04, 0x17
        /*00aa*/ 	.short	(.L_32 - .L_31)
.L_31:
        /*00ac*/ 	.word	0x00000000
        /*00b0*/ 	.short	0x000b
        /*00b2*/ 	.short	0x0058
        /*00b4*/ 	.byte	0x00, 0xf4, 0x21, 0x00


	//----- nvinfo : EIATTR_KPARAM_INFO
	.align		4
.L_32:
        /*00b8*/ 	.byte	0x04, 0x17
        /*00ba*/ 	.short	(.L_34 - .L_33)
.L_33:
        /*00bc*/ 	.word	0x00000000
        /*00c0*/ 	.short	0x000a
        /*00c2*/ 	.short	0x0050
        /*00c4*/ 	.byte	0x00, 0xf4, 0x21, 0x00


	//----- nvinfo : EIATTR_KPARAM_INFO
	.align		4
.L_34:
        /*00c8*/ 	.byte	0x04, 0x17
        /*00ca*/ 	.short	(.L_36 - .L_35)
.L_35:
        /*00cc*/ 	.word	0x00000000
        /*00d0*/ 	.short	0x0009
        /*00d2*/ 	.short	0x0048
        /*00d4*/ 	.byte	0x00, 0xf4, 0x21, 0x00


	//----- nvinfo : EIATTR_KPARAM_INFO
	.align		4
.L_36:
        /*00d8*/ 	.byte	0x04, 0x17
        /*00da*/ 	.short	(.L_38 - .L_37)
.L_37:
        /*00dc*/ 	.word	0x00000000
        /*00e0*/ 	.short	0x0008
        /*00e2*/ 	.short	0x0040
        /*00e4*/ 	.byte	0x00, 0xf4, 0x21, 0x00


	//----- nvinfo : EIATTR_KPARAM_INFO
	.align		4
.L_38:
        /*00e8*/ 	.byte	0x04, 0x17
        /*00ea*/ 	.short	(.L_40 - .L_39)
.L_39:
        /*00ec*/ 	.word	0x00000000
        /*00f0*/ 	.short	0x0007
        /*00f2*/ 	.short	0x0038
        /*00f4*/ 	.byte	0x00, 0xf4, 0x21, 0x00


	//----- nvinfo : EIATTR_KPARAM_INFO
	.align		4
.L_40:
        /*00f8*/ 	.byte	0x04, 0x17
        /*00fa*/ 	.short	(.L_42 - .L_41)
.L_41:
        /*00fc*/ 	.word	0x00000000
        /*0100*/ 	.short	0x0006
        /*0102*/ 	.short	0x0030
        /*0104*/ 	.byte	0x00, 0xf4, 0x21, 0x00


	//----- nvinfo : EIATTR_KPARAM_INFO
	.align		4
.L_42:
        /*0108*/ 	.byte	0x04, 0x17
        /*010a*/ 	.short	(.L_44 - .L_43)
.L_43:
        /*010c*/ 	.word	0x00000000
        /*0110*/ 	.short	0x0005
        /*0112*/ 	.short	0x0028
        /*0114*/ 	.byte	0x00, 0xf4, 0x21, 0x00


	//----- nvinfo : EIATTR_KPARAM_INFO
	.align		4
.L_44:
        /*0118*/ 	.byte	0x04, 0x17
        /*011a*/ 	.short	(.L_46 - .L_45)
.L_45:
        /*011c*/ 	.word	0x00000000
        /*0120*/ 	.short	0x0004
        /*0122*/ 	.short	0x0020
        /*0124*/ 	.byte	0x00, 0xf4, 0x21, 0x00


	//----- nvinfo : EIATTR_KPARAM_INFO
	.align		4
.L_46:
        /*0128*/ 	.byte	0x04, 0x17
        /*012a*/ 	.short	(.L_48 - .L_47)
.L_47:
        /*012c*/ 	.word	0x00000000
        /*0130*/ 	.short	0x0003
        /*0132*/ 	.short	0x0018
        /*0134*/ 	.byte	0x00, 0xf4, 0x21, 0x00


	//----- nvinfo : EIATTR_KPARAM_INFO
	.align		4
.L_48:
        /*0138*/ 	.byte	0x04, 0x17
        /*013a*/ 	.short	(.L_50 - .L_49)
.L_49:
        /*013c*/ 	.word	0x00000000
        /*0140*/ 	.short	0x0002
        /*0142*/ 	.short	0x0010
        /*0144*/ 	.byte	0x00, 0xf4, 0x21, 0x00


	//----- nvinfo : EIATTR_KPARAM_INFO
	.align		4
.L_50:
        /*0148*/ 	.byte	0x04, 0x17
        /*014a*/ 	.short	(.L_52 - .L_51)
.L_51:
        /*014c*/ 	.word	0x00000000
        /*0150*/ 	.short	0x0001
        /*0152*/ 	.short	0x0008
        /*0154*/ 	.byte	0x00, 0xf4, 0x21, 0x00


	//----- nvinfo : EIATTR_KPARAM_INFO
	.align		4
.L_52:
        /*0158*/ 	.byte	0x04, 0x17
        /*015a*/ 	.short	(.L_54 - .L_53)
.L_53:
        /*015c*/ 	.word	0x00000000
        /*0160*/ 	.short	0x0000
        /*0162*/ 	.short	0x0000
        /*0164*/ 	.byte	0x00, 0xf4, 0x21, 0x00


	//----- nvinfo : EIATTR_SPARSE_MMA_MASK
	.align		4
.L_54:
        /*0168*/ 	.byte	0x03, 0x50
        /*016a*/ 	.short	0x0000


	//----- nvinfo : EIATTR_MAXREG_COUNT
	.align		4
        /*016c*/ 	.byte	0x03, 0x1b
        /*016e*/ 	.short	0x0080


	//----- nvinfo : EIATTR_COOP_GROUP_MASK_REGIDS
	.align		4
        /*0170*/ 	.byte	0x04, 0x29
        /*0172*/ 	.short	(.L_56 - .L_55)


	//   ....[0]....
.L_55:
        /*0174*/ 	.word	0xffffffff


	//   ....[1]....
        /*0178*/ 	.word	0xffffffff


	//   ....[2]....
        /*017c*/ 	.word	0xffffffff


	//   ....[3]....
        /*0180*/ 	.word	0xffffffff


	//   ....[4]....
        /*0184*/ 	.word	0xffffffff


	//   ....[5]....
        /*0188*/ 	.word	0xffffffff


	//   ....[6]....
        /*018c*/ 	.word	0xffffffff


	//   ....[7]....
        /*0190*/ 	.word	0xffffffff


	//   ....[8]....
        /*0194*/ 	.word	0xffffffff


	//   ....[9]....
        /*0198*/ 	.word	0xffffffff


	//   ....[10]....
        /*019c*/ 	.word	0xffffffff


	//   ....[11]....
        /*01a0*/ 	.word	0xffffffff


	//   ....[12]....
        /*01a4*/ 	.word	0xffffffff


	//   ....[13]....
        /*01a8*/ 	.word	0xffffffff


	//   ....[14]....
        /*01ac*/ 	.word	0xffffffff


	//   ....[15]....
        /*01b0*/ 	.word	0xffffffff


	//   ....[16]....
        /*01b4*/ 	.word	0xffffffff


	//   ....[17]....
        /*01b8*/ 	.word	0xffffffff


	//   ....[18]....
        /*01bc*/ 	.word	0xffffffff


	//   ....[19]....
        /*01c0*/ 	.word	0xffffffff


	//   ....[20]....
        /*01c4*/ 	.word	0xffffffff


	//   ....[21]....
        /*01c8*/ 	.word	0xffffffff


	//   ....[22]....
        /*01cc*/ 	.word	0xffffffff


	//   ....[23]....
        /*01d0*/ 	.word	0xffffffff


	//----- nvinfo : EIATTR_COOP_GROUP_INSTR_OFFSETS
	.align		4
.L_56:
        /*01d4*/ 	.byte	0x04, 0x28
        /*01d6*/ 	.short	(.L_58 - .L_57)


	//   ....[0]....
.L_57:
        /*01d8*/ 	.word	0x0001f820


	//   ....[1]....
        /*01dc*/ 	.word	0x0001f8b0


	//   ....[2]....
        /*01e0*/ 	.word	0x0001fc20


	//   ....[3]....
        /*01e4*/ 	.word	0x0001fd20


	//   ....[4]....
        /*01e8*/ 	.word	0x0001fd60


	//   ....[5]....
        /*01ec*/ 	.word	0x0001fe30


	//   ....[6]....
        /*01f0*/ 	.word	0x0001fe70


	//   ....[7]....
        /*01f4*/ 	.word	0x0001ff40


	//   ....[8]....
        /*01f8*/ 	.word	0x0001ff80


	//   ....[9]....
        /*01fc*/ 	.word	0x0001ffc0


	//   ....[10]....
        /*0200*/ 	.word	0x00020070


	//   ....[11]....
        /*0204*/ 	.word	0x000200b0


	//   ....[12]....
        /*0208*/ 	.word	0x00020160


	//   ....[13]....
        /*020c*/ 	.word	0x000201f0


	//   ....[14]....
        /*0210*/ 	.word	0x00020270


	//   ....[15]....
        /*0214*/ 	.word	0x000202f0


	//   ....[16]....
        /*0218*/ 	.word	0x00020330


	//   ....[17]....
        /*021c*/ 	.word	0x000203a0


	//   ....[18]....
        /*0220*/ 	.word	0x000203e0


	//   ....[19]....
        /*0224*/ 	.word	0x00020500


	//   ....[20]....
        /*0228*/ 	.word	0x00020540


	//   ....[21]....
        /*022c*/ 	.word	0x000205e0


	//   ....[22]....
        /*0230*/ 	.word	0x00020640


	//   ....[23]....
        /*0234*/ 	.word	0x000207e0


	//----- nvinfo : EIATTR_EXIT_INSTR_OFFSETS
	.align		4
.L_58:
        /*0238*/ 	.byte	0x04, 0x1c
        /*023a*/ 	.short	(.L_60 - .L_59)


	//   ....[0]....
.L_59:
        /*023c*/ 	.word	0x00020930


	//   ....[1]....
        /*0240*/ 	.word	0x00020970


	//----- nvinfo : EIATTR_REQNTID
	.align		4
.L_60:
        /*0244*/ 	.byte	0x04, 0x10
        /*0246*/ 	.short	(.L_62 - .L_61)
.L_61:
        /*0248*/ 	.word	0x00000200
        /*024c*/ 	.word	0x00000001
        /*0250*/ 	.word	0x00000001


	//----- nvinfo : EIATTR_CBANK_PARAM_SIZE
	.align		4
.L_62:
        /*0254*/ 	.byte	0x03, 0x19
        /*0256*/ 	.short	0x00a8


	//----- nvinfo : EIATTR_PARAM_CBANK
	.align		4
        /*0258*/ 	.byte	0x04, 0x0a
        /*025a*/ 	.short	(.L_64 - .L_63)
	.align		4
.L_63:
        /*025c*/ 	.word	index@(.nv.constant0.triton_red_fused__to_copy__unsafe_index_add_arange_cat_clamp_floor_mul_native_group_norm_rsub_sub_37)
        /*0260*/ 	.short	0x0210
        /*0262*/ 	.short	0x00a8


	//----- nvinfo : EIATTR_SW_WAR
	.align		4
.L_64:
        /*0264*/ 	.byte	0x04, 0x36
        /*0266*/ 	.short	(.L_66 - .L_65)
.L_65:
        /*0268*/ 	.word	0x00000008
.L_66:


//--------------------- .nv.callgraph             --------------------------
	.section	.nv.callgraph,"",@"SHT_CUDA_CALLGRAPH"
	.align	4
	.sectionentsize	8
	.align		4
        /*0000*/ 	.word	0x00000000
	.align		4
        /*0004*/ 	.word	0xffffffff
	.align		4
        /*0008*/ 	.word	0x00000000
	.align		4
        /*000c*/ 	.word	0xfffffffe
	.align		4
        /*0010*/ 	.word	0x00000000
	.align		4
        /*0014*/ 	.word	0xfffffffd
	.align		4
        /*0018*/ 	.word	0x00000000
	.align		4
        /*001c*/ 	.word	0xfffffffc


//--------------------- .nv.constant4             --------------------------
	.section	.nv.constant4,"a",@progbits
	.align	8
	.align		8
.nv.constant4:
        /*0000*/ 	.dword	_$_str


//--------------------- .text.triton_red_fused__to_copy__unsafe_index_add_arange_cat_clamp_floor_mul_native_group_norm_rsub_sub_37 --------------------------
	.section	.text.triton_red_fused__to_copy__unsafe_index_add_arange_cat_clamp_floor_mul_native_group_norm_rsub_sub_37,"ax",@progbits
	.sectionflags	@"SHF_BARRIERS=1"
	.align	128
        .global         triton_red_fused__to_copy__unsafe_index_add_arange_cat_clamp_floor_mul_native_group_norm_rsub_sub_37
        .type           triton_red_fused__to_copy__unsafe_index_add_arange_cat_clamp_floor_mul_native_group_norm_rsub_sub_37,@function
        .size           triton_red_fused__to_copy__unsafe_index_add_arange_cat_clamp_floor_mul_native_group_norm_rsub_sub_37,(.L_x_3 - triton_red_fused__to_copy__unsafe_index_add_arange_cat_clamp_floor_mul_native_group_norm_rsub_sub_37)
        .other          triton_red_fused__to_copy__unsafe_index_add_arange_cat_clamp_floor_mul_native_group_norm_rsub_sub_37,@"STO_CUDA_ENTRY STV_DEFAULT"
triton_red_fused__to_copy__unsafe_index_add_arange_cat_clamp_floor_mul_native_group_norm_rsub_sub_37:
.text.triton_red_fused__to_copy__unsafe_index_add_arange_cat_clamp_floor_mul_native_group_norm_rsub_sub_37:
[----:B------:R-:W0:Y:S02]  /*0000*/  LDC R1, c[0x0][0x28] ;  /* 0x00000a00ff017b82 */ /* 0x000e240000000800 */
[----:B0-----:R-:W-:-:S05]  /*0010*/  VIADD R1, R1, 0xfffff7a8 ;  /* 0xfffff7a801017836 */ /* 0x001fca0000000000 */
[----:B------:R-:W2:Y:S01]  /*0020*/  LDL.LU R9, [R1+0x5cc] ;  /* 0x0005cc0001097983 */ /* 0x000ea20000300800 */
[----:B------:R-:W-:Y:S01]  /*0030*/  ULDC.64 UR18, c[0x0][0x208] ;  /* 0x0000820000127ab9 */ /* 0x000fe20000000a00 */
[----:B------:R-:W0:Y:S01]  /*0040*/  S2R R5, SR_TID.X ;  /* 0x0000000000057919 */ /* 0x000e220000002100 */
[----:B------:R-:W1:Y:S01]  /*0050*/  S2R R2, SR_CTAID.X ;  /* 0x0000000000027919 */ /* 0x000e620000002500 */
[----:B0-----:R-:W-:Y:S02]  /*0060*/  SHF.R.U32.HI R3, RZ, 0x4, R5 ;  /* 0x00000004ff037819 */ /* 0x001fe40000011605 */
[----:B-1----:R-:W-:Y:S01]  /*0070*/  SHF.R.S32.HI R4, RZ, 0x19, R2 ;  /* 0x00000019ff047819 */ /* 0x002fe20000011402 */
[----:B------:R-:W-:Y:S01]  /*0080*/  IMAD.SHL.U32 R2, R2, 0x40, RZ ;  /* 0x0000004002027824 */ /* 0x000fe200078e00ff */
[----:B------:R-:W-:Y:S02]  /*0090*/  SGXT.U32 R3, R3, 0x5 ;  /* 0x000000050303781a */ /* 0x000fe40000000000 */
[----:B------:R-:W-:-:S02]  /*00a0*/  SGXT R4, R4, 0x1 ;  /* 0x000000010404781a */ /* 0x000fc40000000200 */
[----:B------:R-:W-:Y:S01]  /*00b0*/  LOP3.LUT R0, R2, 0x3f, R5, 0xf8, !PT ;  /* 0x0000003f02007812 */ /* 0x000fe200078ef805 */
[----:B------:R-:W-:Y:S01]  /*00c0*/  IMAD.SHL.U32 R5, R5, 0x4, RZ ;  /* 0x0000000405057824 */ /* 0x000fe200078e00ff */
[----:B------:R-:W-:Y:S02]  /*00d0*/  LOP3.LUT R13, R2, R3, RZ, 0xfc, !PT ;  /* 0x00000003020d7212 */ /* 0x000fe400078efcff */
[----:B------:R-:W-:Y:S02]  /*00e0*/  LOP3.LUT R11, R2, 0x20, R3, 0xfe, !PT ;  /* 0x00000020020b7812 */ /* 0x000fe400078efe03 */
[----:B------:R-:W-:Y:S01]  /*00f0*/  SHF.R.S32.HI R7, RZ, 0x1f, R0 ;  /* 0x0000001fff077819 */ /* 0x000fe20000011400 */
[----:B------:R-:W-:Y:S01]  /*0100*/  STL [R1+0x520], R13 ;  /* 0x0005200d01007387 */ /* 0x000fe20000100800 */
[C---:B------:R-:W-:Y:S02]  /*0110*/  LEA.HI R2, R4.reuse, R13, RZ, 0x5 ;  /* 0x0000000d04027211 */ /* 0x040fe400078f28ff */
[----:B------:R-:W-:Y:S01]  /*0120*/  LEA.HI R6, R4, R11, RZ, 0x5 ;  /* 0x0000000b04067211 */ /* 0x000fe200078f28ff */
[----:B------:R-:W-:Y:S01]  /*0130*/  STL [R1+0x51c], R11 ;  /* 0x00051c0b01007387 */ /* 0x000fe20000100800 */
[----:B------:R-:W-:-:S02]  /*0140*/  LEA.HI R7, R7, R0, RZ, 0x5 ;  /* 0x0000000007077211 */ /* 0x000fc400078f28ff */
[----:B------:R-:W-:Y:S02]  /*0150*/  LOP3.LUT R4, R2, 0xffffffe0, RZ, 0xc0, !PT ;  /* 0xffffffe002047812 */ /* 0x000fe400078ec0ff */
[----:B------:R-:W-:Y:S02]  /*0160*/  SHF.R.S32.HI R10, RZ, 0x5, R2 ;  /* 0x00000005ff0a7819 */ /* 0x000fe40000011402 */
[----:B------:R-:W-:Y:S02]  /*0170*/  LOP3.LUT R2, R6, 0xffffffe0, RZ, 0xc0, !PT ;  /* 0xffffffe006027812 */ /* 0x000fe400078ec0ff */
[----:B------:R-:W-:Y:S02]  /*0180*/  LOP3.LUT R7, R7, 0xffffffe0, RZ, 0xc0, !PT ;  /* 0xffffffe007077812 */ /* 0x000fe400078ec0ff */
[----:B------:R-:W-:Y:S01]  /*0190*/  LOP3.LUT R3, R5, 0x3c, RZ, 0xc0, !PT ;  /* 0x0000003c05037812 */ /* 0x000fe200078ec0ff */
[C---:B------:R-:W-:Y:S01]  /*01a0*/  IMAD.IADD R8, R11.reuse, 0x1, -R2 ;  /* 0x000000010b087824 */ /* 0x040fe200078e0a02 */
[----:B------:R-:W-:Y:S01]  /*01b0*/  SHF.R.S32.HI R12, RZ, 0x5, R6 ;  /* 0x00000005ff0c7819 */ /* 0x000fe20000011406 */
[----:B------:R-:W-:Y:S01]  /*01c0*/  IMAD.IADD R2, R0, 0x1, -R7 ;  /* 0x0000000100027824 */ /* 0x000fe200078e0a07 */
[----:B------:R-:W-:Y:S01]  /*01d0*/  ISETP.GE.AND P5, PT, R11, 0x80, PT ;  /* 0x000000800b00780c */ /* 0x000fe20003fa6270 */
[--C-:B------:R-:W-:Y:S01]  /*01e0*/  IMAD R7, R10, 0x2000, R3.reuse ;  /* 0x000020000a077824 */ /* 0x100fe200078e0203 */
[C---:B------:R-:W-:Y:S01]  /*01f0*/  ISETP.GE.AND P4, PT, R13.reuse, 0x80, PT ;  /* 0x000000800d00780c */ /* 0x040fe20003f86270 */
[----:B------:R-:W-:Y:S01]  /*0200*/  IMAD.IADD R6, R13, 0x1, -R4 ;  /* 0x000000010d067824 */ /* 0x000fe200078e0a04 */
[----:B------:R-:W-:Y:S01]  /*0210*/  LOP3.LUT R2, R2, 0x1ffffff8, RZ, 0xc0, !PT ;  /* 0x1ffffff802027812 */ /* 0x000fe200078ec0ff */
[--C-:B------:R-:W-:Y:S01]  /*0220*/  IMAD R5, R10, 0x1000, R3.reuse ;  /* 0x000010000a057824 */ /* 0x100fe200078e0203 */
[----:B------:R-:W-:Y:S01]  /*0230*/  STL [R1+0x638], R7 ;  /* 0x0006380701007387 */ /* 0x000fe20000100800 */
[--C-:B------:R-:W-:Y:S01]  /*0240*/  IMAD R4, R12, 0x2000, R3.reuse ;  /* 0x000020000c047824 */ /* 0x100fe200078e0203 */
[----:B------:R-:W-:Y:S01]  /*0250*/  ISETP.NE.AND P1, PT, R2, 0x10, PT ;  /* 0x000000100200780c */ /* 0x000fe20003f25270 */
[----:B------:R-:W-:Y:S01]  /*0260*/  IMAD R3, R12, 0x1000, R3 ;  /* 0x000010000c037824 */ /* 0x000fe200078e0203 */
[----:B------:R0:W-:Y:S01]  /*0270*/  STL [R1+0x624], R5 ;  /* 0x0006240501007387 */ /* 0x0001e20000100800 */
[----:B------:R-:W-:-:S03]  /*0280*/  ISETP.GE.AND P0, PT, R0, 0x80, PT ;  /* 0x000000800000780c */ /* 0x000fc60003f06270 */
[----:B------:R1:W-:Y:S01]  /*0290*/  STL [R1+0x634], R4 ;  /* 0x0006340401007387 */ /* 0x0003e20000100800 */
[----:B0-----:R-:W-:Y:S02]  /*02a0*/  LOP3.LUT R5, R8, 0x1ffffff8, RZ, 0xc0, !PT ;  /* 0x1ffffff808057812 */ /* 0x001fe400078ec0ff */
[----:B-1----:R-:W-:-:S03]  /*02b0*/  LOP3.LUT R4, R6, 0x1ffffff8, RZ, 0xc0, !PT ;  /* 0x1ffffff806047812 */ /* 0x002fc600078ec0ff */
[----:B------:R0:W-:Y:S01]  /*02c0*/  STL [R1+0x62c], R5 ;  /* 0x00062c0501007387 */ /* 0x0001e20000100800 */
[----:B------:R-:W-:Y:S02]  /*02d0*/  ISETP.NE.AND P2, PT, R5, 0x10, PT ;  /* 0x000000100500780c */ /* 0x000fe40003f45270 */
[----:B------:R-:W-:Y:S01]  /*02e0*/  ISETP.NE.AND P3, PT, R4, 0x10, PT ;  /* 0x000000100400780c */ /* 0x000fe20003f65270 */
[----:B------:R1:W-:Y:S04]  /*02f0*/  STL [R1+0x620], R3 ;  /* 0x0006200301007387 */ /* 0x0003e80000100800 */
[----:B------:R3:W-:Y:S01]  /*0300*/  STL [R1+0x630], R4 ;  /* 0x0006300401007387 */ /* 0x0007e20000100800 */
[----:B0-----:R-:W-:-:S03]  /*0310*/  IMAD.SHL.U32 R5, R8, 0x8, RZ ;  /* 0x0000000808057824 */ /* 0x001fc600078e00ff */
[----:B------:R-:W-:Y:S01]  /*0320*/  STL [R1+0x5fc], RZ ;  /* 0x0005fcff01007387 */ /* 0x000fe20000100800 */
[----:B-1----:R-:W-:-:S03]  /*0330*/  IMAD.MOV.U32 R3, RZ, RZ, RZ ;  /* 0x000000ffff037224 */ /* 0x002fc600078e00ff */
[----:B------:R-:W-:Y:S01]  /*0340*/  STL [R1+0x5f4], RZ ;  /* 0x0005f4ff01007387 */ /* 0x000fe20000100800 */
[----:B---3--:R-:W-:-:S03]  /*0350*/  IMAD.MOV.U32 R4, RZ, RZ, RZ ;  /* 0x000000ffff047224 */ /* 0x008fc600078e00ff */
[----:B------:R-:W-:Y:S04]  /*0360*/  STL [R1+0x5f0], RZ ;  /* 0x0005f0ff01007387 */ /* 0x000fe80000100800 */
        /* <DEDUP_REMOVED lines=21> */
[----:B------:R0:W-:Y:S02]  /*04c0*/  STL [R1+0x5ac], R5 ;  /* 0x0005ac0501007387 */ /* 0x0001e40000100800 */
[----:B0-----:R-:W-:-:S05]  /*04d0*/  IMAD.SHL.U32 R5, R6, 0x8, RZ ;  /* 0x0000000806057824 */ /* 0x001fca00078e00ff */
[----:B------:R0:W-:Y:S01]  /*04e0*/  STL [R1+0x5a4], R5 ;  /* 0x0005a40501007387 */ /* 0x0001e20000100800 */
[----:B--2---:R-:W-:-:S04]  /*04f0*/  LOP3.LUT R9, R9, 0xfffffffe, RZ, 0xc0, !PT ;  /* 0xfffffffe09097812 */ /* 0x004fc800078ec0ff */
[----:B------:R-:W-:Y:S02]  /*0500*/  @P1 LOP3.LUT R9, R9, 0x1, RZ, 0xfc, !PT ;  /* 0x0000000109091812 */ /* 0x000fe400078efcff */
[----:B------:R-:W-:Y:S02]  /*0510*/  ISETP.LT.AND P1, PT, R0, 0x80, !P1 ;  /* 0x000000800000780c */ /* 0x000fe40004f21270 */
[----:B------:R-:W-:-:S04]  /*0520*/  LOP3.LUT R9, R9, 0xffffffbf, RZ, 0xc0, !PT ;  /* 0xffffffbf09097812 */ /* 0x000fc800078ec0ff */
[----:B------:R-:W-:-:S04]  /*0530*/  LOP3.LUT R9, R9, 0xffffffdf, RZ, 0xc0, !PT ;  /* 0xffffffdf09097812 */ /* 0x000fc800078ec0ff */
[----:B------:R-:W-:Y:S02]  /*0540*/  @P3 LOP3.LUT R9, R9, 0x20, RZ, 0xfc, !PT ;  /* 0x0000002009093812 */ /* 0x000fe400078efcff */
[----:B------:R-:W-:Y:S02]  /*0550*/  ISETP.LT.AND P3, PT, R13, 0x80, !P3 ;  /* 0x000000800d00780c */ /* 0x000fe40005f61270 */
[----:B------:R-:W-:Y:S02]  /*0560*/  @P2 LOP3.LUT R9, R9, 0x40, RZ, 0xfc, !PT ;  /* 0x0000004009092812 */ /* 0x000fe400078efcff */
[----:B------:R-:W-:Y:S02]  /*0570*/  ISETP.LT.AND P2, PT, R11, 0x80, !P2 ;  /* 0x000000800b00780c */ /* 0x000fe40005741270 */
[----:B------:R-:W-:-:S04]  /*0580*/  LOP3.LUT R9, R9, 0xfffffffb, RZ, 0xc0, !PT ;  /* 0xfffffffb09097812 */ /* 0x000fc800078ec0ff */
[----:B------:R-:W-:-:S04]  /*0590*/  @P5 LOP3.LUT R9, R9, 0x4, RZ, 0xfc, !PT ;  /* 0x0000000409095812 */ /* 0x000fc800078efcff */
[----:B------:R-:W-:-:S04]  /*05a0*/  LOP3.LUT R9, R9, 0xfffffffd, RZ, 0xc0, !PT ;  /* 0xfffffffd09097812 */ /* 0x000fc800078ec0ff */
[----:B------:R-:W-:-:S04]  /*05b0*/  @P4 LOP3.LUT R9, R9, 0x2, RZ, 0xfc, !PT ;  /* 0x0000000209094812 */ /* 0x000fc800078efcff */
[----:B------:R-:W-:-:S04]  /*05c0*/  LOP3.LUT R9, R9, 0xfffffff7, RZ, 0xc0, !PT ;  /* 0xfffffff709097812 */ /* 0x000fc800078ec0ff */
[----:B------:R-:W-:-:S04]  /*05d0*/  LOP3.LUT R9, R9, 0xffffffef, RZ, 0xc0, !PT ;  /* 0xffffffef09097812 */ /* 0x000fc800078ec0ff */
[----:B------:R-:W-:-:S04]  /*05e0*/  @P3 LOP3.LUT R9, R9, 0x10, RZ, 0xfc, !PT ;  /* 0x0000001009093812 */ /* 0x000fc800078efcff */
[----:B------:R-:W-:-:S05]  /*05f0*/  @P2 LOP3.LUT R9, R9, 0x8, RZ, 0xfc, !PT ;  /* 0x0000000809092812 */ /* 0x000fca00078efcff */
[----:B------:R0:W-:Y:S01]  /*0600*/  STL [R1+0x5cc], R9 ;  /* 0x0005cc0901007387 */ /* 0x0001e20000100800 */
[----:B------:R-:W-:-:S04]  /*0610*/  DEPBAR.LE SB0, 0x0 ;  /* 0x000080000000791a */ /* 0x000fc80000000000 */
.L_x_1:
[----:B------:R-:W1:Y:S01]  /*0620*/  S2R R36, SR_TID.X ;  /* 0x0000000000247919 */ /* 0x000e620000002100 */
[----:B0-----:R-:W0:Y:S01]  /*0630*/  LDC.64 R6, c[0x0][0x220] ;  /* 0x00008800ff067b82 */ /* 0x001e220000000a00 */
[----:B------:R-:W-:Y:S01]  /*0640*/  ULDC.64 UR4, c[0x0][0x218] ;  /* 0x0000860000047ab9 */ /* 0x000fe20000000a00 */
[--C-:B------:R-:W-:Y:S01]  /*0650*/  SHF.R.U64 R12, R3, 0x6, R4.reuse ;  /* 0x00000006030c7819 */ /* 0x100fe20000001204 */
[----:B------:R-:W-:Y:S01]  /*0660*/  ULDC.64 UR26, c[0x0][0x228] ;  /* 0x00008a00001a7ab9 */ /* 0x000fe20000000a00 */
[----:B------:R-:W-:Y:S01]  /*0670*/  SHF.R.U32.HI R8, RZ, 0x6, R4 ;  /* 0x00000006ff087819 */ /* 0x000fe20000011604 */
[----:B------:R2:W-:Y:S01]  /*0680*/  STL [R1+0x844], R2 ;  /* 0x0008440201007387 */ /* 0x0005e20000100800 */
[----:B------:R-:W-:Y:S01]  /*0690*/  ULDC.64 UR24, c[0x0][0x230] ;  /* 0x00008c0000187ab9 */ /* 0x000fe20000000a00 */
[----:B------:R-:W-:Y:S01]  /*06a0*/  ULDC.64 UR22, c[0x0][0x238] ;  /* 0x00008e0000167ab9 */ /* 0x000fe20000000a00 */
[----:B------:R-:W-:Y:S01]  /*06b0*/  ULDC.64 UR20, c[0x0][0x240] ;  /* 0x0000900000147ab9 */ /* 0x000fe20000000a00 */
[----:B-1----:R-:W-:-:S04]  /*06c0*/  SHF.R.U32.HI R5, RZ, 0x6, R36 ;  /* 0x00000006ff057819 */ /* 0x002fc80000011624 */
[----:B------:R-:W-:-:S05]  /*06d0*/  SGXT.U32 R37, R5, 0x3 ;  /* 0x000000030525781a */ /* 0x000fca0000000000 */
[----:B0-----:R-:W-:-:S06]  /*06e0*/  IMAD.WIDE.U32 R6, R37, 0x8, R6 ;  /* 0x0000000825067825 */ /* 0x001fcc00078e0006 */
[----:B------:R-:W3:Y:S01]  /*06f0*/  LDG.E.EL.64 R6, desc[UR18][R6.64] ;  /* 0x0000001206067981 */ /* 0x000ee2000c2e1b00 */
[----:B------:R-:W-:-:S04]  /*0700*/  UIADD3 UR4, UP0, UR4, 0x8, URZ ;  /* 0x0000000804047890 */ /* 0x000fc8000ff1e03f */
[----:B------:R-:W-:Y:S02]  /*0710*/  UIADD3.X UR5, URZ, UR5, URZ, UP0, !UPT ;  /* 0x000000053f057290 */ /* 0x000fe400087fe43f */
[----:B------:R-:W-:-:S04]  /*0720*/  IMAD.U32 R22, RZ, RZ, UR4 ;  /* 0x00000004ff167e24 */ /* 0x000fc8000f8e00ff */
[----:B------:R-:W-:Y:S01]  /*0730*/  IMAD.U32 R23, RZ, RZ, UR5 ;  /* 0x00000005ff177e24 */ /* 0x000fe2000f8e00ff */
[----:B------:R-:W-:Y:S01]  /*0740*/  LOP3.LUT R11, R12, 0xffffff80, RZ, 0xfc, !PT ;  /* 0xffffff800c0b7812 */ /* 0x000fe200078efcff */
[----:B------:R-:W-:Y:S01]  /*0750*/  STL [R1+0x82c], R8 ;  /* 0x00082c0801007387 */ /* 0x000fe20000100800 */
[----:B------:R-:W-:-:S03]  /*0760*/  ULDC.64 UR4, c[0x0][0x260] ;  /* 0x0000980000047ab9 */ /* 0x000fc60000000a00 */
[----:B------:R-:W4:Y:S01]  /*0770*/  LDG.E.EL.64 R24, desc[UR18][R22.64+0x18] ;  /* 0x0000181216187981 */ /* 0x000f22000c2e1b00 */
[----:B---3--:R-:W-:-:S04]  /*0780*/  SHF.R.U32.HI R5, RZ, 0x1d, R7 ;  /* 0x0000001dff057819 */ /* 0x008fc80000011607 */
[----:B------:R-:W-:-:S04]  /*0790*/  LOP3.LUT R5, R5, 0x4, RZ, 0xc0, !PT ;  /* 0x0000000405057812 */ /* 0x000fc800078ec0ff */
[----:B------:R-:W-:-:S05]  /*07a0*/  IADD3 R10, P2, R6, R5, RZ ;  /* 0x00000005060a7210 */ /* 0x000fca0007f5e0ff */
[----:B------:R-:W-:Y:S02]  /*07b0*/  IMAD.X R21, RZ, RZ, R7, P2 ;  /* 0x000000ffff157224 */ /* 0x000fe400010e0607 */
[----:B------:R-:W3:Y:S01]  /*07c0*/  LDG.E.EL.64 R6, desc[UR18][R22.64+0x8] ;  /* 0x0000081216067981 */ /* 0x000ee2000c2e1b00 */
[----:B------:R-:W-:-:S04]  /*07d0*/  SHF.R.S32.HI R5, RZ, 0x1f, R0 ;  /* 0x0000001fff057819 */ /* 0x000fc80000011400 */
[----:B------:R-:W-:-:S04]  /*07e0*/  LEA.HI R20, R5, R0, RZ, 0x5 ;  /* 0x0000000005147211 */ /* 0x000fc800078f28ff */
[----:B------:R-:W-:-:S05]  /*07f0*/  LOP3.LUT R5, R20, 0xffffffe0, RZ, 0xc0, !PT ;  /* 0xffffffe014057812 */ /* 0x000fca00078ec0ff */
[----:B------:R-:W-:-:S04]  /*0800*/  IMAD.IADD R5, R0, 0x1, -R5 ;  /* 0x0000000100057824 */ /* 0x000fc800078e0a05 */
[----:B------:R-:W-:-:S05]  /*0810*/  IMAD.SHL.U32 R28, R5, 0x8, RZ ;  /* 0x00000008051c7824 */ /* 0x000fca00078e00ff */
[----:B------:R-:W-:Y:S02]  /*0820*/  LOP3.LUT R29, R12, R28, RZ, 0xfc, !PT ;  /* 0x0000001c0c1d7212 */ /* 0x000fe400078efcff */
[----:B------:R-:W-:-:S03]  /*0830*/  SHF.R.S32.HI R15, RZ, 0x1f, R28 ;  /* 0x0000001fff0f7819 */ /* 0x000fc6000001141c */
[----:B------:R-:W-:Y:S01]  /*0840*/  IMAD.SHL.U32 R13, R29, 0x40, RZ ;  /* 0x000000401d0d7824 */ /* 0x000fe200078e00ff */
[----:B------:R-:W-:-:S04]  /*0850*/  LOP3.LUT R5, R8, R15, RZ, 0xfc, !PT ;  /* 0x0000000f08057212 */ /* 0x000fc800078efcff */
[----:B------:R-:W-:Y:S02]  /*0860*/  SHF.L.U64.HI R16, R29, 0x6, R5 ;  /* 0x000000061d107819 */ /* 0x000fe40000010205 */
[----:B---3--:R-:W-:-:S04]  /*0870*/  SHF.R.U32.HI R35, RZ, 0x1d, R7 ;  /* 0x0000001dff237819 */ /* 0x008fc80000011607 */
[----:B------:R-:W-:-:S04]  /*0880*/  LOP3.LUT R35, R35, 0x4, RZ, 0xc0, !PT ;  /* 0x0000000423237812 */ /* 0x000fc800078ec0ff */
[----:B------:R-:W-:-:S05]  /*0890*/  IADD3 R35, P2, R6, R35, RZ ;  /* 0x0000002306237210 */ /* 0x000fca0007f5e0ff */
[----:B------:R-:W-:Y:S02]  /*08a0*/  IMAD.X R6, RZ, RZ, R7, P2 ;  /* 0x000000ffff067224 */ /* 0x000fe400010e0607 */
[----:B------:R-:W-:-:S03]  /*08b0*/  IMAD.SHL.U32 R33, R35, 0x4, RZ ;  /* 0x0000000423217824 */ /* 0x000fc600078e00ff */
[----:B------:R-:W-:Y:S02]  /*08c0*/  SHF.L.U64.HI R35, R35, 0x2, R6 ;  /* 0x0000000223237819 */ /* 0x000fe40000010206 */
[----:B------:R-:W-:-:S05]  /*08d0*/  IADD3 R9, P2, R33, R10, RZ ;  /* 0x0000000a21097210 */ /* 0x000fca0007f5e0ff */
[----:B------:R-:W-:Y:S02]  /*08e0*/  IMAD.X R6, R35, 0x1, R21, P2 ;  /* 0x0000000123067824 */ /* 0x000fe400010e0615 */
[----:B------:R-:W-:-:S03]  /*08f0*/  IMAD.SHL.U32 R7, R9, 0x4, RZ ;  /* 0x0000000409077824 */ /* 0x000fc600078e00ff */
[----:B------:R-:W-:Y:S02]  /*0900*/  SHF.L.U64.HI R6, R9, 0x2, R6 ;  /* 0x0000000209067819 */ /* 0x000fe40000010206 */
[----:B------:R-:W-:-:S04]  /*0910*/  IADD3 R32, P2, P3, R13, UR26, R7 ;  /* 0x0000001a0d207c10 */ /* 0x000fc8000fb5e007 */
[----:B------:R-:W-:Y:S02]  /*0920*/  IADD3.X R9, R16, UR27, R6, P2, P3 ;  /* 0x0000001b10097c10 */ /* 0x000fe400097e6406 */
[----:B------:R-:W-:-:S04]  /*0930*/  IADD3 R17, P2, R28, R11, RZ ;  /* 0x0000000b1c117210 */ /* 0x000fc80007f5e0ff */
[----:B------:R-:W-:Y:S01]  /*0940*/  IADD3.X R11, R15, -0x1, RZ, P2, !PT ;  /* 0xffffffff0f0b7810 */ /* 0x000fe200017fe4ff */
[----:B--2---:R-:W-:-:S03]  /*0950*/  IMAD.SHL.U32 R2, R17, 0x40, RZ ;  /* 0x0000004011027824 */ /* 0x004fc600078e00ff */
[----:B------:R-:W-:Y:S02]  /*0960*/  SHF.L.U64.HI R17, R17, 0x6, R11 ;  /* 0x0000000611117819 */ /* 0x000fe4000001020b */
[----:B------:R0:W-:Y:S01]  /*0970*/  STL [R1+0x10], R2 ;  /* 0x0000100201007387 */ /* 0x0001e20000100800 */
[----:B------:R-:W-:-:S03]  /*0980*/  IADD3 R30, P2, P3, R2, UR24, R7 ;  /* 0x00000018021e7c10 */ /* 0x000fc6000fb5e007 */
[----:B------:R-:W-:Y:S01]  /*0990*/  STL [R1+0x830], R12 ;  /* 0x0008300c01007387 */ /* 0x000fe20000100800 */
[----:B------:R-:W-:-:S03]  /*09a0*/  IADD3.X R31, R17, UR25, R6, P2, P3 ;  /* 0x00000019111f7c10 */ /* 0x000fc600097e6406 */
[----:B------:R-:W-:Y:S01]  /*09b0*/  STL [R1+0x834], R28 ;  /* 0x0008341c01007387 */ /* 0x000fe20000100800 */
[----:B0-----:R-:W-:-:S03]  /*09c0*/  LOP3.LUT R2, R12, 0xffffff40, RZ, 0xfc, !PT ;  /* 0xffffff400c027812 */ /* 0x001fc600078efcff */
[----:B------:R-:W-:Y:S01]  /*09d0*/  STL [R1+0x838], R15 ;  /* 0x0008380f01007387 */ /* 0x000fe20000100800 */
[----:B------:R-:W-:-:S04]  /*09e0*/  IADD3 R18, P2, R28, R2, RZ ;  /* 0x000000021c127210 */ /* 0x000fc80007f5e0ff */
[----:B------:R-:W-:Y:S01]  /*09f0*/  IADD3.X R11, R15, -0x1, RZ, P2, !PT ;  /* 0xffffffff0f0b7810 */ /* 0x000fe200017fe4ff */
[----:B------:R-:W-:-:S03]  /*0a00*/  IMAD.SHL.U32 R2, R18, 0x40, RZ ;  /* 0x0000004012027824 */ /* 0x000fc600078e00ff */
[----:B------:R-:W-:Y:S02]  /*0a10*/  SHF.L.U64.HI R18, R18, 0x6, R11 ;  /* 0x0000000612127819 */ /* 0x000fe4000001020b */
[--C-:B------:R-:W-:Y:S01]  /*0a20*/  IADD3 R34, P2, P3, R2, UR22, R7.reuse ;  /* 0x0000001602227c10 */ /* 0x100fe2000fb5e007 */
[----:B------:R0:W-:Y:S03]  /*0a30*/  STL [R1+0xc], R2 ;  /* 0x00000c0201007387 */ /* 0x0001e60000100800 */
[----:B------:R-:W-:Y:S02]  /*0a40*/  IADD3.X R26, R18, UR23, R6, P2, P3 ;  /* 0x00000017121a7c10 */ /* 0x000fe400097e6406 */
[----:B------:R-:W-:-:S04]  /*0a50*/  IADD3 R7, P2, P3, R3, UR20, R7 ;  /* 0x0000001403077c10 */ /* 0x000fc8000fb5e007 */
[----:B0-----:R-:W-:-:S05]  /*0a60*/  IADD3.X R2, R4, UR21, R6, P2, P3 ;  /* 0x0000001504027c10 */ /* 0x001fca00097e6406 */
[----:B------:R-:W-:Y:S04]  /*0a70*/  STL [R1+0x848], R2 ;  /* 0x0008480201007387 */ /* 0x000fe80000100800 */
[----:B------:R0:W-:Y:S04]  /*0a80*/  STL [R1+0x68], R7 ;  /* 0x0000680701007387 */ /* 0x0001e80000100800 */
[----:B0-----:R-:W2:Y:S02]  /*0a90*/  LDG.E.EL.64 R6, desc[UR18][R22.64+0x10] ;  /* 0x0000101216067981 */ /* 0x001ea4000c2e1b00 */
[----:B--2---:R-:W-:-:S04]  /*0aa0*/  SHF.R.U32.HI R11, RZ, 0x1d, R7 ;  /* 0x0000001dff0b7819 */ /* 0x004fc80000011607 */
[----:B------:R-:W-:-:S04]  /*0ab0*/  LOP3.LUT R11, R11, 0x4, RZ, 0xc0, !PT ;  /* 0x000000040b0b7812 */ /* 0x000fc800078ec0ff */
[----:B------:R-:W-:-:S05]  /*0ac0*/  IADD3 R38, P2, R6, R11, RZ ;  /* 0x0000000b06267210 */ /* 0x000fca0007f5e0ff */
[----:B------:R-:W-:Y:S02]  /*0ad0*/  IMAD.X R6, RZ, RZ, R7, P2 ;  /* 0x000000ffff067224 */ /* 0x000fe400010e0607 */
[----:B------:R-:W-:-:S03]  /*0ae0*/  IMAD.SHL.U32 R7, R38, 0x4, RZ ;  /* 0x0000000426077824 */ /* 0x000fc600078e00ff */
[----:B------:R-:W-:Y:S02]  /*0af0*/  SHF.L.U64.HI R38, R38, 0x2, R6 ;  /* 0x0000000226267819 */ /* 0x000fe40000010206 */
[----:B------:R-:W-:-:S05]  /*0b00*/  IADD3 R11, P2, R7, R10, RZ ;  /* 0x0000000a070b7210 */ /* 0x000fca0007f5e0ff */
[----:B------:R-:W-:Y:S02]  /*0b10*/  IMAD.SHL.U32 R14, R11, 0x4, RZ ;  /* 0x000000040b0e7824 */ /* 0x000fe400078e00ff */
[----:B------:R-:W-:-:S03]  /*0b20*/  IMAD.X R6, R38, 0x1, R21, P2 ;  /* 0x0000000126067824 */ /* 0x000fc600010e0615 */
[----:B------:R-:W-:Y:S02]  /*0b30*/  IADD3 R27, P2, P3, R13, UR26, R14 ;  /* 0x0000001a0d1b7c10 */ /* 0x000fe4000fb5e00e */
[----:B------:R-:W-:-:S03]  /*0b40*/  SHF.L.U64.HI R11, R11, 0x2, R6 ;  /* 0x000000020b0b7819 */ /* 0x000fc60000010206 */
[----:B------:R0:W-:Y:S04]  /*0b50*/  STL [R1+0x850], R27 ;  /* 0x0008501b01007387 */ /* 0x0001e80000100800 */
[----:B0-----:R-:W2:Y:S01]  /*0b60*/  LDL R27, [R1+0x10] ;  /* 0x00001000011b7983 */ /* 0x001ea20000100800 */
[----:B------:R-:W-:Y:S02]  /*0b70*/  IADD3.X R6, R16, UR27, R11, P2, P3 ;  /* 0x0000001b10067c10 */ /* 0x000fe400097e640b */
[----:B--2---:R-:W-:-:S05]  /*0b80*/  IADD3 R49, P2, P3, R27, UR24, R14 ;  /* 0x000000181b317c10 */ /* 0x004fca000fb5e00e */
[----:B------:R0:W-:Y:S04]  /*0b90*/  STL [R1+0x84c], R49 ;  /* 0x00084c3101007387 */ /* 0x0001e80000100800 */
[----:B0-----:R-:W2:Y:S01]  /*0ba0*/  LDL R49, [R1+0xc] ;  /* 0x00000c0001317983 */ /* 0x001ea20000100800 */
[----:B------:R-:W-:Y:S02]  /*0bb0*/  IADD3.X R53, R17, UR25, R11, P2, P3 ;  /* 0x0000001911357c10 */ /* 0x000fe400097e640b */
[----:B--2---:R-:W-:-:S04]  /*0bc0*/  IADD3 R54, P2, P3, R49, UR22, R14 ;  /* 0x0000001631367c10 */ /* 0x004fc8000fb5e00e */
[----:B------:R-:W-:Y:S02]  /*0bd0*/  IADD3.X R57, R18, UR23, R11, P2, P3 ;  /* 0x0000001712397c10 */ /* 0x000fe400097e640b */
[----:B------:R-:W-:-:S04]  /*0be0*/  IADD3 R8, P2, P3, R3, UR20, R14 ;  /* 0x0000001403087c10 */ /* 0x000fc8000fb5e00e */
[----:B------:R-:W-:Y:S02]  /*0bf0*/  IADD3.X R2, R4, UR21, R11, P2, P3 ;  /* 0x0000001504027c10 */ /* 0x000fe400097e640b */
[----:B----4-:R-:W-:-:S04]  /*0c00*/  SHF.R.U32.HI R11, RZ, 0x1d, R25 ;  /* 0x0000001dff0b7819 */ /* 0x010fc80000011619 */
[----:B------:R-:W-:-:S04]  /*0c10*/  LOP3.LUT R11, R11, 0x4, RZ, 0xc0, !PT ;  /* 0x000000040b0b7812 */ /* 0x000fc800078ec0ff */
[----:B------:R-:W-:-:S05]  /*0c20*/  IADD3 R39, P2, R24, R11, RZ ;  /* 0x0000000b18277210 */ /* 0x000fca0007f5e0ff */
[----:B------:R-:W-:Y:S02]  /*0c30*/  IMAD.X R24, RZ, RZ, R25, P2 ;  /* 0x000000ffff187224 */ /* 0x000fe400010e0619 */
[----:B------:R-:W-:-:S03]  /*0c40*/  IMAD.SHL.U32 R40, R39, 0x4, RZ ;  /* 0x0000000427287824 */ /* 0x000fc600078e00ff */
[----:B------:R-:W-:Y:S02]  /*0c50*/  SHF.L.U64.HI R39, R39, 0x2, R24 ;  /* 0x0000000227277819 */ /* 0x000fe40000010218 */
[----:B------:R-:W2:Y:S01]  /*0c60*/  LDG.E.EL.64 R24, desc[UR18][R22.64+0x20] ;  /* 0x0000201216187981 */ /* 0x000ea2000c2e1b00 */
[----:B------:R-:W-:-:S05]  /*0c70*/  IADD3 R11, P2, R40, R10, RZ ;  /* 0x0000000a280b7210 */ /* 0x000fca0007f5e0ff */
[----:B------:R-:W-:Y:S02]  /*0c80*/  IMAD.X R19, R39, 0x1, R21, P2 ;  /* 0x0000000127137824 */ /* 0x000fe400010e0615 */
[----:B------:R-:W-:-:S03]  /*0c90*/  IMAD.SHL.U32 R14, R11, 0x4, RZ ;  /* 0x000000040b0e7824 */ /* 0x000fc600078e00ff */
[----:B------:R-:W-:Y:S02]  /*0ca0*/  SHF.L.U64.HI R11, R11, 0x2, R19 ;  /* 0x000000020b0b7819 */ /* 0x000fe40000010213 */
[----:B------:R-:W-:-:S04]  /*0cb0*/  IADD3 R50, P2, P3, R13, UR26, R14 ;  /* 0x0000001a0d327c10 */ /* 0x000fc8000fb5e00e */
[----:B------:R-:W-:Y:S02]  /*0cc0*/  IADD3.X R55, R16, UR27, R11, P2, P3 ;  /* 0x0000001b10377c10 */ /* 0x000fe400097e640b */
[----:B------:R-:W-:-:S04]  /*0cd0*/  IADD3 R56, P2, P3, R27, UR24, R14 ;  /* 0x000000181b387c10 */ /* 0x000fc8000fb5e00e */
[--C-:B------:R-:W-:Y:S02]  /*0ce0*/  IADD3.X R58, R17, UR25, R11.reuse, P2, P3 ;  /* 0x00000019113a7c10 */ /* 0x100fe400097e640b */
[--C-:B------:R-:W-:Y:S01]  /*0cf0*/  IADD3 R60, P2, P3, R49, UR22, R14.reuse ;  /* 0x00000016313c7c10 */ /* 0x100fe2000fb5e00e */
[----:B------:R0:W-:Y:S03]  /*0d00*/  STL [R1+0x78], R8 ;  /* 0x0000780801007387 */ /* 0x0001e60000100800 */
[----:B------:R-:W-:Y:S01]  /*0d10*/  IADD3.X R12, R18, UR23, R11, P2, P3 ;  /* 0x00000017120c7c10 */ /* 0x000fe200097e640b */
[----:B------:R1:W-:Y:S01]  /*0d20*/  STL [R1+0xa0], R2 ;  /* 0x0000a00201007387 */ /* 0x0003e20000100800 */
[----:B0-----:R-:W-:-:S04]  /*0d30*/  IADD3 R8, P2, P3, R3, UR20, R14 ;  /* 0x0000001403087c10 */ /* 0x001fc8000fb5e00e */
[----:B-1----:R-:W-:Y:S02]  /*0d40*/  IADD3.X R2, R4, UR21, R11, P2, P3 ;  /* 0x0000001504027c10 */ /* 0x002fe400097e640b */
[----:B--2---:R-:W-:-:S04]  /*0d50*/  SHF.R.U32.HI R11, RZ, 0x1d, R25 ;  /* 0x0000001dff0b7819 */ /* 0x004fc80000011619 */
        /* <DEDUP_REMOVED lines=8> */
[C---:B------:R-:W-:Y:S01]  /*0de0*/  IMAD.SHL.U32 R11, R14.reuse, 0x4, RZ ;  /* 0x000000040e0b7824 */ /* 0x040fe200078e00ff */
[----:B------:R-:W-:Y:S02]  /*0df0*/  STL [R1+0x14], R12 ;  /* 0x0000140c01007387 */ /* 0x000fe40000100800 */
[----:B------:R-:W-:Y:S02]  /*0e00*/  SHF.L.U64.HI R14, R14, 0x2, R19 ;  /* 0x000000020e0e7819 */ /* 0x000fe40000010213 */
[--C-:B------:R-:W-:Y:S01]  /*0e10*/  IADD3 R59, P2, P3, R13, UR26, R11.reuse ;  /* 0x0000001a0d3b7c10 */ /* 0x100fe2000fb5e00b */
[----:B------:R-:W-:Y:S03]  /*0e20*/  STL [R1+0x8c], R8 ;  /* 0x00008c0801007387 */ /* 0x000fe60000100800 */
[----:B------:R-:W-:Y:S01]  /*0e30*/  IADD3.X R61, R16, UR27, R14, P2, P3 ;  /* 0x0000001b103d7c10 */ /* 0x000fe200097e640e */
[----:B------:R0:W-:Y:S02]  /*0e40*/  STL [R1+0xa4], R2 ;  /* 0x0000a40201007387 */ /* 0x0001e40000100800 */
[----:B0-----:R-:W-:-:S04]  /*0e50*/  IADD3 R2, P2, P3, R27, UR24, R11 ;  /* 0x000000181b027c10 */ /* 0x001fc8000fb5e00b */
[--C-:B------:R-:W-:Y:S02]  /*0e60*/  IADD3.X R12, R17, UR25, R14.reuse, P2, P3 ;  /* 0x00000019110c7c10 */ /* 0x100fe400097e640e */
[--C-:B------:R-:W-:Y:S01]  /*0e70*/  IADD3 R8, P2, P3, R49, UR22, R11.reuse ;  /* 0x0000001631087c10 */ /* 0x100fe2000fb5e00b */
[----:B------:R0:W-:Y:S03]  /*0e80*/  STL [R1+0x8], R2 ;  /* 0x0000080201007387 */ /* 0x0001e60000100800 */
[----:B0-----:R-:W-:Y:S02]  /*0e90*/  IADD3.X R2, R18, UR23, R14, P2, P3 ;  /* 0x0000001712027c10 */ /* 0x001fe400097e640e */
[----:B------:R-:W-:-:S04]  /*0ea0*/  IADD3 R15, P2, P3, R3, UR20, R11 ;  /* 0x00000014030f7c10 */ /* 0x000fc8000fb5e00b */
[----:B------:R-:W-:Y:S02]  /*0eb0*/  IADD3.X R28, R4, UR21, R14, P2, P3 ;  /* 0x00000015041c7c10 */ /* 0x000fe400097e640e */
[----:B--2---:R-:W-:-:S04]  /*0ec0*/  SHF.R.U32.HI R11, RZ, 0x1d, R25 ;  /* 0x0000001dff0b7819 */ /* 0x004fc80000011619 */
[----:B------:R-:W-:-:S04]  /*0ed0*/  LOP3.LUT R11, R11, 0x4, RZ, 0xc0, !PT ;  /* 0x000000040b0b7812 */ /* 0x000fc800078ec0ff */
[----:B------:R-:W-:-:S05]  /*0ee0*/  IADD3 R44, P2, R24, R11, RZ ;  /* 0x0000000b182c7210 */ /* 0x000fca0007f5e0ff */
[----:B------:R-:W-:Y:S02]  /*0ef0*/  IMAD.X R24, RZ, RZ, R25, P2 ;  /* 0x000000ffff187224 */ /* 0x000fe400010e0619 */
[----:B------:R-:W-:-:S03]  /*0f00*/  IMAD.SHL.U32 R43, R44, 0x4, RZ ;  /* 0x000000042c2b7824 */ /* 0x000fc600078e00ff */
[----:B------:R-:W-:Y:S02]  /*0f10*/  SHF.L.U64.HI R44, R44, 0x2, R24 ;  /* 0x000000022c2c7819 */ /* 0x000fe40000010218 */
[----:B------:R-:W2:Y:S01]  /*0f20*/  LDG.E.EL.64 R24, desc[UR18][R22.64+-0x8] ;  /* 0xfffff81216187981 */ /* 0x000ea2000c2e1b00 */
[----:B------:R-:W-:-:S03]  /*0f30*/  IADD3 R11, P2, R43, R10, RZ ;  /* 0x0000000a2b0b7210 */ /* 0x000fc60007f5e0ff */
[----:B------:R-:W-:Y:S02]  /*0f40*/  STL [R1+0x18], R12 ;  /* 0x0000180c01007387 */ /* 0x000fe40000100800 */
[----:B------:R-:W-:Y:S02]  /*0f50*/  IMAD.X R19, R44, 0x1, R21, P2 ;  /* 0x000000012c137824 */ /* 0x000fe400010e0615 */
[C---:B------:R-:W-:Y:S01]  /*0f60*/  IMAD.SHL.U32 R14, R11.reuse, 0x4, RZ ;  /* 0x000000040b0e7824 */ /* 0x040fe200078e00ff */
[----:B------:R-:W-:Y:S02]  /*0f70*/  STL [R1+0x1c], R8 ;  /* 0x00001c0801007387 */ /* 0x000fe40000100800 */
[----:B------:R-:W-:Y:S02]  /*0f80*/  SHF.L.U64.HI R11, R11, 0x2, R19 ;  /* 0x000000020b0b7819 */ /* 0x000fe40000010213 */
[----:B------:R-:W-:Y:S04]  /*0f90*/  STL [R1+0x83c], R15 ;  /* 0x00083c0f01007387 */ /* 0x000fe80000100800 */
[----:B------:R0:W-:Y:S02]  /*0fa0*/  STL [R1+0x20], R2 ;  /* 0x0000200201007387 */ /* 0x0001e40000100800 */
[----:B0-----:R-:W-:-:S02]  /*0fb0*/  IADD3 R2, P2, P3, R13, UR26, R14 ;  /* 0x0000001a0d027c10 */ /* 0x001fc4000fb5e00e */
[----:B------:R-:W-:Y:S02]  /*0fc0*/  STL [R1+0x840], R28 ;  /* 0x0008401c01007387 */ /* 0x000fe40000100800 */
[--C-:B------:R-:W-:Y:S02]  /*0fd0*/  IADD3.X R12, R16, UR27, R11.reuse, P2, P3 ;  /* 0x0000001b100c7c10 */ /* 0x100fe400097e640b */
[----:B------:R-:W-:Y:S01]  /*0fe0*/  IADD3 R8, P2, P3, R27, UR24, R14 ;  /* 0x000000181b087c10 */ /* 0x000fe2000fb5e00e */
[----:B------:R0:W-:Y:S04]  /*0ff0*/  STL [R1+0x24], R2 ;  /* 0x0000240201007387 */ /* 0x0001e80000100800 */
[----:B------:R1:W-:Y:S01]  /*1000*/  STL [R1+0x28], R12 ;  /* 0x0000280c01007387 */ /* 0x0003e20000100800 */
[----:B0-----:R-:W-:-:S02]  /*1010*/  IADD3.X R2, R17, UR25, R11, P2, P3 ;  /* 0x0000001911027c10 */ /* 0x001fc400097e640b */
[----:B------:R-:W-:-:S04]  /*1020*/  IADD3 R28, P2, P3, R49, UR22, R14 ;  /* 0x00000016311c7c10 */ /* 0x000fc8000fb5e00e */
[--C-:B------:R-:W-:Y:S02]  /*1030*/  IADD3.X R15, R18, UR23, R11.reuse, P2, P3 ;  /* 0x00000017120f7c10 */ /* 0x100fe400097e640b */
[----:B-1----:R-:W-:Y:S01]  /*1040*/  IADD3 R12, P2, P3, R3, UR20, R14 ;  /* 0x00000014030c7c10 */ /* 0x002fe2000fb5e00e */
[----:B------:R0:W-:Y:S03]  /*1050*/  STL [R1+0x2c], R8 ;  /* 0x00002c0801007387 */ /* 0x0001e60000100800 */
[----:B0-----:R-:W-:Y:S02]  /*1060*/  IADD3.X R8, R4, UR21, R11, P2, P3 ;  /* 0x0000001504087c10 */ /* 0x001fe400097e640b */
[----:B--2---:R-:W-:-:S04]  /*1070*/  SHF.R.U32.HI R11, RZ, 0x1d, R25 ;  /* 0x0000001dff0b7819 */ /* 0x004fc80000011619 */
        /* <DEDUP_REMOVED lines=10> */
[--C-:B------:R-:W-:Y:S02]  /*1120*/  IADD3.X R25, R16, UR27, R14.reuse, P2, P3 ;  /* 0x0000001b10197c10 */ /* 0x100fe400097e640e */
[----:B------:R-:W-:Y:S01]  /*1130*/  IADD3 R24, P2, P3, R27, UR24, R19 ;  /* 0x000000181b187c10 */ /* 0x000fe2000fb5e013 */
[----:B------:R0:W-:Y:S04]  /*1140*/  STL [R1+0x44], R11 ;  /* 0x0000440b01007387 */ /* 0x0001e80000100800 */
[----:B------:R1:W-:Y:S01]  /*1150*/  STL [R1+0x58], R25 ;  /* 0x0000581901007387 */ /* 0x0003e20000100800 */
[----:B0-----:R-:W-:-:S03]  /*1160*/  IADD3.X R11, R17, UR25, R14, P2, P3 ;  /* 0x00000019110b7c10 */ /* 0x001fc600097e640e */
[----:B------:R0:W-:Y:S01]  /*1170*/  STL [R1+0x60], R24 ;  /* 0x0000601801007387 */ /* 0x0001e20000100800 */
[----:B-1----:R-:W-:-:S03]  /*1180*/  IADD3 R25, P2, P3, R49, UR22, R19 ;  /* 0x0000001631197c10 */ /* 0x002fc6000fb5e013 */
[----:B------:R-:W-:Y:S01]  /*1190*/  STL [R1+0x88], R11 ;  /* 0x0000880b01007387 */ /* 0x000fe20000100800 */
[----:B0-----:R-:W-:-:S03]  /*11a0*/  IADD3.X R24, R18, UR23, R14, P2, P3 ;  /* 0x0000001712187c10 */ /* 0x001fc600097e640e */
[----:B------:R-:W-:Y:S04]  /*11b0*/  STL [R1+0xd0], R25 ;  /* 0x0000d01901007387 */ /* 0x000fe80000100800 */
[----:B------:R0:W-:Y:S04]  /*11c0*/  STL [R1+0xd8], R24 ;  /* 0x0000d81801007387 */ /* 0x0001e80000100800 */
[----:B0-----:R-:W2:Y:S04]  /*11d0*/  LDG.E.EL.64 R24, desc[UR18][R22.64] ;  /* 0x0000001216187981 */ /* 0x001ea8000c2e1b00 */
[----:B------:R-:W3:Y:S01]  /*11e0*/  LDG.E.EL.64 R22, desc[UR18][R22.64+0x30] ;  /* 0x0000301216167981 */ /* 0x000ee2000c2e1b00 */
[----:B------:R-:W-:-:S05]  /*11f0*/  IADD3 R11, P2, P3, R3, UR20, R19 ;  /* 0x00000014030b7c10 */ /* 0x000fca000fb5e013 */
[----:B------:R2:W-:Y:S01]  /*1200*/  STL [R1+0x9c], R11 ;  /* 0x00009c0b01007387 */ /* 0x0005e20000100800 */
[----:B------:R-:W-:-:S05]  /*1210*/  IADD3.X R14, R4, UR21, R14, P2, P3 ;  /* 0x00000015040e7c10 */ /* 0x000fca00097e640e */
[----:B------:R0:W-:Y:S01]  /*1220*/  STL [R1+0xc4], R14 ;  /* 0x0000c40e01007387 */ /* 0x0001e20000100800 */
[----:B--2---:R-:W-:-:S04]  /*1230*/  SHF.R.U32.HI R11, RZ, 0x1d, R25 ;  /* 0x0000001dff0b7819 */ /* 0x004fc80000011619 */
[----:B------:R-:W-:-:S04]  /*1240*/  LOP3.LUT R11, R11, 0x4, RZ, 0xc0, !PT ;  /* 0x000000040b0b7812 */ /* 0x000fc800078ec0ff */
[----:B------:R-:W-:-:S05]  /*1250*/  IADD3 R48, P2, R24, R11, RZ ;  /* 0x0000000b18307210 */ /* 0x000fca0007f5e0ff */
[----:B------:R-:W-:Y:S02]  /*1260*/  IMAD.X R24, RZ, RZ, R25, P2 ;  /* 0x000000ffff187224 */ /* 0x000fe400010e0619 */
[----:B------:R-:W-:-:S03]  /*1270*/  IMAD.SHL.U32 R47, R48, 0x4, RZ ;  /* 0x00000004302f7824 */ /* 0x000fc600078e00ff */
[----:B------:R-:W-:Y:S02]  /*1280*/  SHF.L.U64.HI R48, R48, 0x2, R24 ;  /* 0x0000000230307819 */ /* 0x000fe40000010218 */
[----:B------:R-:W-:-:S05]  /*1290*/  IADD3 R11, P2, R47, R10, RZ ;  /* 0x0000000a2f0b7210 */ /* 0x000fca0007f5e0ff */
[----:B0-----:R-:W-:Y:S02]  /*12a0*/  IMAD.X R14, R48, 0x1, R21, P2 ;  /* 0x00000001300e7824 */ /* 0x001fe400010e0615 */
        /* <DEDUP_REMOVED lines=10> */
[----:B------:R1:W-:Y:S01]  /*1350*/  STL [R1+0xb4], R11 ;  /* 0x0000b40b01007387 */ /* 0x0003e20000100800 */
[----:B0-----:R-:W-:-:S03]  /*1360*/  IADD3.X R24, R18, UR23, R14, P2, P3 ;  /* 0x0000001712187c10 */ /* 0x001fc600097e640e */
[----:B------:R-:W-:Y:S01]  /*1370*/  STL [R1+0xbc], R25 ;  /* 0x0000bc1901007387 */ /* 0x000fe20000100800 */
[----:B-1----:R-:W-:-:S03]  /*1380*/  IADD3 R11, P2, P3, R3, UR20, R19 ;  /* 0x00000014030b7c10 */ /* 0x002fc6000fb5e013 */
[----:B------:R-:W-:Y:S04]  /*1390*/  STL [R1+0xe4], R24 ;  /* 0x0000e41801007387 */ /* 0x000fe80000100800 */
[----:B------:R3:W-:Y:S01]  /*13a0*/  STL [R1+0xd4], R11 ;  /* 0x0000d40b01007387 */ /* 0x0007e20000100800 */
[----:B------:R-:W-:Y:S02]  /*13b0*/  IADD3.X R14, R4, UR21, R14, P2, P3 ;  /* 0x00000015040e7c10 */ /* 0x000fe400097e640e */
[----:B---3--:R-:W-:-:S04]  /*13c0*/  SHF.R.U32.HI R11, RZ, 0x1d, R23 ;  /* 0x0000001dff0b7819 */ /* 0x008fc80000011617 */
[----:B------:R-:W-:-:S04]  /*13d0*/  LOP3.LUT R11, R11, 0x4, RZ, 0xc0, !PT ;  /* 0x000000040b0b7812 */ /* 0x000fc800078ec0ff */
[----:B------:R-:W-:-:S05]  /*13e0*/  IADD3 R52, P2, R22, R11, RZ ;  /* 0x0000000b16347210 */ /* 0x000fca0007f5e0ff */
[----:B------:R-:W-:Y:S02]  /*13f0*/  IMAD.X R22, RZ, RZ, R23, P2 ;  /* 0x000000ffff167224 */ /* 0x000fe400010e0617 */
[----:B------:R-:W-:-:S03]  /*1400*/  IMAD.SHL.U32 R51, R52, 0x4, RZ ;  /* 0x0000000434337824 */ /* 0x000fc600078e00ff */
[----:B------:R-:W-:Y:S02]  /*1410*/  SHF.L.U64.HI R52, R52, 0x2, R22 ;  /* 0x0000000234347819 */ /* 0x000fe40000010216 */
[----:B------:R-:W-:Y:S01]  /*1420*/  IADD3 R11, P2, R51, R10, RZ ;  /* 0x0000000a330b7210 */ /* 0x000fe20007f5e0ff */
[----:B------:R0:W-:Y:S04]  /*1430*/  STL [R1+0xe8], R14 ;  /* 0x0000e80e01007387 */ /* 0x0001e80000100800 */
[----:B------:R-:W-:Y:S02]  /*1440*/  IMAD.SHL.U32 R19, R11, 0x4, RZ ;  /* 0x000000040b137824 */ /* 0x000fe400078e00ff */
[----:B0-----:R-:W-:-:S03]  /*1450*/  IMAD.X R14, R52, 0x1, R21, P2 ;  /* 0x00000001340e7824 */ /* 0x001fc600010e0615 */
[----:B------:R-:W-:Y:S02]  /*1460*/  IADD3 R23, P2, P3, R27, UR24, R19 ;  /* 0x000000181b177c10 */ /* 0x000fe4000fb5e013 */
[----:B------:R-:W-:-:S04]  /*1470*/  SHF.L.U64.HI R14, R11, 0x2, R14 ;  /* 0x000000020b0e7819 */ /* 0x000fc8000001020e */
        /* <DEDUP_REMOVED lines=10> */
[----:B------:R0:W-:Y:S02]  /*1520*/  STL [R1+0xb0], R22 ;  /* 0x0000b01601007387 */ /* 0x0001e40000100800 */
[----:B0-----:R-:W0:Y:S02]  /*1530*/  LDC.64 R22, c[0x0][0x248] ;  /* 0x00009200ff167b82 */ /* 0x001e240000000a00 */
[----:B0-----:R-:W-:-:S06]  /*1540*/  IMAD.WIDE.U32 R22, R37, 0x8, R22 ;  /* 0x0000000825167825 */ /* 0x001fcc00078e0016 */
[----:B------:R-:W2:Y:S01]  /*1550*/  LDG.E.EL.64 R22, desc[UR18][R22.64] ;  /* 0x0000001216167981 */ /* 0x000ea2000c2e1b00 */
[----:B------:R-:W-:-:S04]  /*1560*/  IADD3 R19, P2, P3, R3, UR20, R19 ;  /* 0x0000001403137c10 */ /* 0x000fc8000fb5e013 */
[----:B------:R-:W-:Y:S01]  /*1570*/  IADD3.X R11, R4, UR21, R14, P2, P3 ;  /* 0x00000015040b7c10 */ /* 0x000fe200097e640e */
[----:B------:R-:W-:Y:S04]  /*1580*/  STL [R1+0xa8], R19 ;  /* 0x0000a81301007387 */ /* 0x000fe80000100800 */
[----:B------:R2:W-:Y:S02]  /*1590*/  STL [R1+0xc8], R11 ;  /* 0x0000c80b01007387 */ /* 0x0005e40000100800 */
[----:B--2---:R-:W-:-:S04]  /*15a0*/  SHF.R.U32.HI R11, RZ, 0x1d, R23 ;  /* 0x0000001dff0b7819 */ /* 0x004fc80000011617 */
[----:B------:R-:W-:-:S04]  /*15b0*/  LOP3.LUT R11, R11, 0x4, RZ, 0xc0, !PT ;  /* 0x000000040b0b7812 */ /* 0x000fc800078ec0ff */
[----:B------:R-:W-:-:S05]  /*15c0*/  IADD3 R14, P2, R22, R11, RZ ;  /* 0x0000000b160e7210 */ /* 0x000fca0007f5e0ff */
[----:B------:R-:W-:Y:S01]  /*15d0*/  IMAD.X R25, RZ, RZ, R23, P2 ;  /* 0x000000ffff197224 */ /* 0x000fe200010e0617 */
        /* <DEDUP_REMOVED lines=16> */
[----:B------:R0:W-:Y:S01]  /*16e0*/  STL [R1+0xec], R11 ;  /* 0x0000ec0b01007387 */ /* 0x0001e20000100800 */
[----:B------:R-:W-:-:S03]  /*16f0*/  IADD3.X R22, R4, UR21, R19, P2, P3 ;  /* 0x0000001504167c10 */ /* 0x000fc600097e6413 */
[----:B------:R-:W-:Y:S01]  /*1700*/  STL [R1+0x74], R23 ;  /* 0x0000741701007387 */ /* 0x000fe20000100800 */
[----:B0-----:R-:W-:-:S03]  /*1710*/  IADD3 R11, P2, R14, R7, RZ ;  /* 0x000000070e0b7210 */ /* 0x001fc60007f5e0ff */
[----:B------:R0:W-:Y:S02]  /*1720*/  STL [R1+0x98], R22 ;  /* 0x0000981601007387 */ /* 0x0001e40000100800 */
[----:B------:R-:W-:Y:S02]  /*1730*/  IMAD.X R19, R25, 0x1, R38, P2 ;  /* 0x0000000119137824 */ /* 0x000fe400010e0626 */
[----:B0-----:R-:W-:-:S03]  /*1740*/  IMAD.SHL.U32 R22, R11, 0x4, RZ ;  /* 0x000000040b167824 */ /* 0x001fc600078e00ff */
        /* <DEDUP_REMOVED lines=133> */
[----:B------:R0:W-:Y:S02]  /*1fa0*/  STL [R1+0x1cc], R23 ;  /* 0x0001cc1701007387 */ /* 0x0001e40000100800 */
[----:B0-----:R-:W0:Y:S02]  /*1fb0*/  LDC.64 R22, c[0x0][0x250] ;  /* 0x00009400ff167b82 */ /* 0x001e240000000a00 */
[----:B0-----:R-:W-:-:S06]  /*1fc0*/  IMAD.WIDE.U32 R22, R37, 0x8, R22 ;  /* 0x0000000825167825 */ /* 0x001fcc00078e0016 */
[----:B------:R-:W2:Y:S01]  /*1fd0*/  LDG.E.EL.64 R22, desc[UR18][R22.64] ;  /* 0x0000001216167981 */ /* 0x000ea2000c2e1b00 */
[----:B------:R-:W-:-:S03]  /*1fe0*/  IADD3.X R11, R4, UR21, R19, P2, P3 ;  /* 0x00000015040b7c10 */ /* 0x000fc600097e6413 */
[----:B------:R-:W-:Y:S04]  /*1ff0*/  STL [R1+0x1c0], R24 ;  /* 0x0001c01801007387 */ /* 0x000fe80000100800 */
[----:B------:R2:W-:Y:S02]  /*2000*/  STL [R1+0x1c4], R11 ;  /* 0x0001c40b01007387 */ /* 0x0005e40000100800 */
[----:B--2---:R-:W-:-:S04]  /*2010*/  SHF.R.U32.HI R11, RZ, 0x1d, R23 ;  /* 0x0000001dff0b7819 */ /* 0x004fc80000011617 */
[----:B------:R-:W-:-:S04]  /*2020*/  LOP3.LUT R11, R11, 0x4, RZ, 0xc0, !PT ;  /* 0x000000040b0b7812 */ /* 0x000fc800078ec0ff */
[----:B------:R-:W-:-:S05]  /*2030*/  IADD3 R11, P2, R22, R11, RZ ;  /* 0x0000000b160b7210 */ /* 0x000fca0007f5e0ff */
[----:B------:R-:W-:Y:S01]  /*2040*/  IMAD.X R24, RZ, RZ, R23, P2 ;  /* 0x000000ffff187224 */ /* 0x000fe200010e0617 */
[----:B------:R-:W-:-:S05]  /*2050*/  IADD3 R19, P2, R11, R33, RZ ;  /* 0x000000210b137210 */ /* 0x000fca0007f5e0ff */
[----:B------:R-:W-:Y:S02]  /*2060*/  IMAD.SHL.U32 R23, R19, 0x4, RZ ;  /* 0x0000000413177824 */ /* 0x000fe400078e00ff */
[----:B------:R-:W-:-:S03]  /*2070*/  IMAD.X R22, R24, 0x1, R35, P2 ;  /* 0x0000000118167824 */ /* 0x000fc600010e0623 */
[----:B------:R-:W-:Y:S02]  /*2080*/  IADD3 R37, P2, P3, R13, UR26, R23 ;  /* 0x0000001a0d257c10 */ /* 0x000fe4000fb5e017 */
[----:B------:R-:W-:-:S03]  /*2090*/  SHF.L.U64.HI R22, R19, 0x2, R22 ;  /* 0x0000000213167819 */ /* 0x000fc60000010216 */
[----:B------:R0:W-:Y:S01]  /*20a0*/  STL [R1+0x1f0], R37 ;  /* 0x0001f02501007387 */ /* 0x0001e20000100800 */
[----:B------:R-:W-:-:S05]  /*20b0*/  IADD3.X R19, R16, UR27, R22, P2, P3 ;  /* 0x0000001b10137c10 */ /* 0x000fca00097e6416 */
[----:B------:R1:W-:Y:S01]  /*20c0*/  STL [R1+0x1fc], R19 ;  /* 0x0001fc1301007387 */ /* 0x0003e20000100800 */
[----:B0-----:R-:W-:-:S05]  /*20d0*/  IADD3 R37, P2, P3, R27, UR24, R23 ;  /* 0x000000181b257c10 */ /* 0x001fca000fb5e017 */
[----:B------:R0:W-:Y:S01]  /*20e0*/  STL [R1+0x200], R37 ;  /* 0x0002002501007387 */ /* 0x0001e20000100800 */
[----:B-1----:R-:W-:-:S05]  /*20f0*/  IADD3.X R19, R17, UR25, R22, P2, P3 ;  /* 0x0000001911137c10 */ /* 0x002fca00097e6416 */
[----:B------:R1:W-:Y:S01]  /*2100*/  STL [R1+0x204], R19 ;  /* 0x0002041301007387 */ /* 0x0003e20000100800 */
[----:B0-----:R-:W-:-:S05]  /*2110*/  IADD3 R37, P2, P3, R49, UR22, R23 ;  /* 0x0000001631257c10 */ /* 0x001fca000fb5e017 */
[----:B------:R0:W-:Y:S01]  /*2120*/  STL [R1+0x210], R37 ;  /* 0x0002102501007387 */ /* 0x0001e20000100800 */
[----:B-1----:R-:W-:-:S05]  /*2130*/  IADD3.X R19, R18, UR23, R22, P2, P3 ;  /* 0x0000001712137c10 */ /* 0x002fca00097e6416 */
[----:B------:R1:W-:Y:S01]  /*2140*/  STL [R1+0x214], R19 ;  /* 0x0002141301007387 */ /* 0x0003e20000100800 */
[----:B0-----:R-:W-:-:S04]  /*2150*/  IADD3 R37, P2, P3, R3, UR20, R23 ;  /* 0x0000001403257c10 */ /* 0x001fc8000fb5e017 */
[----:B------:R-:W-:Y:S02]  /*2160*/  IADD3.X R23, R4, UR21, R22, P2, P3 ;  /* 0x0000001504177c10 */ /* 0x000fe400097e6416 */
[----:B-1----:R-:W-:Y:S01]  /*2170*/  IADD3 R19, P2, R11, R7, RZ ;  /* 0x000000070b137210 */ /* 0x002fe20007f5e0ff */
[----:B------:R-:W-:Y:S04]  /*2180*/  STL [R1+0x208], R37 ;  /* 0x0002082501007387 */ /* 0x000fe80000100800 */
[----:B------:R0:W-:Y:S01]  /*2190*/  STL [R1+0x20c], R23 ;  /* 0x00020c1701007387 */ /* 0x0001e20000100800 */
[----:B------:R-:W-:Y:S02]  /*21a0*/  IMAD.X R22, R24, 0x1, R38, P2 ;  /* 0x0000000118167824 */ /* 0x000fe400010e0626 */
[----:B0-----:R-:W-:-:S03]  /*21b0*/  IMAD.SHL.U32 R23, R19, 0x4, RZ ;  /* 0x0000000413177824 */ /* 0x001fc600078e00ff */
[----:B------:R-:W-:Y:S02]  /*21c0*/  SHF.L.U64.HI R22, R19, 0x2, R22 ;  /* 0x0000000213167819 */ /* 0x000fe40000010216 */
[----:B------:R-:W-:-:S04]  /*21d0*/  IADD3 R37, P2, P3, R13, UR26, R23 ;  /* 0x0000001a0d257c10 */ /* 0x000fc8000fb5e017 */
[----:B------:R-:W-:Y:S01]  /*21e0*/  IADD3.X R19, R16, UR27, R22, P2, P3 ;  /* 0x0000001b10137c10 */ /* 0x000fe200097e6416 */
[----:B------:R0:W-:Y:S04]  /*21f0*/  STL [R1+0x218], R37 ;  /* 0x0002182501007387 */ /* 0x0001e80000100800 */
[----:B------:R1:W-:Y:S01]  /*2200*/  STL [R1+0x21c], R19 ;  /* 0x00021c1301007387 */ /* 0x0003e20000100800 */
[----:B0-----:R-:W-:-:S04]  /*2210*/  IADD3 R37, P2, P3, R27, UR24, R23 ;  /* 0x000000181b257c10 */ /* 0x001fc8000fb5e017 */
[----:B-1----:R-:W-:Y:S01]  /*2220*/  IADD3.X R19, R17, UR25, R22, P2, P3 ;  /* 0x0000001911137c10 */ /* 0x002fe200097e6416 */
[----:B------:R0:W-:Y:S04]  /*2230*/  STL [R1+0x220], R37 ;  /* 0x0002202501007387 */ /* 0x0001e80000100800 */
[----:B------:R1:W-:Y:S01]  /*2240*/  STL [R1+0x224], R19 ;  /* 0x0002241301007387 */ /* 0x0003e20000100800 */
[----:B0-----:R-:W-:-:S04]  /*2250*/  IADD3 R37, P2, P3, R49, UR22, R23 ;  /* 0x0000001631257c10 */ /* 0x001fc8000fb5e017 */
[----:B-1----:R-:W-:Y:S01]  /*2260*/  IADD3.X R19, R18, UR23, R22, P2, P3 ;  /* 0x0000001712137c10 */ /* 0x002fe200097e6416 */
[----:B------:R0:W-:Y:S04]  /*2270*/  STL [R1+0x228], R37 ;  /* 0x0002282501007387 */ /* 0x0001e80000100800 */
        /* <DEDUP_REMOVED lines=105> */
[----:B------:R-:W-:Y:S01]  /*2910*/  IMAD.X R22, R24, 0x1, R48, P2 ;  /* 0x0000000118167824 */ /* 0x000fe200010e0630 */
[----:B------:R0:W-:Y:S04]  /*2920*/  STL [R1+0x2e4], R23 ;  /* 0x0002e41701007387 */ /* 0x0001e80000100800 */
[C---:B------:R-:W-:Y:S01]  /*2930*/  SHF.L.U64.HI R22, R19.reuse, 0x2, R22 ;  /* 0x0000000213167819 */ /* 0x040fe20000010216 */
[----:B0-----:R-:W-:-:S05]  /*2940*/  IMAD.SHL.U32 R23, R19, 0x4, RZ ;  /* 0x0000000413177824 */ /* 0x001fca00078e00ff */
        /* <DEDUP_REMOVED lines=12> */
[----:B0-----:R-:W-:Y:S02]  /*2a10*/  SHF.R.U32.HI R19, RZ, 0x6, R36 ;  /* 0x00000006ff137819 */ /* 0x001fe40000011624 */
[----:B-1----:R-:W0:Y:S02]  /*2a20*/  LDC.64 R36, c[0x0][0x258] ;  /* 0x00009600ff247b82 */ /* 0x002e240000000a00 */
[----:B------:R-:W-:-:S05]  /*2a30*/  SGXT.U32 R19, R19, 0x3 ;  /* 0x000000031313781a */ /* 0x000fca0000000000 */
[----:B0-----:R-:W-:-:S06]  /*2a40*/  IMAD.WIDE.U32 R36, R19, 0x8, R36 ;  /* 0x0000000813247825 */ /* 0x001fcc00078e0024 */
[----:B------:R-:W2:Y:S01]  /*2a50*/  LDG.E.EL.64 R36, desc[UR18][R36.64] ;  /* 0x0000001224247981 */ /* 0x000ea2000c2e1b00 */
[----:B------:R-:W-:-:S04]  /*2a60*/  IADD3 R23, P2, P3, R3, UR20, R23 ;  /* 0x0000001403177c10 */ /* 0x000fc8000fb5e017 */
[----:B------:R-:W-:Y:S01]  /*2a70*/  IADD3.X R22, R4, UR21, R22, P2, P3 ;  /* 0x0000001504167c10 */ /* 0x000fe200097e6416 */
[----:B------:R0:W-:Y:S04]  /*2a80*/  STL [R1+0x2fc], R23 ;  /* 0x0002fc1701007387 */ /* 0x0001e80000100800 */
[----:B------:R1:W-:Y:S01]  /*2a90*/  STL [R1+0x304], R22 ;  /* 0x0003041601007387 */ /* 0x0003e20000100800 */
[----:B--2---:R-:W-:-:S04]  /*2aa0*/  SHF.R.U32.HI R19, RZ, 0x1d, R37 ;  /* 0x0000001dff137819 */ /* 0x004fc80000011625 */
[----:B------:R-:W-:-:S04]  /*2ab0*/  LOP3.LUT R19, R19, 0x4, RZ, 0xc0, !PT ;  /* 0x0000000413137812 */ /* 0x000fc800078ec0ff */
[----:B0-----:R-:W-:-:S05]  /*2ac0*/  IADD3 R23, P2, R36, R19, RZ ;  /* 0x0000001324177210 */ /* 0x001fca0007f5e0ff */
[----:B------:R-:W-:Y:S01]  /*2ad0*/  IMAD.X R19, RZ, RZ, R37, P2 ;  /* 0x000000ffff137224 */ /* 0x000fe200010e0625 */
[----:B------:R-:W-:-:S05]  /*2ae0*/  IADD3 R46, P2, R23, R46, RZ ;  /* 0x0000002e172e7210 */ /* 0x000fca0007f5e0ff */
[----:B------:R-:W-:Y:S02]  /*2af0*/  IMAD.X R45, R19, 0x1, R45, P2 ;  /* 0x00000001132d7824 */ /* 0x000fe400010e062d */
[----:B-1----:R-:W-:-:S03]  /*2b00*/  IMAD.SHL.U32 R22, R46, 0x4, RZ ;  /* 0x000000042e167824 */ /* 0x002fc600078e00ff */
        /* <DEDUP_REMOVED lines=10> */
[--C-:B0-----:R-:W-:Y:S02]  /*2bb0*/  IADD3.X R37, R18, UR23, R45.reuse, P2, P3 ;  /* 0x0000001712257c10 */ /* 0x101fe400097e642d */
[----:B-1----:R-:W-:Y:S01]  /*2bc0*/  IADD3 R36, P2, P3, R3, UR20, R22 ;  /* 0x0000001403247c10 */ /* 0x002fe2000fb5e016 */
[----:B------:R-:W-:Y:S03]  /*2bd0*/  STL [R1+0x3a4], R46 ;  /* 0x0003a42e01007387 */ /* 0x000fe60000100800 */
[----:B------:R-:W-:Y:S02]  /*2be0*/  IADD3.X R22, R4, UR21, R45, P2, P3 ;  /* 0x0000001504167c10 */ /* 0x000fe400097e642d */
[----:B------:R-:W-:Y:S01]  /*2bf0*/  IADD3 R47, P2, R23, R47, RZ ;  /* 0x0000002f172f7210 */ /* 0x000fe20007f5e0ff */
[----:B------:R-:W-:Y:S04]  /*2c00*/  STL [R1+0x3b4], R37 ;  /* 0x0003b42501007387 */ /* 0x000fe80000100800 */
[----:B------:R-:W-:Y:S01]  /*2c10*/  STL [R1+0x3ac], R36 ;  /* 0x0003ac2401007387 */ /* 0x000fe20000100800 */
[----:B------:R-:W-:-:S03]  /*2c20*/  IMAD.X R48, R19, 0x1, R48, P2 ;  /* 0x0000000113307824 */ /* 0x000fc600010e0630 */
[----:B------:R0:W-:Y:S02]  /*2c30*/  STL [R1+0x3b8], R22 ;  /* 0x0003b81601007387 */ /* 0x0001e40000100800 */
[C---:B------:R-:W-:Y:S01]  /*2c40*/  SHF.L.U64.HI R48, R47.reuse, 0x2, R48 ;  /* 0x000000022f307819 */ /* 0x040fe20000010230 */
[----:B0-----:R-:W-:-:S05]  /*2c50*/  IMAD.SHL.U32 R22, R47, 0x4, RZ ;  /* 0x000000042f167824 */ /* 0x001fca00078e00ff */
[----:B------:R-:W-:-:S04]  /*2c60*/  IADD3 R36, P2, P3, R13, UR26, R22 ;  /* 0x0000001a0d247c10 */ /* 0x000fc8000fb5e016 */
[----:B------:R-:W-:Y:S02]  /*2c70*/  IADD3.X R45, R16, UR27, R48, P2, P3 ;  /* 0x0000001b102d7c10 */ /* 0x000fe400097e6430 */
[----:B------:R-:W-:Y:S01]  /*2c80*/  IADD3 R37, P2, P3, R27, UR24, R22 ;  /* 0x000000181b257c10 */ /* 0x000fe2000fb5e016 */
[----:B------:R0:W-:Y:S04]  /*2c90*/  STL [R1+0x3c4], R36 ;  /* 0x0003c42401007387 */ /* 0x0001e80000100800 */
[----:B------:R1:W-:Y:S01]  /*2ca0*/  STL [R1+0x3cc], R45 ;  /* 0x0003cc2d01007387 */ /* 0x0003e20000100800 */
[----:B0-----:R-:W-:-:S03]  /*2cb0*/  IADD3.X R36, R17, UR25, R48, P2, P3 ;  /* 0x0000001911247c10 */ /* 0x001fc600097e6430 */
[----:B------:R0:W-:Y:S01]  /*2cc0*/  STL [R1+0x3d0], R37 ;  /* 0x0003d02501007387 */ /* 0x0001e20000100800 */
[----:B-1----:R-:W-:-:S03]  /*2cd0*/  IADD3 R45, P2, P3, R49, UR22, R22 ;  /* 0x00000016312d7c10 */ /* 0x002fc6000fb5e016 */
[----:B------:R1:W-:Y:S01]  /*2ce0*/  STL [R1+0x3d8], R36 ;  /* 0x0003d82401007387 */ /* 0x0003e20000100800 */
[----:B0-----:R-:W-:Y:S02]  /*2cf0*/  IADD3.X R37, R18, UR23, R48, P2, P3 ;  /* 0x0000001712257c10 */ /* 0x001fe400097e6430 */
        /* <DEDUP_REMOVED lines=38> */
[----:B------:R-:W-:Y:S01]  /*2f60*/  STL [R1+0x338], R35 ;  /* 0x0003382301007387 */ /* 0x000fe20000100800 */
[----:B0-----:R-:W-:Y:S02]  /*2f70*/  IADD3.X R33, R18, UR23, R38, P2, P3 ;  /* 0x0000001712217c10 */ /* 0x001fe400097e6426 */
[----:B------:R-:W-:Y:S01]  /*2f80*/  IADD3 R22, P2, P3, R3, UR20, R22 ;  /* 0x0000001403167c10 */ /* 0x000fe2000fb5e016 */
[----:B------:R0:W-:Y:S04]  /*2f90*/  STL [R1+0x33c], R7 ;  /* 0x00033c0701007387 */ /* 0x0001e80000100800 */
[----:B------:R-:W-:Y:S01]  /*2fa0*/  STL [R1+0x348], R33 ;  /* 0x0003482101007387 */ /* 0x000fe20000100800 */
[----:B0-----:R-:W-:Y:S02]  /*2fb0*/  IADD3.X R7, R4, UR21, R38, P2, P3 ;  /* 0x0000001504077c10 */ /* 0x001fe400097e6426 */
[----:B------:R-:W-:Y:S01]  /*2fc0*/  IADD3 R40, P2, R23, R40, RZ ;  /* 0x0000002817287210 */ /* 0x000fe20007f5e0ff */
[----:B------:R-:W-:Y:S04]  /*2fd0*/  STL [R1+0x3d4], R22 ;  /* 0x0003d41601007387 */ /* 0x000fe80000100800 */
[----:B------:R0:W-:Y:S01]  /*2fe0*/  STL [R1+0x3dc], R7 ;  /* 0x0003dc0701007387 */ /* 0x0001e20000100800 */
[----:B------:R-:W-:-:S02]  /*2ff0*/  IMAD.X R39, R19, 0x1, R39, P2 ;  /* 0x0000000113277824 */ /* 0x000fc400010e0627 */
[----:B0-----:R-:W-:-:S03]  /*3000*/  IMAD.SHL.U32 R7, R40, 0x4, RZ ;  /* 0x0000000428077824 */ /* 0x001fc600078e00ff */
[----:B------:R-:W-:Y:S02]  /*3010*/  SHF.L.U64.HI R39, R40, 0x2, R39 ;  /* 0x0000000228277819 */ /* 0x000fe40000010227 */
        /* <DEDUP_REMOVED lines=52> */
[----:B------:R-:W-:Y:S01]  /*3360*/  STL [R1+0x384], R33 ;  /* 0x0003842101007387 */ /* 0x000fe20000100800 */
[----:B------:R-:W-:-:S03]  /*3370*/  IADD3.X R7, R4, UR21, R44, P2, P3 ;  /* 0x0000001504077c10 */ /* 0x000fc600097e642c */
[----:B------:R0:W-:Y:S04]  /*3380*/  STL [R1+0x3b0], R22 ;  /* 0x0003b01601007387 */ /* 0x0001e80000100800 */
[----:B------:R1:W-:Y:S01]  /*3390*/  STL [R1+0x3bc], R7 ;  /* 0x0003bc0701007387 */ /* 0x0003e20000100800 */
[----:B0-----:R-:W-:Y:S02]  /*33a0*/  SHF.R.S32.HI R22, RZ, 0x5, R20 ;  /* 0x00000005ff167819 */ /* 0x001fe40000011414 */
[----:B------:R-:W-:-:S03]  /*33b0*/  IADD3 R51, P2, R23, R51, RZ ;  /* 0x0000003317337210 */ /* 0x000fc60007f5e0ff */
[----:B-1----:R-:W-:-:S04]  /*33c0*/  IMAD.SHL.U32 R7, R22, 0x800, RZ ;  /* 0x0000080016077824 */ /* 0x002fc800078e00ff */
[----:B------:R-:W-:Y:S01]  /*33d0*/  IMAD.SHL.U32 R20, R7, 0x4, RZ ;  /* 0x0000000407147824 */ /* 0x000fe200078e00ff */
[----:B------:R-:W-:Y:S01]  /*33e0*/  SHF.R.S32.HI R33, RZ, 0x1f, R7 ;  /* 0x0000001fff217819 */ /* 0x000fe20000011407 */
[----:B------:R-:W-:-:S03]  /*33f0*/  IMAD.X R52, R19, 0x1, R52, P2 ;  /* 0x0000000113347824 */ /* 0x000fc600010e0634 */
[----:B------:R-:W-:Y:S02]  /*3400*/  SHF.L.U64.HI R7, R7, 0x2, R33 ;  /* 0x0000000207077819 */ /* 0x000fe40000010221 */
[----:B------:R-:W-:Y:S01]  /*3410*/  IADD3 R32, P2, R32, R20, RZ ;  /* 0x0000001420207210 */ /* 0x000fe20007f5e0ff */
[----:B------:R-:W-:-:S04]  /*3420*/  IMAD.SHL.U32 R22, R22, 0x400, RZ ;  /* 0x0000040016167824 */ /* 0x000fc800078e00ff */
[----:B------:R-:W-:Y:S01]  /*3430*/  IMAD.X R33, R9, 0x1, R7, P2 ;  /* 0x0000000109217824 */ /* 0x000fe200010e0607 */
[----:B------:R-:W-:Y:S01]  /*3440*/  SHF.R.S32.HI R35, RZ, 0x1f, R22 ;  /* 0x0000001fff237819 */ /* 0x000fe20000011416 */
[----:B------:R-:W-:-:S03]  /*3450*/  IMAD.SHL.U32 R9, R22, 0x4, RZ ;  /* 0x0000000416097824 */ /* 0x000fc600078e00ff */
[----:B------:R-:W-:Y:S02]  /*3460*/  SHF.L.U64.HI R22, R22, 0x2, R35 ;  /* 0x0000000216167819 */ /* 0x000fe40000010223 */
[----:B------:R-:W-:-:S05]  /*3470*/  IADD3 R30, P2, R30, R9, RZ ;  /* 0x000000091e1e7210 */ /* 0x000fca0007f5e0ff */
[----:B------:R-:W-:Y:S01]  /*3480*/  IMAD.X R31, R31, 0x1, R22, P2 ;  /* 0x000000011f1f7824 */ /* 0x000fe200010e0616 */
[----:B------:R-:W-:-:S04]  /*3490*/  ISETP.GE.U32.AND P2, PT, R29, 0x80, PT ;  /* 0x000000801d00780c */ /* 0x000fc80003f46070 */
[----:B------:R-:W-:-:S04]  /*34a0*/  ISETP.GE.AND.EX P2, PT, R5, RZ, PT, P2 ;  /* 0x000000ff0500720c */ /* 0x000fc80003f46320 */
[----:B------:R-:W-:Y:S02]  /*34b0*/  ISETP.LT.AND P3, PT, R0, 0x80, !P2 ;  /* 0x000000800000780c */ /* 0x000fe40005761270 */
[----:B------:R-:W-:Y:S02]  /*34c0*/  CS2R R38, SRZ ;  /* 0x0000000000267805 */ /* 0x000fe4000001ff00 */
[----:B------:R-:W-:-:S06]  /*34d0*/  CS2R R40, SRZ ;  /* 0x0000000000287805 */ /* 0x000fcc000001ff00 */
[----:B------:R-:W2:Y:S04]  /*34e0*/  @P1 LDG.E.EL R40, desc[UR18][R30.64] ;  /* 0x000000121e281981 */ /* 0x000ea8000c2e1900 */
[----:B------:R0:W3:Y:S02]  /*34f0*/  @P3 LDG.E.EL R39, desc[UR18][R32.64] ;  /* 0x0000001220273981 */ /* 0x0000e4000c2e1900 */
[----:B0-----:R-:W-:-:S05]  /*3500*/  IMAD.SHL.U32 R32, R51, 0x4, RZ ;  /* 0x0000000433207824 */ /* 0x001fca00078e00ff */
[----:B------:R-:W-:Y:S02]  /*3510*/  IADD3 R31, P4, P5, R27, UR24, R32 ;  /* 0x000000181b1f7c10 */ /* 0x000fe4000fd9e020 */
[----:B------:R-:W4:Y:S01]  /*3520*/  LDL.LU R27, [R1+0x850] ;  /* 0x00085000011b7983 */ /* 0x000f220000300800 */
[----:B------:R-:W-:-:S04]  /*3530*/  SHF.L.U64.HI R52, R51, 0x2, R52 ;  /* 0x0000000233347819 */ /* 0x000fc80000010234 */
[----:B------:R-:W-:Y:S01]  /*3540*/  IADD3.X R30, R17, UR25, R52, P4, P5 ;  /* 0x00000019111e7c10 */ /* 0x000fe2000a7ea434 */
[----:B------:R-:W-:Y:S01]  /*3550*/  STL [R1+0x284], R31 ;  /* 0x0002841f01007387 */ /* 0x000fe20000100800 */
[----:B------:R-:W-:-:S03]  /*3560*/  IADD3 R33, P5, P6, R49, UR22, R32 ;  /* 0x0000001631217c10 */ /* 0x000fc6000febe020 */
[----:B------:R0:W-:Y:S04]  /*3570*/  STL [R1+0x290], R30 ;  /* 0x0002901e01007387 */ /* 0x0001e80000100800 */
[----:B------:R-:W2:Y:S01]  /*3580*/  LDL.LU R49, [R1+0x84c] ;  /* 0x00084c0001317983 */ /* 0x000ea20000300800 */
[----:B------:R-:W-:Y:S02]  /*3590*/  ISETP.GT.U32.AND P4, PT, R29, 0xbf, PT ;  /* 0x000000bf1d00780c */ /* 0x000fe40003f84070 */
[----:B------:R-:W-:Y:S02]  /*35a0*/  IADD3.X R29, R18, UR23, R52, P5, P6 ;  /* 0x00000017121d7c10 */ /* 0x000fe4000afec434 */
[----:B0-----:R-:W-:-:S05]  /*35b0*/  IADD3 R30, P5, R34, R9, RZ ;  /* 0x00000009221e7210 */ /* 0x001fca0007fbe0ff */
[----:B------:R-:W-:Y:S02]  /*35c0*/  IMAD.X R31, R26, 0x1, R22, P5 ;  /* 0x000000011a1f7824 */ /* 0x000fe400028e0616 */
[----:B------:R-:W-:Y:S01]  /*35d0*/  IMAD.MOV.U32 R45, RZ, RZ, RZ ;  /* 0x000000ffff2d7224 */ /* 0x000fe200078e00ff */
[----:B------:R-:W-:Y:S01]  /*35e0*/  ISETP.GT.AND.EX P4, PT, R5, RZ, !P0, P4 ;  /* 0x000000ff0500720c */ /* 0x000fe20004784340 */
[----:B------:R-:W-:Y:S04]  /*35f0*/  STL [R1+0x28c], R33 ;  /* 0x00028c2101007387 */ /* 0x000fe80000100800 */
[----:B------:R-:W-:Y:S01]  /*3600*/  STL [R1+0x294], R29 ;  /* 0x0002941d01007387 */ /* 0x000fe20000100800 */
[----:B------:R-:W-:-:S04]  /*3610*/  UIADD3 UR4, UP0, UR4, 0x8, URZ ;  /* 0x0000000804047890 */ /* 0x000fc8000ff1e03f */
[----:B------:R-:W-:-:S03]  /*3620*/  UIADD3.X UR5, URZ, UR5, URZ, UP0, !UPT ;  /* 0x000000053f057290 */ /* 0x000fc600087fe43f */
[----:B------:R-:W3:Y:S01]  /*3630*/  @P4 LDG.E.EL R41, desc[UR18][R30.64] ;  /* 0x000000121e294981 */ /* 0x000ee2000c2e1900 */
[----:B------:R-:W-:Y:S01]  /*3640*/  IMAD.MOV.U32 R42, RZ, RZ, RZ ;  /* 0x000000ffff2a7224 */ /* 0x000fe200078e00ff */
[----:B----4-:R-:W-:-:S05]  /*3650*/  IADD3 R26, P5, R27, R20, RZ ;  /* 0x000000141b1a7210 */ /* 0x010fca0007fbe0ff */
[----:B------:R-:W-:Y:S01]  /*3660*/  IMAD.X R27, R6, 0x1, R7, P5 ;  /* 0x00000001061b7824 */ /* 0x000fe200028e0607 */
[----:B------:R-:W-:-:S04]  /*3670*/  IADD3 R5, P5, P6, R13, UR26, R32 ;  /* 0x0000001a0d057c10 */ /* 0x000fc8000febe020 */
[----:B------:R0:W4:Y:S04]  /*3680*/  @P3 LDG.E.EL R45, desc[UR18][R26.64] ;  /* 0x000000121a2d3981 */ /* 0x000128000c2e1900 */
[----:B------:R1:W-:Y:S01]  /*3690*/  STL [R1+0x328], R5 ;  /* 0x0003280501007387 */ /* 0x0003e20000100800 */
[----:B0-----:R-:W-:Y:S02]  /*36a0*/  IADD3.X R26, R16, UR27, R52, P5, P6 ;  /* 0x0000001b101a7c10 */ /* 0x001fe4000afec434 */
[----:B------:R-:W-:-:S04]  /*36b0*/  IADD3 R6, P5, P6, R3, UR20, R32 ;  /* 0x0000001403067c10 */ /* 0x000fc8000febe020 */
[----:B-1----:R-:W-:Y:S02]  /*36c0*/  IADD3.X R5, R4, UR21, R52, P5, P6 ;  /* 0x0000001504057c10 */ /* 0x002fe4000afec434 */
[----:B--2---:R-:W-:-:S05]  /*36d0*/  IADD3 R34, P5, R49, R9, RZ ;  /* 0x0000000931227210 */ /* 0x004fca0007fbe0ff */
[--C-:B------:R-:W-:Y:S01]  /*36e0*/  IMAD.X R35, R53, 0x1, R22.reuse, P5 ;  /* 0x0000000135237824 */ /* 0x100fe200028e0616 */
[----:B------:R-:W-:Y:S01]  /*36f0*/  IADD3 R32, P5, R54, R9, RZ ;  /* 0x0000000936207210 */ /* 0x000fe20007fbe0ff */
[----:B------:R0:W-:Y:S04]  /*3700*/  STL [R1+0x334], R26 ;  /* 0x0003341a01007387 */ /* 0x0001e80000100800 */
[----:B------:R-:W-:Y:S01]  /*3710*/  IMAD.X R33, R57, 0x1, R22, P5 ;  /* 0x0000000139217824 */ /* 0x000fe200028e0616 */
[----:B------:R-:W2:Y:S01]  /*3720*/  LDL.LU R48, [R1+0x14] ;  /* 0x0000140001307983 */ /* 0x000ea20000300800 */
[----:B0-----:R-:W-:-:S05]  /*3730*/  IADD3 R26, P5, R50, R20, RZ ;  /* 0x00000014321a7210 */ /* 0x001fca0007fbe0ff */
[----:B------:R-:W-:Y:S01]  /*3740*/  IMAD.X R27, R55, 0x1, R7, P5 ;  /* 0x00000001371b7824 */ /* 0x000fe200028e0607 */
[----:B------:R-:W-:-:S04]  /*3750*/  IADD3 R30, P5, R56, R9, RZ ;  /* 0x00000009381e7210 */ /* 0x000fc80007fbe0ff */
[----:B------:R0:W2:Y:S01]  /*3760*/  @P3 LDG.E.EL R38, desc[UR18][R26.64] ;  /* 0x000000121a263981 */ /* 0x0000a2000c2e1900 */
[----:B------:R-:W-:-:S05]  /*3770*/  IMAD.X R31, R58, 0x1, R22, P5 ;  /* 0x000000013a1f7824 */ /* 0x000fca00028e0616 */
[----:B------:R1:W2:Y:S01]  /*3780*/  @P1 LDG.E.EL R42, desc[UR18][R30.64] ;  /* 0x000000121e2a1981 */ /* 0x0002a2000c2e1900 */
[----:B0-----:R-:W-:Y:S02]  /*3790*/  IMAD.U32 R26, RZ, RZ, UR4 ;  /* 0x00000004ff1a7e24 */ /* 0x001fe4000f8e00ff */
[----:B------:R-:W-:-:S05]  /*37a0*/  IMAD.U32 R27, RZ, RZ, UR5 ;  /* 0x00000005ff1b7e24 */ /* 0x000fca000f8e00ff */
[----:B------:R-:W2:Y:S04]  /*37b0*/  LDG.E.EL.64 R30, desc[UR18][R26.64+-0x8] ;  /* 0xfffff8121a1e7981 */ /* 0x000ea8000c2e1b00 */
[----:B------:R0:W-:Y:S04]  /*37c0*/  STL [R1+0x388], R6 ;  /* 0x0003880601007387 */ /* 0x0001e80000100800 */
[----:B------:R-:W3:Y:S04]  /*37d0*/  LDL.LU R47, [R1+0x8] ;  /* 0x00000800012f7983 */ /* 0x000ee80000300800 */
[----:B------:R2:W-:Y:S04]  /*37e0*/  STL [R1+0x38c], R5 ;  /* 0x00038c0501007387 */ /* 0x0005e80000100800 */
[----:B------:R-:W3:Y:S04]  /*37f0*/  LDL.LU R36, [R1+0x18] ;  /* 0x0000180001247983 */ /* 0x000ee80000300800 */
[----:B------:R-:W3:Y:S04]  /*3800*/  LDL.LU R37, [R1+0x1c] ;  /* 0x00001c0001257983 */ /* 0x000ee80000300800 */
[----:B------:R-:W3:Y:S04]  /*3810*/  LDL.LU R46, [R1+0x20] ;  /* 0x00002000012e7983 */ /* 0x000ee80000300800 */
[----:B------:R-:W4:Y:S04]  /*3820*/  LDL.LU R52, [R1+0x28] ;  /* 0x0000280001347983 */ /* 0x000f280000300800 */
[----:B------:R-:W4:Y:S04]  /*3830*/  LDL.LU R51, [R1+0x2c] ;  /* 0x00002c0001337983 */ /* 0x000f280000300800 */
[----:B------:R-:W4:Y:S01]  /*3840*/  LDL.LU R53, [R1+0x24] ;  /* 0x0000240001357983 */ /* 0x000f220000300800 */
[----:B------:R-:W-:-:S02]  /*3850*/  IMAD.MOV.U32 R29, RZ, RZ, RZ ;  /* 0x000000ffff1d7224 */ /* 0x000fc400078e00ff */
[----:B0-----:R-:W-:Y:S01]  /*3860*/  IMAD.MOV.U32 R6, RZ, RZ, RZ ;  /* 0x000000ffff067224 */ /* 0x001fe200078e00ff */
[----:B------:R-:W4:Y:S04]  /*3870*/  LDL.LU R58, [R1+0x68] ;  /* 0x00006800013a7983 */ /* 0x000f280000300800 */
[----:B------:R0:W4:Y:S04]  /*3880*/  @P4 LDG.E.EL R29, desc[UR18][R32.64] ;  /* 0x00000012201d4981 */ /* 0x000128000c2e1900 */
[----:B------:R3:W4:Y:S04]  /*3890*/  @P1 LDG.E.EL R6, desc[UR18][R34.64] ;  /* 0x0000001222061981 */ /* 0x000728000c2e1900 */
[----:B------:R-:W4:Y:S04]  /*38a0*/  LDL R55, [R1+0x10] ;  /* 0x0000100001377983 */ /* 0x000f280000100800 */
[----:B------:R-:W4:Y:S01]  /*38b0*/  LDL R57, [R1+0xc] ;  /* 0x00000c0001397983 */ /* 0x000f220000100800 */
[----:B--2---:R-:W-:-:S04]  /*38c0*/  SHF.R.U32.HI R5, RZ, 0x1d, R31 ;  /* 0x0000001dff057819 */ /* 0x004fc8000001161f */
[----:B------:R-:W-:-:S04]  /*38d0*/  LOP3.LUT R5, R5, 0x4, RZ, 0xc0, !PT ;  /* 0x0000000405057812 */ /* 0x000fc800078ec0ff */
[----:B------:R-:W-:-:S05]  /*38e0*/  IADD3 R44, P5, R30, R5, RZ ;  /* 0x000000051e2c7210 */ /* 0x000fca0007fbe0ff */
[----:B------:R-:W-:Y:S01]  /*38f0*/  IMAD.X R5, RZ, RZ, R31, P5 ;  /* 0x000000ffff057224 */ /* 0x000fe200028e061f */
[----:B-1----:R-:W-:-:S05]  /*3900*/  IADD3 R30, P5, R60, R9, RZ ;  /* 0x000000093c1e7210 */ /* 0x002fca0007fbe0ff */
[----:B------:R-:W-:Y:S01]  /*3910*/  IMAD.X R31, R48, 0x1, R22, P5 ;  /* 0x00000001301f7824 */ /* 0x000fe200028e0616 */
[----:B0-----:R-:W-:-:S05]  /*3920*/  IADD3 R32, P5, R59, R20, RZ ;  /* 0x000000143b207210 */ /* 0x001fca0007fbe0ff */
[----:B------:R-:W-:Y:S01]  /*3930*/  IMAD.X R33, R61, 0x1, R7, P5 ;  /* 0x000000013d217824 */ /* 0x000fe200028e0607 */
[----:B---3--:R-:W-:Y:S01]  /*3940*/  IADD3 R34, P5, R47, R9, RZ ;  /* 0x000000092f227210 */ /* 0x008fe20007fbe0ff */
[----:B------:R-:W-:-:S04]  /*3950*/  IMAD.SHL.U32 R43, R44, 0x4, RZ ;  /* 0x000000042c2b7824 */ /* 0x000fc800078e00ff */
[----:B------:R-:W-:Y:S01]  /*3960*/  IMAD.X R35, R36, 0x1, R22, P5 ;  /* 0x0000000124237824 */ /* 0x000fe200028e0616 */
[----:B------:R-:W-:Y:S02]  /*3970*/  IADD3 R36, P5, R37, R9, RZ ;  /* 0x0000000925247210 */ /* 0x000fe40007fbe0ff */
[----:B------:R-:W-:-:S03]  /*3980*/  SHF.L.U64.HI R44, R44, 0x2, R5 ;  /* 0x000000022c2c7819 */ /* 0x000fc60000010205 */
[----:B------:R-:W-:Y:S01]  /*3990*/  IMAD.X R37, R46, 0x1, R22, P5 ;  /* 0x000000012e257824 */ /* 0x000fe200028e0616 */
[----:B------:R-:W-:Y:S02]  /*39a0*/  IADD3 R50, P5, R43, R10, RZ ;  /* 0x0000000a2b327210 */ /* 0x000fe40007fbe0ff */
[----:B------:R-:W-:-:S03]  /*39b0*/  CS2R R46, SRZ ;  /* 0x00000000002e7805 */ /* 0x000fc6000001ff00 */
[----:B------:R-:W-:Y:S02]  /*39c0*/  IMAD.X R5, R44, 0x1, R21, P5 ;  /* 0x000000012c057824 */ /* 0x000fe400028e0615 */
[C---:B------:R-:W-:Y:S01]  /*39d0*/  IMAD.SHL.U32 R49, R50.reuse, 0x4, RZ ;  /* 0x0000000432317824 */ /* 0x040fe200078e00ff */
[----:B------:R0:W2:Y:S02]  /*39e0*/  @P3 LDG.E.EL R46, desc[UR18][R32.64] ;  /* 0x00000012202e3981 */ /* 0x0000a4000c2e1900 */
[----:B------:R-:W-:Y:S02]  /*39f0*/  SHF.L.U64.HI R50, R50, 0x2, R5 ;  /* 0x0000000232327819 */ /* 0x000fe40000010205 */
[----:B------:R4:W3:Y:S01]  /*3a00*/  @P4 LDG.E.EL R47, desc[UR18][R30.64] ;  /* 0x000000121e2f4981 */ /* 0x0008e2000c2e1900 */
[----:B0-----:R-:W-:-:S04]  /*3a10*/  IADD3 R32, P5, P6, R13, UR26, R49 ;  /* 0x0000001a0d207c10 */ /* 0x001fc8000febe031 */
[----:B------:R-:W-:Y:S02]  /*3a20*/  IADD3.X R5, R16, UR27, R50, P5, P6 ;  /* 0x0000001b10057c10 */ /* 0x000fe4000afec432 */
[----:B----4-:R-:W-:Y:S01]  /*3a30*/  IADD3 R30, P5, R53, R20, RZ ;  /* 0x00000014351e7210 */ /* 0x010fe20007fbe0ff */
[----:B------:R0:W-:Y:S04]  /*3a40*/  STL [R1+0x508], R32 ;  /* 0x0005082001007387 */ /* 0x0001e80000100800 */
[----:B------:R-:W-:Y:S01]  /*3a50*/  IMAD.X R31, R52, 0x1, R7, P5 ;  /* 0x00000001341f7824 */ /* 0x000fe200028e0607 */
[----:B------:R1:W-:Y:S01]  /*3a60*/  STL [R1+0x50c], R5 ;  /* 0x00050c0501007387 */ /* 0x0003e20000100800 */
[----:B0-----:R-:W-:-:S05]  /*3a70*/  IADD3 R32, P5, R51, R9, RZ ;  /* 0x0000000933207210 */ /* 0x001fca0007fbe0ff */
[----:B------:R-:W-:Y:S02]  /*3a80*/  IMAD.X R33, R2, 0x1, R22, P5 ;  /* 0x0000000102217824 */ /* 0x000fe400028e0616 */
[----:B------:R-:W4:Y:S01]  /*3a90*/  LDL.LU R2, [R1+0x848] ;  /* 0x0008480001027983 */ /* 0x000f220000300800 */
[----:B------:R-:W-:Y:S02]  /*3aa0*/  IMAD.MOV.U32 R48, RZ, RZ, RZ ;  /* 0x000000ffff307224 */ /* 0x000fe400078e00ff */
[----:B------:R-:W-:Y:S01]  /*3ab0*/  IMAD.SHL.U32 R56, R0, 0x80, RZ ;  /* 0x0000008000387824 */ /* 0x000fe200078e00ff */
[----:B------:R-:W2:Y:S04]  /*3ac0*/  LDL.LU R54, [R1+0x78] ;  /* 0x0000780001367983 */ /* 0x000ea80000300800 */
[----:B------:R0:W2:Y:S01]  /*3ad0*/  @P1 LDG.E.EL R48, desc[UR18][R34.64] ;  /* 0x0000001222301981 */ /* 0x0000a2000c2e1900 */
[----:B-1----:R-:W-:-:S03]  /*3ae0*/  IMAD.SHL.U32 R5, R56, 0x4, RZ ;  /* 0x0000000438057824 */ /* 0x002fc600078e00ff */
[----:B------:R-:W2:Y:S04]  /*3af0*/  LDL.LU R53, [R1+0xa0] ;  /* 0x0000a00001357983 */ /* 0x000ea80000300800 */
[----:B------:R-:W2:Y:S01]  /*3b00*/  LDL.LU R52, [R1+0x8c] ;  /* 0x00008c0001347983 */ /* 0x000ea20000300800 */
[----:B0-----:R-:W-:-:S03]  /*3b10*/  CS2R R34, SRZ ;  /* 0x0000000000227805 */ /* 0x001fc6000001ff00 */
[----:B------:R-:W2:Y:S04]  /*3b20*/  LDL.LU R51, [R1+0xa4] ;  /* 0x0000a40001337983 */ /* 0x000ea80000300800 */
[----:B------:R0:W2:Y:S04]  /*3b30*/  @P3 LDG.E.EL R35, desc[UR18][R30.64] ;  /* 0x000000121e233981 */ /* 0x0000a8000c2e1900 */
[----:B------:R1:W2:Y:S01]  /*3b40*/  @P4 LDG.E.EL R34, desc[UR18][R36.64] ;  /* 0x0000001224224981 */ /* 0x0002a2000c2e1900 */
[----:B0-----:R-:W-:-:S04]  /*3b50*/  SHF.R.S32.HI R30, RZ, 0x1f, R56 ;  /* 0x0000001fff1e7819 */ /* 0x001fc80000011438 */
[----:B------:R-:W-:Y:S02]  /*3b60*/  SHF.L.U64.HI R56, R56, 0x2, R30 ;  /* 0x0000000238387819 */ /* 0x000fe4000001021e */
[----:B------:R-:W-:Y:S01]  /*3b70*/  IADD3 R30, P5, R58, R5, RZ ;  /* 0x000000053a1e7210 */ /* 0x000fe20007fbe0ff */
[----:B------:R0:W-:Y:S02]  /*3b80*/  STL [R1+0x648], R0 ;  /* 0x0006480001007387 */ /* 0x0001e40000100800 */
[----:B0-----:R-:W-:Y:S02]  /*3b90*/  IMAD.MOV.U32 R0, RZ, RZ, RZ ;  /* 0x000000ffff007224 */ /* 0x001fe400078e00ff */
[----:B----4-:R-:W-:Y:S02]  /*3ba0*/  IMAD.X R31, R2, 0x1, R56, P5 ;  /* 0x00000001021f7824 */ /* 0x010fe400028e0638 */
[----:B------:R-:W4:Y:S04]  /*3bb0*/  LDL.LU R2, [R1+0x844] ;  /* 0x0008440001027983 */ /* 0x000f280000300800 */
[----:B------:R-:W2:Y:S01]  /*3bc0*/  @!P0 LDG.E.EL R0, desc[UR18][R30.64] ;  /* 0x000000121e008981 */ /* 0x000ea2000c2e1900 */
[----:B-1----:R-:W-:-:S06]  /*3bd0*/  CS2R R36, SRZ ;  /* 0x0000000000247805 */ /* 0x002fcc000001ff00 */
[----:B------:R0:W3:Y:S02]  /*3be0*/  @P1 LDG.E.EL R36, desc[UR18][R32.64] ;  /* 0x0000001220241981 */ /* 0x0000e4000c2e1900 */
[----:B0-----:R-:W-:Y:S02]  /*3bf0*/  IADD3 R32, P5, R28, R9, RZ ;  /* 0x000000091c207210 */ /* 0x001fe40007fbe0ff */
[----:B------:R-:W3:Y:S03]  /*3c00*/  LDL.LU R28, [R1+0x840] ;  /* 0x00084000011c7983 */ /* 0x000ee60000300800 */
[----:B------:R-:W-:Y:S02]  /*3c10*/  IMAD.X R33, R15, 0x1, R22, P5 ;  /* 0x000000010f217824 */ /* 0x000fe400028e0616 */
[----:B------:R-:W3:Y:S01]  /*3c20*/  LDL.LU R15, [R1+0x83c] ;  /* 0x00083c00010f7983 */ /* 0x000ee20000300800 */
[----:B------:R-:W-:-:S02]  /*3c30*/  SEL R40, R40, RZ, P1 ;  /* 0x000000ff28287207 */ /* 0x000fc40000800000 */
[----:B------:R-:W-:Y:S01]  /*3c40*/  SEL R41, R41, RZ, P4 ;  /* 0x000000ff29297207 */ /* 0x000fe20002000000 */
[----:B------:R0:W3:Y:S04]  /*3c50*/  @P4 LDG.E.EL R37, desc[UR18][R32.64] ;  /* 0x0000001220254981 */ /* 0x0000e8000c2e1900 */
[----:B--2---:R1:W-:Y:S02]  /*3c60*/  STL [R1+0x4b0], R0 ;  /* 0x0004b00001007387 */ /* 0x0043e40000100800 */
[----:B-1----:R-:W-:-:S04]  /*3c70*/  IADD3 R0, P5, P6, R55, UR24, R49 ;  /* 0x0000001837007c10 */ /* 0x002fc8000febe031 */
[----:B------:R-:W-:Y:S02]  /*3c80*/  IADD3.X R30, R17, UR25, R50, P5, P6 ;  /* 0x00000019111e7c10 */ /* 0x000fe4000afec432 */
[----:B----4-:R-:W-:Y:S01]  /*3c90*/  ISETP.NE.AND P6, PT, R2, 0x10, PT ;  /* 0x000000100200780c */ /* 0x010fe20003fc5270 */
[----:B------:R1:W-:Y:S04]  /*3ca0*/  STL [R1+0x500], R0 ;  /* 0x0005000001007387 */ /* 0x0003e80000100800 */
[----:B------:R-:W-:Y:S01]  /*3cb0*/  STL [R1+0x504], R30 ;  /* 0x0005041e01007387 */ /* 0x000fe20000100800 */
[----:B-1----:R-:W-:Y:S02]  /*3cc0*/  SEL R0, R39, RZ, P3 ;  /* 0x000000ff27007207 */ /* 0x002fe40001800000 */
[----:B------:R-:W-:-:S05]  /*3cd0*/  @P2 SEL R0, R40, R41, !P6 ;  /* 0x0000002928002207 */ /* 0x000fca0007000000 */
[----:B------:R1:W-:Y:S02]  /*3ce0*/  STL [R1+0x4a8], R0 ;  /* 0x0004a80001007387 */ /* 0x0003e40000100800 */
[----:B-1----:R-:W-:-:S04]  /*3cf0*/  IADD3 R0, P5, P6, R57, UR22, R49 ;  /* 0x0000001639007c10 */ /* 0x002fc8000febe031 */
[--C-:B------:R-:W-:Y:S02]  /*3d00*/  IADD3.X R30, R18, UR23, R50.reuse, P5, P6 ;  /* 0x00000017121e7c10 */ /* 0x100fe4000afec432 */
[----:B0-----:R-:W-:Y:S01]  /*3d10*/  IADD3 R32, P5, P6, R3, UR20, R49 ;  /* 0x0000001403207c10 */ /* 0x001fe2000febe031 */
[----:B------:R0:W-:Y:S04]  /*3d20*/  STL [R1+0x4f0], R0 ;  /* 0x0004f00001007387 */ /* 0x0001e80000100800 */
[----:B------:R1:W-:Y:S01]  /*3d30*/  STL [R1+0x4f8], R30 ;  /* 0x0004f81e01007387 */ /* 0x0003e20000100800 */
[----:B0-----:R-:W-:-:S03]  /*3d40*/  IADD3.X R0, R4, UR21, R50, P5, P6 ;  /* 0x0000001504007c10 */ /* 0x001fc6000afec432 */
[----:B------:R-:W-:Y:S01]  /*3d50*/  STL [R1+0x4f4], R32 ;  /* 0x0004f42001007387 */ /* 0x000fe20000100800 */
[----:B-1----:R-:W-:-:S03]  /*3d60*/  IADD3 R30, P5, R54, R5, RZ ;  /* 0x00000005361e7210 */ /* 0x002fc60007fbe0ff */
[----:B------:R0:W-:Y:S02]  /*3d70*/  STL [R1+0x4fc], R0 ;  /* 0x0004fc0001007387 */ /* 0x0001e40000100800 */
[----:B------:R-:W-:Y:S02]  /*3d80*/  IMAD.X R31, R53, 0x1, R56, P5 ;  /* 0x00000001351f7824 */ /* 0x000fe400028e0638 */
[----:B0-----:R-:W-:-:S06]  /*3d90*/  IMAD.MOV.U32 R0, RZ, RZ, RZ ;  /* 0x000000ffff007224 */ /* 0x001fcc00078e00ff */
[----:B------:R-:W2:Y:S01]  /*3da0*/  @!P0 LDG.E.EL R0, desc[UR18][R30.64] ;  /* 0x000000121e008981 */ /* 0x000ea2000c2e1900 */
[----:B------:R-:W-:Y:S02]  /*3db0*/  ISETP.NE.AND P6, PT, R2, 0x10, PT ;  /* 0x000000100200780c */ /* 0x000fe40003fc5270 */
[----:B------:R-:W-:Y:S02]  /*3dc0*/  SEL R6, R6, RZ, P1 ;  /* 0x000000ff06067207 */ /* 0x000fe40000800000 */
[----:B------:R-:W-:Y:S02]  /*3dd0*/  SEL R29, R29, RZ, P4 ;  /* 0x000000ff1d1d7207 */ /* 0x000fe40002000000 */
[----:B------:R-:W-:-:S05]  /*3de0*/  IADD3 R32, P5, R52, R5, RZ ;  /* 0x0000000534207210 */ /* 0x000fca0007fbe0ff */
[----:B------:R-:W-:Y:S01]  /*3df0*/  IMAD.X R33, R51, 0x1, R56, P5 ;  /* 0x0000000133217824 */ /* 0x000fe200028e0638 */
[----:B--2---:R0:W-:Y:S02]  /*3e00*/  STL [R1+0x4c4], R0 ;  /* 0x0004c40001007387 */ /* 0x0041e40000100800 */
[----:B0-----:R-:W-:Y:S02]  /*3e10*/  SEL R0, R45, RZ, P3 ;  /* 0x000000ff2d007207 */ /* 0x001fe40001800000 */
[----:B------:R-:W-:-:S05]  /*3e20*/  @P2 SEL R0, R6, R29, !P6 ;  /* 0x0000001d06002207 */ /* 0x000fca0007000000 */
[----:B------:R0:W-:Y:S02]  /*3e30*/  STL [R1+0x4bc], R0 ;  /* 0x0004bc0001007387 */ /* 0x0001e40000100800 */
[----:B0-----:R-:W-:-:S06]  /*3e40*/  IMAD.MOV.U32 R0, RZ, RZ, RZ ;  /* 0x000000ffff007224 */ /* 0x001fcc00078e00ff */
[----:B------:R-:W2:Y:S01]  /*3e50*/  @!P0 LDG.E.EL R0, desc[UR18][R32.64] ;  /* 0x0000001220008981 */ /* 0x000ea2000c2e1900 */
[----:B------:R-:W-:-:S05]  /*3e60*/  IADD3 R30, P5, R43, R14, RZ ;  /* 0x0000000e2b1e7210 */ /* 0x000fca0007fbe0ff */
[----:B------:R-:W-:Y:S02]  /*3e70*/  IMAD.X R31, R44, 0x1, R25, P5 ;  /* 0x000000012c1f7824 */ /* 0x000fe400028e0619 */
[----:B------:R-:W-:-:S03]  /*3e80*/  IMAD.SHL.U32 R6, R30, 0x4, RZ ;  /* 0x000000041e067824 */ /* 0x000fc600078e00ff */
[----:B------:R-:W-:Y:S02]  /*3e90*/  SHF.L.U64.HI R29, R30, 0x2, R31 ;  /* 0x000000021e1d7819 */ /* 0x000fe4000001021f */
[----:B------:R-:W-:Y:S02]  /*3ea0*/  SEL R42, R42, RZ, P1 ;  /* 0x000000ff2a2a7207 */ /* 0x000fe40000800000 */
[----:B---3--:R-:W-:Y:S01]  /*3eb0*/  SEL R47, R47, RZ, P4 ;  /* 0x000000ff2f2f7207 */ /* 0x008fe20002000000 */
[----:B--2---:R0:W-:Y:S02]  /*3ec0*/  STL [R1+0x4b8], R0 ;  /* 0x0004b80001007387 */ /* 0x0041e40000100800 */
[----:B0-----:R-:W-:-:S04]  /*3ed0*/  IADD3 R0, P5, P6, R13, UR26, R6 ;  /* 0x0000001a0d007c10 */ /* 0x001fc8000febe006 */
[----:B------:R-:W-:Y:S02]  /*3ee0*/  IADD3.X R30, R16, UR27, R29, P5, P6 ;  /* 0x0000001b101e7c10 */ /* 0x000fe4000afec41d */
[----:B------:R-:W-:Y:S01]  /*3ef0*/  ISETP.NE.AND P6, PT, R2, 0x10, PT ;  /* 0x000000100200780c */ /* 0x000fe20003fc5270 */
[----:B------:R0:W-:Y:S04]  /*3f00*/  STL [R1+0x4dc], R0 ;  /* 0x0004dc0001007387 */ /* 0x0001e80000100800 */
[----:B------:R-:W-:Y:S01]  /*3f10*/  STL [R1+0x4ec], R30 ;  /* 0x0004ec1e01007387 */ /* 0x000fe20000100800 */
[----:B0-----:R-:W-:Y:S02]  /*3f20*/  SEL R0, R38, RZ, P3 ;  /* 0x000000ff26007207 */ /* 0x001fe40001800000 */
[----:B------:R-:W-:-:S02]  /*3f30*/  @P2 SEL R0, R42, R47, !P6 ;  /* 0x0000002f2a002207 */ /* 0x000fc40007000000 */
[----:B------:R-:W-:-:S03]  /*3f40*/  IADD3 R32, P5, P6, R55, UR24, R6 ;  /* 0x0000001837207c10 */ /* 0x000fc6000febe006 */
[----:B------:R0:W-:Y:S04]  /*3f50*/  STL [R1+0x4ac], R0 ;  /* 0x0004ac0001007387 */ /* 0x0001e80000100800 */
[----:B------:R-:W-:Y:S01]  /*3f60*/  STL [R1+0x4d0], R32 ;  /* 0x0004d02001007387 */ /* 0x000fe20000100800 */
[----:B0-----:R-:W-:Y:S02]  /*3f70*/  IADD3.X R0, R17, UR25, R29, P5, P6 ;  /* 0x0000001911007c10 */ /* 0x001fe4000afec41d */
[----:B------:R-:W-:Y:S02]  /*3f80*/  IADD3 R30, P5, R15, R5, RZ ;  /* 0x000000050f1e7210 */ /* 0x000fe40007fbe0ff */
[----:B------:R-:W2:Y:S04]  /*3f90*/  LDL.LU R15, [R1+0x838] ;  /* 0x00083800010f7983 */ /* 0x000ea80000300800 */
[----:B------:R0:W-:Y:S01]  /*3fa0*/  STL [R1+0x4d4], R0 ;  /* 0x0004d40001007387 */ /* 0x0001e20000100800 */
[----:B------:R-:W-:-:S03]  /*3fb0*/  IMAD.X R31, R28, 0x1, R56, P5 ;  /* 0x000000011c1f7824 */ /* 0x000fc600028e0638 */
[----:B------:R-:W3:Y:S01]  /*3fc0*/  LDL.LU R28, [R1+0x834] ;  /* 0x00083400011c7983 */ /* 0x000ee20000300800 */
[----:B0-----:R-:W-:-:S06]  /*3fd0*/  IMAD.MOV.U32 R0, RZ, RZ, RZ ;  /* 0x000000ffff007224 */ /* 0x001fcc00078e00ff */
[----:B------:R-:W4:Y:S01]  /*3fe0*/  @!P0 LDG.E.EL R0, desc[UR18][R30.64] ;  /* 0x000000121e008981 */ /* 0x000f22000c2e1900 */
[----:B------:R-:W-:Y:S02]  /*3ff0*/  SEL R48, R48, RZ, P1 ;  /* 0x000000ff30307207 */ /* 0x000fe40000800000 */
[----:B------:R-:W-:Y:S01]  /*4000*/  SEL R34, R34, RZ, P4 ;  /* 0x000000ff22227207 */ /* 0x000fe20002000000 */
[----:B----4-:R0:W-:Y:S02]  /*4010*/  STL [R1+0x4a4], R0 ;  /* 0x0004a40001007387 */ /* 0x0101e40000100800 */
[----:B0-----:R-:W-:-:S04]  /*4020*/  IADD3 R0, P5, P6, R57, UR22, R6 ;  /* 0x0000001639007c10 */ /* 0x001fc8000febe006 */
[--C-:B------:R-:W-:Y:S02]  /*4030*/  IADD3.X R30, R18, UR23, R29.reuse, P5, P6 ;  /* 0x00000017121e7c10 */ /* 0x100fe4000afec41d */
[----:B------:R-:W-:Y:S01]  /*4040*/  IADD3 R6, P5, P6, R3, UR20, R6 ;  /* 0x0000001403067c10 */ /* 0x000fe2000febe006 */
[----:B------:R0:W-:Y:S04]  /*4050*/  STL [R1+0x4d8], R0 ;  /* 0x0004d80001007387 */ /* 0x0001e80000100800 */
[----:B------:R1:W-:Y:S04]  /*4060*/  STL [R1+0x4e4], R30 ;  /* 0x0004e41e01007387 */ /* 0x0003e80000100800 */
[----:B------:R-:W4:Y:S01]  /*4070*/  LDL.LU R60, [R1+0x44] ;  /* 0x00004400013c7983 */ /* 0x000f220000300800 */
[----:B0-----:R-:W-:-:S03]  /*4080*/  IADD3.X R0, R4, UR21, R29, P5, P6 ;  /* 0x0000001504007c10 */ /* 0x001fc6000afec41d */
[----:B------:R-:W-:Y:S01]  /*4090*/  STL [R1+0x4e0], R6 ;  /* 0x0004e00601007387 */ /* 0x000fe20000100800 */
[----:B------:R-:W-:Y:S02]  /*40a0*/  ISETP.NE.AND P6, PT, R2, 0x10, PT ;  /* 0x000000100200780c */ /* 0x000fe40003fc5270 */
[----:B-1----:R-:W-:Y:S01]  /*40b0*/  IADD3 R30, P5, R12, R5, RZ ;  /* 0x000000050c1e7210 */ /* 0x002fe20007fbe0ff */
[----:B------:R-:W2:Y:S04]  /*40c0*/  LDL.LU R58, [R1+0x58] ;  /* 0x00005800013a7983 */ /* 0x000ea80000300800 */
[----:B------:R0:W-:Y:S01]  /*40d0*/  STL [R1+0x4e8], R0 ;  /* 0x0004e80001007387 */ /* 0x0001e20000100800 */
[----:B------:R-:W-:-:S03]  /*40e0*/  IMAD.X R31, R8, 0x1, R56, P5 ;  /* 0x00000001081f7824 */ /* 0x000fc600028e0638 */
[----:B------:R-:W2:Y:S04]  /*40f0*/  LDL.LU R52, [R1+0x60] ;  /* 0x0000600001347983 */ /* 0x000ea80000300800 */
[----:B------:R-:W3:Y:S01]  /*4100*/  LDL.LU R12, [R1+0x830] ;  /* 0x00083000010c7983 */ /* 0x000ee20000300800 */
[----:B0-----:R-:W-:Y:S02]  /*4110*/  SEL R0, R46, RZ, P3 ;  /* 0x000000ff2e007207 */ /* 0x001fe40001800000 */
[----:B------:R-:W-:Y:S01]  /*4120*/  @P2 SEL R0, R48, R34, !P6 ;  /* 0x0000002230002207 */ /* 0x000fe20007000000 */
[----:B------:R-:W2:Y:S04]  /*4130*/  LDL.LU R8, [R1+0x82c] ;  /* 0x00082c0001087983 */ /* 0x000ea80000300800 */
[----:B------:R-:W4:Y:S04]  /*4140*/  LDL.LU R54, [R1+0x88] ;  /* 0x0000880001367983 */ /* 0x000f280000300800 */
[----:B------:R0:W-:Y:S02]  /*4150*/  STL [R1+0x49c], R0 ;  /* 0x00049c0001007387 */ /* 0x0001e40000100800 */
[----:B0-----:R-:W-:-:S06]  /*4160*/  IMAD.MOV.U32 R0, RZ, RZ, RZ ;  /* 0x000000ffff007224 */ /* 0x001fcc00078e00ff */
[----:B------:R0:W4:Y:S01]  /*4170*/  @!P0 LDG.E.EL R0, desc[UR18][R30.64] ;  /* 0x000000121e008981 */ /* 0x000122000c2e1900 */
[----:B------:R-:W-:Y:S02]  /*4180*/  IADD3 R29, P5, R43, R11, RZ ;  /* 0x0000000b2b1d7210 */ /* 0x000fe40007fbe0ff */
[----:B------:R-:W-:Y:S02]  /*4190*/  SEL R36, R36, RZ, P1 ;  /* 0x000000ff24247207 */ /* 0x000fe40000800000 */
[----:B------:R-:W-:Y:S01]  /*41a0*/  SEL R37, R37, RZ, P4 ;  /* 0x000000ff25257207 */ /* 0x000fe20002000000 */
[----:B------:R-:W-:Y:S02]  /*41b0*/  IMAD.SHL.U32 R34, R29, 0x4, RZ ;  /* 0x000000041d227824 */ /* 0x000fe400078e00ff */
[----:B0-----:R-:W-:Y:S01]  /*41c0*/  IMAD.X R30, R44, 0x1, R24, P5 ;  /* 0x000000012c1e7824 */ /* 0x001fe200028e0618 */
[----:B---3--:R-:W-:Y:S02]  /*41d0*/  LOP3.LUT R12, R12, R28, RZ, 0xfc, !PT ;  /* 0x0000001c0c0c7212 */ /* 0x008fe400078efcff */
[----:B--2---:R-:W-:-:S04]  /*41e0*/  LOP3.LUT R6, R8, R15, RZ, 0xfc, !PT ;  /* 0x0000000f08067212 */ /* 0x004fc800078efcff */
[C---:B------:R-:W-:Y:S01]  /*41f0*/  SHF.L.U64.HI R6, R12.reuse, 0x6, R6 ;  /* 0x000000060c067819 */ /* 0x040fe20000010206 */
[----:B------:R-:W-:Y:S01]  /*4200*/  IMAD.SHL.U32 R12, R12, 0x40, RZ ;  /* 0x000000400c0c7824 */ /* 0x000fe200078e00ff */
[----:B----4-:R0:W-:Y:S04]  /*4210*/  STL [R1+0x4a0], R0 ;  /* 0x0004a00001007387 */ /* 0x0101e80000100800 */
[----:B------:R-:W2:Y:S04]  /*4220*/  LDL.LU R61, [R1+0x9c] ;  /* 0x00009c00013d7983 */ /* 0x000ea80000300800 */
[----:B------:R-:W3:Y:S01]  /*4230*/  LDL.LU R59, [R1+0xc4] ;  /* 0x0000c400013b7983 */ /* 0x000ee20000300800 */
[----:B0-----:R-:W-:-:S02]  /*4240*/  SEL R0, R35, RZ, P3 ;  /* 0x000000ff23007207 */ /* 0x001fc40001800000 */
[----:B------:R-:W-:Y:S01]  /*4250*/  @P2 SEL R0, R36, R37, !P6 ;  /* 0x0000002524002207 */ /* 0x000fe20007000000 */
[----:B------:R-:W4:Y:S01]  /*4260*/  LDL.LU R53, [R1+0xd0] ;  /* 0x0000d00001357983 */ /* 0x000f220000300800 */
[----:B------:R-:W-:Y:S02]  /*4270*/  SHF.L.U64.HI R35, R29, 0x2, R30 ;  /* 0x000000021d237819 */ /* 0x000fe4000001021e */
[----:B------:R-:W-:Y:S01]  /*4280*/  IADD3 R8, P5, P6, R12, UR26, R34 ;  /* 0x0000001a0c087c10 */ /* 0x000fe2000febe022 */
[----:B------:R0:W-:Y:S04]  /*4290*/  STL [R1+0x498], R0 ;  /* 0x0004980001007387 */ /* 0x0001e80000100800 */
[----:B------:R-:W2:Y:S01]  /*42a0*/  LDL.LU R51, [R1+0xd8] ;  /* 0x0000d80001337983 */ /* 0x000ea20000300800 */
[----:B0-----:R-:W-:-:S02]  /*42b0*/  IADD3.X R0, R6, UR27, R35, P5, P6 ;  /* 0x0000001b06007c10 */ /* 0x001fc4000afec423 */
[----:B------:R-:W-:Y:S01]  /*42c0*/  IADD3 R30, P5, R60, R20, RZ ;  /* 0x000000143c1e7210 */ /* 0x000fe20007fbe0ff */
[----:B------:R-:W-:Y:S04]  /*42d0*/  STL [R1+0x4c8], R8 ;  /* 0x0004c80801007387 */ /* 0x000fe80000100800 */
[----:B------:R0:W-:Y:S01]  /*42e0*/  STL [R1+0x4cc], R0 ;  /* 0x0004cc0001007387 */ /* 0x0001e20000100800 */
[----:B------:R-:W-:Y:S02]  /*42f0*/  IMAD.X R31, R58, 0x1, R7, P5 ;  /* 0x000000013a1f7824 */ /* 0x000fe400028e0607 */
[----:B0-----:R-:W-:-:S06]  /*4300*/  IMAD.MOV.U32 R0, RZ, RZ, RZ ;  /* 0x000000ffff007224 */ /* 0x001fcc00078e00ff */
[----:B------:R-:W2:Y:S01]  /*4310*/  @P3 LDG.E.EL R0, desc[UR18][R30.64] ;  /* 0x000000121e003981 */ /* 0x000ea2000c2e1900 */
[----:B------:R-:W-:-:S05]  /*4320*/  IADD3 R32, P5, R52, R9, RZ ;  /* 0x0000000934207210 */ /* 0x000fca0007fbe0ff */
[----:B------:R-:W-:Y:S01]  /*4330*/  IMAD.X R33, R54, 0x1, R22, P5 ;  /* 0x0000000136217824 */ /* 0x000fe200028e0616 */
[----:B--2---:R0:W-:Y:S01]  /*4340*/  STL [R1+0x5b4], R0 ;  /* 0x0005b40001007387 */ /* 0x0041e20000100800 */
[----:B------:R-:W-:-:S03]  /*4350*/  SHF.R.U64 R52, R3, 0x6, R4 ;  /* 0x0000000603347819 */ /* 0x000fc60000001204 */
[----:B------:R-:W2:Y:S01]  /*4360*/  LDL.LU R60, [R1+0x5c] ;  /* 0x00005c00013c7983 */ /* 0x000ea20000300800 */
[----:B0-----:R-:W-:Y:S01]  /*4370*/  IMAD.MOV.U32 R0, RZ, RZ, RZ ;  /* 0x000000ffff007224 */ /* 0x001fe200078e00ff */
[----:B------:R-:W-:Y:S02]  /*4380*/  LOP3.LUT R52, R52, 0xffffff80, RZ, 0xfc, !PT ;  /* 0xffffff8034347812 */ /* 0x000fe400078efcff */
[----:B------:R-:W2:Y:S04]  /*4390*/  LDL.LU R58, [R1+0x80] ;  /* 0x00008000013a7983 */ /* 0x000ea80000300800 */
[----:B------:R0:W2:Y:S01]  /*43a0*/  @P1 LDG.E.EL R0, desc[UR18][R32.64] ;  /* 0x0000001220001981 */ /* 0x0000a2000c2e1900 */
[----:B------:R-:W-:-:S03]  /*43b0*/  IADD3 R8, P5, R28, R52, RZ ;  /* 0x000000341c087210 */ /* 0x000fc60007fbe0ff */
[----:B------:R-:W3:Y:S01]  /*43c0*/  LDL.LU R54, [R1+0x90] ;  /* 0x0000900001367983 */ /* 0x000ee20000300800 */
[----:B------:R-:W-:Y:S02]  /*43d0*/  IADD3.X R29, R15, -0x1, RZ, P5, !PT ;  /* 0xffffffff0f1d7810 */ /* 0x000fe40002ffe4ff */
[----:B------:R-:W-:-:S04]  /*43e0*/  SHF.R.U64 R39, R3, 0x6, R4 ;  /* 0x0000000603277819 */ /* 0x000fc80000001204 */
[----:B------:R-:W-:Y:S01]  /*43f0*/  LOP3.LUT R39, R39, 0xffffff40, RZ, 0xfc, !PT ;  /* 0xffffff4027277812 */ /* 0x000fe200078efcff */
[----:B0-----:R-:W-:Y:S01]  /*4400*/  IMAD.MOV.U32 R33, RZ, RZ, RZ ;  /* 0x000000ffff217224 */ /* 0x001fe200078e00ff */
[----:B--2---:R0:W-:Y:S02]  /*4410*/  STL [R1+0x5c0], R0 ;  /* 0x0005c00001007387 */ /* 0x0041e40000100800 */
[C---:B0-----:R-:W-:Y:S01]  /*4420*/  IMAD.SHL.U32 R0, R8.reuse, 0x40, RZ ;  /* 0x0000004008007824 */ /* 0x041fe200078e00ff */
[----:B------:R-:W-:-:S04]  /*4430*/  SHF.L.U64.HI R8, R8, 0x6, R29 ;  /* 0x0000000608087819 */ /* 0x000fc8000001021d */
[----:B------:R-:W-:-:S04]  /*4440*/  IADD3 R30, P5, P6, R0, UR24, R34 ;  /* 0x00000018001e7c10 */ /* 0x000fc8000febe022 */
[----:B------:R-:W-:Y:S02]  /*4450*/  IADD3.X R29, R8, UR25, R35, P5, P6 ;  /* 0x00000019081d7c10 */ /* 0x000fe4000afec423 */
[----:B------:R-:W-:Y:S01]  /*4460*/  IADD3 R32, P5, R28, R39, RZ ;  /* 0x000000271c207210 */ /* 0x000fe20007fbe0ff */
[----:B------:R-:W-:Y:S03]  /*4470*/  STL [R1+0xf8], R0 ;  /* 0x0000f80001007387 */ /* 0x000fe60000100800 */
[----:B------:R-:W-:Y:S01]  /*4480*/  IADD3.X R15, R15, -0x1, RZ, P5, !PT ;  /* 0xffffffff0f0f7810 */ /* 0x000fe20002ffe4ff */
[----:B------:R-:W2:Y:S01]  /*4490*/  LDL.LU R52, [R1+0xb4] ;  /* 0x0000b40001347983 */ /* 0x000ea20000300800 */
[----:B------:R-:W-:-:S03]  /*44a0*/  IADD3 R28, P5, R61, R5, RZ ;  /* 0x000000053d1c7210 */ /* 0x000fc60007fbe0ff */
[----:B------:R-:W-:Y:S04]  /*44b0*/  STL [R1+0x4b4], R30 ;  /* 0x0004b41e01007387 */ /* 0x000fe80000100800 */
[----:B------:R3:W-:Y:S02]  /*44c0*/  STL [R1+0x4c0], R29 ;  /* 0x0004c01d01007387 */ /* 0x0007e40000100800 */
[----:B---3--:R-:W-:-:S05]  /*44d0*/  IMAD.X R29, R59, 0x1, R56, P5 ;  /* 0x000000013b1d7824 */ /* 0x008fca00028e0638 */
[----:B------:R-:W3:Y:S01]  /*44e0*/  @!P0 LDG.E.EL R33, desc[UR18][R28.64] ;  /* 0x000000121c218981 */ /* 0x000ee2000c2e1900 */
[----:B----4-:R-:W-:-:S05]  /*44f0*/  IADD3 R30, P5, R53, R9, RZ ;  /* 0x00000009351e7210 */ /* 0x010fca0007fbe0ff */
[----:B------:R-:W-:Y:S02]  /*4500*/  IMAD.X R31, R51, 0x1, R22, P5 ;  /* 0x00000001331f7824 */ /* 0x000fe400028e0616 */
[----:B------:R-:W4:Y:S01]  /*4510*/  LDL.LU R51, [R1+0xbc] ;  /* 0x0000bc0001337983 */ /* 0x000f220000300800 */
[----:B------:R-:W-:-:S03]  /*4520*/  IMAD.SHL.U32 R53, R32, 0x40, RZ ;  /* 0x0000004020357824 */ /* 0x000fc600078e00ff */
[----:B---3--:R0:W-:Y:S02]  /*4530*/  STL [R1+0x5dc], R33 ;  /* 0x0005dc2101007387 */ /* 0x0081e40000100800 */
[----:B0-----:R-:W-:-:S06]  /*4540*/  IMAD.MOV.U32 R33, RZ, RZ, RZ ;  /* 0x000000ffff217224 */ /* 0x001fcc00078e00ff */
[----:B------:R0:W3:Y:S01]  /*4550*/  @P4 LDG.E.EL R33, desc[UR18][R30.64] ;  /* 0x000000121e214981 */ /* 0x0000e2000c2e1900 */
[----:B------:R-:W-:-:S03]  /*4560*/  SHF.L.U64.HI R15, R32, 0x6, R15 ;  /* 0x00000006200f7819 */ /* 0x000fc6000001020f */
[----:B------:R-:W-:Y:S01]  /*4570*/  STL [R1+0x110], R53 ;  /* 0x0001103501007387 */ /* 0x000fe20000100800 */
[----:B0-----:R-:W-:-:S04]  /*4580*/  IADD3 R30, P5, P6, R53, UR22, R34 ;  /* 0x00000016351e7c10 */ /* 0x001fc8000febe022 */
[----:B------:R-:W-:Y:S01]  /*4590*/  IADD3.X R29, R15, UR23, R35, P5, P6 ;  /* 0x000000170f1d7c10 */ /* 0x000fe2000afec423 */
[----:B------:R-:W-:Y:S01]  /*45a0*/  STL [R1+0x490], R30 ;  /* 0x0004901e01007387 */ /* 0x000fe20000100800 */
[----:B------:R-:W-:-:S03]  /*45b0*/  IADD3 R28, P5, P6, R3, UR20, R34 ;  /* 0x00000014031c7c10 */ /* 0x000fc6000febe022 */
[----:B------:R-:W2:Y:S04]  /*45c0*/  LDL.LU R47, [R1+0xe4] ;  /* 0x0000e400012f7983 */ /* 0x000ea80000300800 */
[----:B------:R-:W-:Y:S04]  /*45d0*/  STL [R1+0x494], R29 ;  /* 0x0004941d01007387 */ /* 0x000fe80000100800 */
[----:B------:R-:W2:Y:S04]  /*45e0*/  LDL.LU R38, [R1+0xd4] ;  /* 0x0000d40001267983 */ /* 0x000ea80000300800 */
[----:B------:R0:W-:Y:S04]  /*45f0*/  STL [R1+0x480], R28 ;  /* 0x0004801c01007387 */ /* 0x0001e80000100800 */
[----:B------:R-:W4:Y:S01]  /*4600*/  LDL.LU R45, [R1+0xe8] ;  /* 0x0000e800012d7983 */ /* 0x000f220000300800 */
[----:B0-----:R-:W-:Y:S01]  /*4610*/  IADD3.X R28, R4, UR21, R35, P5, P6 ;  /* 0x00000015041c7c10 */ /* 0x001fe2000afec423 */
[----:B------:R-:W-:-:S02]  /*4620*/  IMAD.MOV.U32 R32, RZ, RZ, RZ ;  /* 0x000000ffff207224 */ /* 0x000fc400078e00ff */
[----:B---3--:R0:W-:Y:S04]  /*4630*/  STL [R1+0x5b8], R33 ;  /* 0x0005b82101007387 */ /* 0x0081e80000100800 */
[----:B------:R1:W-:Y:S04]  /*4640*/  STL [R1+0x488], R28 ;  /* 0x0004881c01007387 */ /* 0x0003e80000100800 */
[----:B------:R-:W3:Y:S01]  /*4650*/  LDL.LU R50, [R1+0x34] ;  /* 0x0000340001327983 */ /* 0x000ee20000300800 */
[----:B0-----:R-:W-:-:S03]  /*4660*/  IADD3 R33, P5, R43, R23, RZ ;  /* 0x000000172b217210 */ /* 0x001fc60007fbe0ff */
[----:B------:R-:W3:Y:S02]  /*4670*/  LDL.LU R49, [R1+0x48] ;  /* 0x0000480001317983 */ /* 0x000ee40000300800 */
[----:B------:R-:W-:Y:S01]  /*4680*/  IMAD.X R44, R44, 0x1, R19, P5 ;  /* 0x000000012c2c7824 */ /* 0x000fe200028e0613 */
[----:B-1----:R-:W-:Y:S01]  /*4690*/  IADD3 R28, P5, R60, R20, RZ ;  /* 0x000000143c1c7210 */ /* 0x002fe20007fbe0ff */
[----:B------:R-:W3:Y:S04]  /*46a0*/  LDL.LU R40, [R1+0x4c] ;  /* 0x00004c0001287983 */ /* 0x000ee80000300800 */
[----:B------:R-:W-:Y:S01]  /*46b0*/  IMAD.X R29, R58, 0x1, R7, P5 ;  /* 0x000000013a1d7824 */ /* 0x000fe200028e0607 */
[----:B------:R-:W3:Y:S04]  /*46c0*/  LDL.LU R41, [R1+0x64] ;  /* 0x0000640001297983 */ /* 0x000ee80000300800 */
[----:B------:R-:W3:Y:S01]  /*46d0*/  @P3 LDG.E.EL R32, desc[UR18][R28.64] ;  /* 0x000000121c203981 */ /* 0x000ee2000c2e1900 */
[----:B------:R-:W-:-:S05]  /*46e0*/  IADD3 R30, P5, R54, R9, RZ ;  /* 0x00000009361e7210 */ /* 0x000fca0007fbe0ff */
[----:B--2---:R-:W-:Y:S01]  /*46f0*/  IMAD.X R31, R52, 0x1, R22, P5 ;  /* 0x00000001341f7824 */ /* 0x004fe200028e0616 */
[----:B---3--:R0:W-:Y:S02]  /*4700*/  STL [R1+0x5a0], R32 ;  /* 0x0005a02001007387 */ /* 0x0081e40000100800 */
[----:B0-----:R-:W-:-:S06]  /*4710*/  IMAD.MOV.U32 R32, RZ, RZ, RZ ;  /* 0x000000ffff207224 */ /* 0x001fcc00078e00ff */
[----:B------:R-:W2:Y:S01]  /*4720*/  @P1 LDG.E.EL R32, desc[UR18][R30.64] ;  /* 0x000000121e201981 */ /* 0x000ea2000c2e1900 */
[----:B------:R-:W-:-:S03]  /*4730*/  IMAD.MOV.U32 R34, RZ, RZ, RZ ;  /* 0x000000ffff227224 */ /* 0x000fc600078e00ff */
[----:B--2---:R0:W-:Y:S02]  /*4740*/  STL [R1+0x5bc], R32 ;  /* 0x0005bc2001007387 */ /* 0x0041e40000100800 */
[C---:B0-----:R-:W-:Y:S01]  /*4750*/  IMAD.SHL.U32 R32, R33.reuse, 0x4, RZ ;  /* 0x0000000421207824 */ /* 0x041fe200078e00ff */
[----:B------:R-:W-:-:S04]  /*4760*/  SHF.L.U64.HI R33, R33, 0x2, R44 ;  /* 0x0000000221217819 */ /* 0x000fc8000001022c */
[----:B------:R-:W-:-:S04]  /*4770*/  IADD3 R31, P5, P6, R12, UR26, R32 ;  /* 0x0000001a0c1f7c10 */ /* 0x000fc8000febe020 */
[----:B------:R-:W-:Y:S02]  /*4780*/  IADD3.X R30, R6, UR27, R33, P5, P6 ;  /* 0x0000001b061e7c10 */ /* 0x000fe4000afec421 */
[----:B----4-:R-:W-:-:S05]  /*4790*/  IADD3 R28, P5, R51, R9, RZ ;  /* 0x00000009331c7210 */ /* 0x010fca0007fbe0ff */
[----:B------:R-:W-:-:S05]  /*47a0*/  IMAD.X R29, R47, 0x1, R22, P5 ;  /* 0x000000012f1d7824 */ /* 0x000fca00028e0616 */
[----:B------:R-:W2:Y:S04]  /*47b0*/  @P4 LDG.E.EL R34, desc[UR18][R28.64] ;  /* 0x000000121c224981 */ /* 0x000ea8000c2e1900 */
[----:B------:R-:W-:Y:S04]  /*47c0*/  STL [R1+0x484], R31 ;  /* 0x0004841f01007387 */ /* 0x000fe80000100800 */
[----:B------:R-:W3:Y:S04]  /*47d0*/  LDL.LU R39, [R1+0x84] ;  /* 0x0000840001277983 */ /* 0x000ee80000300800 */
[----:B------:R0:W-:Y:S04]  /*47e0*/  STL [R1+0x48c], R30 ;  /* 0x00048c1e01007387 */ /* 0x0001e80000100800 */
[----:B------:R-:W4:Y:S04]  /*47f0*/  LDL.LU R61, [R1+0xb0] ;  /* 0x0000b000013d7983 */ /* 0x000f280000300800 */
[----:B------:R-:W3:Y:S01]  /*4800*/  LDL.LU R59, [R1+0xa8] ;  /* 0x0000a800013b7983 */ /* 0x000ee20000300800 */
[----:B0-----:R-:W-:-:S03]  /*4810*/  IADD3 R30, P5, R38, R5, RZ ;  /* 0x00000005261e7210 */ /* 0x001fc60007fbe0ff */
[----:B------:R-:W3:Y:S04]  /*4820*/  LDL.LU R60, [R1+0xc8] ;  /* 0x0000c800013c7983 */ /* 0x000ee80000300800 */
[----:B------:R-:W3:Y:S04]  /*4830*/  LDL.LU R58, [R1+0x3c] ;  /* 0x00003c00013a7983 */ /* 0x000ee80000300800 */
[----:B------:R-:W3:Y:S04]  /*4840*/  LDL.LU R54, [R1+0x50] ;  /* 0x0000500001367983 */ /* 0x000ee80000300800 */
[----:B------:R-:W3:Y:S01]  /*4850*/  LDL.LU R52, [R1+0x54] ;  /* 0x0000540001347983 */ /* 0x000ee20000300800 */
[----:B------:R-:W-:-:S03]  /*4860*/  IMAD.X R31, R45, 0x1, R56, P5 ;  /* 0x000000012d1f7824 */ /* 0x000fc600028e0638 */
[----:B------:R-:W3:Y:S04]  /*4870*/  LDL.LU R51, [R1+0x6c] ;  /* 0x00006c0001337983 */ /* 0x000ee80000300800 */
[----:B--2---:R0:W-:Y:S02]  /*4880*/  STL [R1+0x5b0], R34 ;  /* 0x0005b02201007387 */ /* 0x0041e40000100800 */
[----:B0-----:R-:W-:-:S06]  /*4890*/  IMAD.MOV.U32 R34, RZ, RZ, RZ ;  /* 0x000000ffff227224 */ /* 0x001fcc00078e00ff */
[----:B------:R0:W2:Y:S02]  /*48a0*/  @!P0 LDG.E.EL R34, desc[UR18][R30.64] ;  /* 0x000000121e228981 */ /* 0x0000a4000c2e1900 */
[----:B0-----:R-:W-:-:S04]  /*48b0*/  IADD3 R31, P5, P6, R0, UR24, R32 ;  /* 0x00000018001f7c10 */ /* 0x001fc8000febe020 */
[----:B------:R-:W-:Y:S01]  /*48c0*/  IADD3.X R30, R8, UR25, R33, P5, P6 ;  /* 0x00000019081e7c10 */ /* 0x000fe2000afec421 */
[----:B------:R-:W-:Y:S01]  /*48d0*/  STL [R1+0x478], R31 ;  /* 0x0004781f01007387 */ /* 0x000fe20000100800 */
[----:B------:R-:W-:-:S03]  /*48e0*/  IADD3 R28, P5, R50, R9, RZ ;  /* 0x00000009321c7210 */ /* 0x000fc60007fbe0ff */
[----:B------:R-:W-:Y:S02]  /*48f0*/  STL [R1+0x47c], R30 ;  /* 0x00047c1e01007387 */ /* 0x000fe40000100800 */
[----:B------:R-:W-:Y:S02]  /*4900*/  IMAD.X R29, R49, 0x1, R22, P5 ;  /* 0x00000001311d7824 */ /* 0x000fe400028e0616 */
[----:B--2---:R0:W-:Y:S02]  /*4910*/  STL [R1+0x5d8], R34 ;  /* 0x0005d82201007387 */ /* 0x0041e40000100800 */
[----:B0-----:R-:W-:-:S06]  /*4920*/  IMAD.MOV.U32 R34, RZ, RZ, RZ ;  /* 0x000000ffff227224 */ /* 0x001fcc00078e00ff */
[----:B------:R-:W2:Y:S01]  /*4930*/  @P1 LDG.E.EL R34, desc[UR18][R28.64] ;  /* 0x000000121c221981 */ /* 0x000ea2000c2e1900 */
[----:B------:R-:W-:-:S03]  /*4940*/  IADD3 R30, P5, R40, R9, RZ ;  /* 0x00000009281e7210 */ /* 0x000fc60007fbe0ff */
[----:B------:R-:W3:Y:S02]  /*4950*/  LDG.E.EL.64 R28, desc[UR18][R26.64+0x8] ;  /* 0x000008121a1c7981 */ /* 0x000ee4000c2e1b00 */
[----:B------:R-:W-:Y:S02]  /*4960*/  IMAD.X R31, R41, 0x1, R22, P5 ;  /* 0x00000001291f7824 */ /* 0x000fe400028e0616 */
[----:B--2---:R0:W-:Y:S02]  /*4970*/  STL [R1+0x464], R34 ;  /* 0x0004642201007387 */ /* 0x0041e40000100800 */
[----:B0-----:R-:W-:-:S06]  /*4980*/  IMAD.MOV.U32 R34, RZ, RZ, RZ ;  /* 0x000000ffff227224 */ /* 0x001fcc00078e00ff */
[----:B------:R0:W2:Y:S01]  /*4990*/  @P4 LDG.E.EL R34, desc[UR18][R30.64] ;  /* 0x000000121e224981 */ /* 0x0000a2000c2e1900 */
[----:B---3--:R-:W-:Y:S02]  /*49a0*/  R2UR UR4, R28 ;  /* 0x000000001c0472ca */ /* 0x008fe400000e0000 */
[--C-:B------:R-:W-:Y:S02]  /*49b0*/  IADD3 R28, P5, P6, R53, UR22, R32.reuse ;  /* 0x00000016351c7c10 */ /* 0x100fe4000febe020 */
[----:B------:R-:W-:Y:S02]  /*49c0*/  R2UR UR5, R29 ;  /* 0x000000001d0572ca */ /* 0x000fe400000e0000 */
[--C-:B0-----:R-:W-:Y:S02]  /*49d0*/  IADD3.X R30, R15, UR23, R33.reuse, P5, P6 ;  /* 0x000000170f1e7c10 */ /* 0x101fe4000afec421 */
[----:B------:R-:W-:Y:S01]  /*49e0*/  IADD3 R29, P5, P6, R3, UR20, R32 ;  /* 0x00000014031d7c10 */ /* 0x000fe2000febe020 */
[----:B------:R0:W-:Y:S04]  /*49f0*/  STL [R1+0x468], R28 ;  /* 0x0004681c01007387 */ /* 0x0001e80000100800 */
[----:B------:R-:W-:Y:S01]  /*4a00*/  STL [R1+0x470], R30 ;  /* 0x0004701e01007387 */ /* 0x000fe20000100800 */
[----:B------:R-:W-:Y:S01]  /*4a10*/  IMAD.MOV.U32 R36, RZ, RZ, RZ ;  /* 0x000000ffff247224 */ /* 0x000fe200078e00ff */
[----:B0-----:R-:W-:-:S02]  /*4a20*/  IADD3.X R28, R4, UR21, R33, P5, P6 ;  /* 0x00000015041c7c10 */ /* 0x001fc4000afec421 */
[----:B--2---:R0:W-:Y:S02]  /*4a30*/  STL [R1+0x460], R34 ;  /* 0x0004602201007387 */ /* 0x0041e40000100800 */
[----:B0-----:R-:W-:-:S05]  /*4a40*/  IADD3 R34, P5, R39, R20, RZ ;  /* 0x0000001427227210 */ /* 0x001fca0007fbe0ff */
[----:B----4-:R-:W-:-:S05]  /*4a50*/  IMAD.X R35, R61, 0x1, R7, P5 ;  /* 0x000000013d237824 */ /* 0x010fca00028e0607 */
[----:B------:R-:W2:Y:S04]  /*4a60*/  @P3 LDG.E.EL R36, desc[UR18][R34.64] ;  /* 0x0000001222243981 */ /* 0x000ea8000c2e1900 */
[----:B------:R-:W-:Y:S04]  /*4a70*/  STL [R1+0x46c], R29 ;  /* 0x00046c1d01007387 */ /* 0x000fe80000100800 */
[----:B------:R0:W-:Y:S02]  /*4a80*/  STL [R1+0x474], R28 ;  /* 0x0004741c01007387 */ /* 0x0001e40000100800 */
[----:B0-----:R-:W-:-:S05]  /*4a90*/  IADD3 R28, P5, R59, R5, RZ ;  /* 0x000000053b1c7210 */ /* 0x001fca0007fbe0ff */
[----:B------:R-:W-:Y:S01]  /*4aa0*/  IMAD.X R29, R60, 0x1, R56, P5 ;  /* 0x000000013c1d7824 */ /* 0x000fe200028e0638 */
[----:B------:R-:W-:Y:S02]  /*4ab0*/  IADD3 R30, P5, R58, R20, RZ ;  /* 0x000000143a1e7210 */ /* 0x000fe40007fbe0ff */
[----:B------:R-:W3:Y:S03]  /*4ac0*/  LDL.LU R58, [R1+0x74] ;  /* 0x00007400013a7983 */ /* 0x000ee60000300800 */
[----:B------:R-:W-:Y:S01]  /*4ad0*/  IMAD.X R31, R54, 0x1, R7, P5 ;  /* 0x00000001361f7824 */ /* 0x000fe200028e0607 */
[----:B------:R-:W-:-:S05]  /*4ae0*/  IADD3 R32, P5, R52, R9, RZ ;  /* 0x0000000934207210 */ /* 0x000fca0007fbe0ff */
[----:B------:R-:W-:Y:S01]  /*4af0*/  IMAD.X R33, R51, 0x1, R22, P5 ;  /* 0x0000000133217824 */ /* 0x000fe200028e0616 */
[----:B------:R-:W-:-:S04]  /*4b00*/  USHF.R.U32.HI UR6, URZ, 0x1d, UR5 ;  /* 0x0000001d3f067899 */ /* 0x000fc80008011605 */
[----:B------:R-:W-:-:S04]  /*4b10*/  ULOP3.LUT UR6, UR6, 0x4, URZ, 0xc0, !UPT ;  /* 0x0000000406067892 */ /* 0x000fc8000f8ec03f */
[----:B------:R-:W-:-:S04]  /*4b20*/  UIADD3 UR4, UP0, UR4, UR6, URZ ;  /* 0x0000000604047290 */ /* 0x000fc8000ff1e03f */
[----:B------:R-:W-:Y:S02]  /*4b30*/  USHF.L.U32 UR6, UR4, 0x2, URZ ;  /* 0x0000000204067899 */ /* 0x000fe4000800063f */
[----:B------:R-:W-:Y:S01]  /*4b40*/  UIADD3.X UR5, URZ, UR5, URZ, UP0, !UPT ;  /* 0x000000053f057290 */ /* 0x000fe200087fe43f */
[----:B------:R-:W-:-:S03]  /*4b50*/  IMAD.MOV.U32 R49, RZ, RZ, RZ ;  /* 0x000000ffff317224 */ /* 0x000fc600078e00ff */
[----:B------:R-:W-:-:S03]  /*4b60*/  USHF.L.U64.HI UR4, UR4, 0x2, UR5 ;  /* 0x0000000204047899 */ /* 0x000fc60008010205 */
[----:B------:R-:W4:Y:S04]  /*4b70*/  @P1 LDG.E.EL R49, desc[UR18][R32.64] ;  /* 0x0000001220311981 */ /* 0x000f28000c2e1900 */
[----:B--2---:R0:W-:Y:S04]  /*4b80*/  STL [R1+0x458], R36 ;  /* 0x0004582401007387 */ /* 0x0041e80000100800 */
[----:B------:R-:W2:Y:S04]  /*4b90*/  LDL.LU R42, [R1+0x98] ;  /* 0x00009800012a7983 */ /* 0x000ea80000300800 */
[----:B------:R-:W4:Y:S04]  /*4ba0*/  LDL.LU R51, [R1+0xcc] ;  /* 0x0000cc0001337983 */ /* 0x000f280000300800 */
[----:B------:R-:W4:Y:S01]  /*4bb0*/  LDL.LU R47, [R1+0xec] ;  /* 0x0000ec00012f7983 */ /* 0x000f220000300800 */
[----:B0-----:R-:W-:-:S03]  /*4bc0*/  CS2R R36, SRZ ;  /* 0x0000000000247805 */ /* 0x001fc6000001ff00 */
[----:B------:R-:W4:Y:S04]  /*4bd0*/  LDL.LU R38, [R1+0xac] ;  /* 0x0000ac0001267983 */ /* 0x000f280000300800 */
[----:B------:R0:W4:Y:S04]  /*4be0*/  @!P0 LDG.E.EL R36, desc[UR18][R28.64] ;  /* 0x000000121c248981 */ /* 0x000128000c2e1900 */
[----:B------:R-:W4:Y:S04]  /*4bf0*/  LDL.LU R45, [R1+0xdc] ;  /* 0x0000dc00012d7983 */ /* 0x000f280000300800 */
[----:B------:R-:W4:Y:S01]  /*4c00*/  LDL.LU R40, [R1+0xe0] ;  /* 0x0000e00001287983 */ /* 0x000f220000300800 */
[----:B0-----:R-:W-:-:S03]  /*4c10*/  IADD3 R28, P5, R10, UR6, RZ ;  /* 0x000000060a1c7c10 */ /* 0x001fc6000ffbe0ff */
[----:B------:R-:W4:Y:S01]  /*4c20*/  LDL.LU R54, [R1+0xf0] ;  /* 0x0000f00001367983 */ /* 0x000f220000300800 */
[----:B------:R-:W-:Y:S01]  /*4c30*/  IADD3.X R29, R21, UR4, RZ, P5, !PT ;  /* 0x00000004151d7c10 */ /* 0x000fe2000affe4ff */
[C---:B------:R-:W-:Y:S02]  /*4c40*/  IMAD.SHL.U32 R32, R28.reuse, 0x4, RZ ;  /* 0x000000041c207824 */ /* 0x040fe400078e00ff */
[----:B------:R-:W4:Y:S01]  /*4c50*/  LDL.LU R41, [R1+0xfc] ;  /* 0x0000fc0001297983 */ /* 0x000f220000300800 */
[----:B------:R-:W-:Y:S02]  /*4c60*/  SHF.L.U64.HI R33, R28, 0x2, R29 ;  /* 0x000000021c217819 */ /* 0x000fe4000001021d */
[----:B------:R-:W-:-:S04]  /*4c70*/  IADD3 R29, P5, P6, R13, UR26, R32 ;  /* 0x0000001a0d1d7c10 */ /* 0x000fc8000febe020 */
[----:B------:R-:W-:Y:S01]  /*4c80*/  IADD3.X R28, R16, UR27, R33, P5, P6 ;  /* 0x0000001b101c7c10 */ /* 0x000fe2000afec421 */
[----:B------:R-:W-:Y:S04]  /*4c90*/  STL [R1+0x1e8], R29 ;  /* 0x0001e81d01007387 */ /* 0x000fe80000100800 */
[----:B------:R-:W4:Y:S04]  /*4ca0*/  LDL.LU R39, [R1+0x10c] ;  /* 0x00010c0001277983 */ /* 0x000f280000300800 */
[----:B------:R4:W-:Y:S04]  /*4cb0*/  STL [R1+0x1f8], R28 ;  /* 0x0001f81c01007387 */ /* 0x0009e80000100800 */
[----:B------:R-:W4:Y:S04]  /*4cc0*/  LDL.LU R61, [R1+0x100] ;  /* 0x00010000013d7983 */ /* 0x000f280000300800 */
[----:B------:R-:W4:Y:S01]  /*4cd0*/  LDL.LU R52, [R1+0x114] ;  /* 0x0001140001347983 */ /* 0x000f220000300800 */
[----:B------:R-:W-:-:S02]  /*4ce0*/  IMAD.MOV.U32 R50, RZ, RZ, RZ ;  /* 0x000000ffff327224 */ /* 0x000fc400078e00ff */
[----:B------:R-:W-:Y:S01]  /*4cf0*/  IMAD.MOV.U32 R34, RZ, RZ, RZ ;  /* 0x000000ffff227224 */ /* 0x000fe200078e00ff */
[----:B------:R-:W4:Y:S04]  /*4d00*/  LDL.LU R59, [R1+0xf4] ;  /* 0x0000f400013b7983 */ /* 0x000f280000300800 */
[----:B------:R3:W4:Y:S02]  /*4d10*/  @P3 LDG.E.EL R50, desc[UR18][R30.64] ;  /* 0x000000121e323981 */ /* 0x000724000c2e1900 */
[----:B---3--:R-:W-:Y:S01]  /*4d20*/  IADD3 R30, P5, R58, R5, RZ ;  /* 0x000000053a1e7210 */ /* 0x008fe20007fbe0ff */
[----:B------:R-:W-:-:S04]  /*4d30*/  IMAD.MOV.U32 R48, RZ, RZ, RZ ;  /* 0x000000ffff307224 */ /* 0x000fc800078e00ff */
[----:B--2---:R-:W-:Y:S01]  /*4d40*/  IMAD.X R31, R42, 0x1, R56, P5 ;  /* 0x000000012a1f7824 */ /* 0x004fe200028e0638 */
[----:B----4-:R-:W-:-:S04]  /*4d50*/  IADD3 R28, P5, R51, R9, RZ ;  /* 0x00000009331c7210 */ /* 0x010fc80007fbe0ff */
[----:B------:R-:W2:Y:S01]  /*4d60*/  @!P0 LDG.E.EL R34, desc[UR18][R30.64] ;  /* 0x000000121e228981 */ /* 0x000ea2000c2e1900 */
[----:B------:R-:W-:Y:S01]  /*4d70*/  IMAD.X R29, R47, 0x1, R22, P5 ;  /* 0x000000012f1d7824 */ /* 0x000fe200028e0616 */
[----:B------:R-:W-:-:S06]  /*4d80*/  CS2R R46, SRZ ;  /* 0x00000000002e7805 */ /* 0x000fcc000001ff00 */
[----:B------:R0:W3:Y:S04]  /*4d90*/  @P4 LDG.E.EL R46, desc[UR18][R28.64] ;  /* 0x000000121c2e4981 */ /* 0x0000e8000c2e1900 */
[----:B------:R-:W-:Y:S04]  /*4da0*/  STL [R1+0x45c], R36 ;  /* 0x00045c2401007387 */ /* 0x000fe80000100800 */
[----:B------:R-:W4:Y:S01]  /*4db0*/  LDL.LU R60, [R1+0x104] ;  /* 0x00010400013c7983 */ /* 0x000f220000300800 */
[----:B0-----:R-:W-:-:S03]  /*4dc0*/  IADD3 R29, P5, P6, R55, UR24, R32 ;  /* 0x00000018371d7c10 */ /* 0x001fc6000febe020 */
[----:B------:R-:W3:Y:S01]  /*4dd0*/  LDL.LU R58, [R1+0x108] ;  /* 0x00010800013a7983 */ /* 0x000ee20000300800 */
[----:B------:R-:W-:Y:S02]  /*4de0*/  IADD3.X R28, R17, UR25, R33, P5, P6 ;  /* 0x00000019111c7c10 */ /* 0x000fe4000afec421 */
[----:B------:R-:W-:Y:S01]  /*4df0*/  IADD3 R30, P5, R38, R20, RZ ;  /* 0x00000014261e7210 */ /* 0x000fe20007fbe0ff */
[----:B------:R-:W3:Y:S04]  /*4e00*/  LDL.LU R51, [R1+0x118] ;  /* 0x0001180001337983 */ /* 0x000ee80000300800 */
[----:B------:R-:W-:Y:S01]  /*4e10*/  STL [R1+0x1dc], R29 ;  /* 0x0001dc1d01007387 */ /* 0x000fe20000100800 */
[----:B------:R-:W-:-:S03]  /*4e20*/  IMAD.X R31, R45, 0x1, R7, P5 ;  /* 0x000000012d1f7824 */ /* 0x000fc600028e0607 */
[----:B------:R0:W-:Y:S04]  /*4e30*/  STL [R1+0x1e4], R28 ;  /* 0x0001e41c01007387 */ /* 0x0001e80000100800 */
[----:B------:R1:W3:Y:S01]  /*4e40*/  @P3 LDG.E.EL R48, desc[UR18][R30.64] ;  /* 0x000000121e303981 */ /* 0x0002e2000c2e1900 */
[----:B0-----:R-:W-:-:S05]  /*4e50*/  IADD3 R28, P5, R40, R9, RZ ;  /* 0x00000009281c7210 */ /* 0x001fca0007fbe0ff */
[----:B------:R-:W-:Y:S01]  /*4e60*/  IMAD.X R29, R54, 0x1, R22, P5 ;  /* 0x00000001361d7824 */ /* 0x000fe200028e0616 */
[----:B-1----:R-:W-:-:S04]  /*4e70*/  IADD3 R30, P5, P6, R57, UR22, R32 ;  /* 0x00000016391e7c10 */ /* 0x002fc8000febe020 */
[----:B------:R0:W3:Y:S04]  /*4e80*/  @P1 LDG.E.EL R47, desc[UR18][R28.64] ;  /* 0x000000121c2f1981 */ /* 0x0000e8000c2e1900 */
[----:B------:R-:W-:Y:S04]  /*4e90*/  STL [R1+0x1d4], R30 ;  /* 0x0001d41e01007387 */ /* 0x000fe80000100800 */
[----:B------:R-:W3:Y:S01]  /*4ea0*/  LDL.LU R54, [R1+0x11c] ;  /* 0x00011c0001367983 */ /* 0x000ee20000300800 */
[----:B0-----:R-:W-:Y:S02]  /*4eb0*/  IADD3.X R28, R18, UR23, R33, P5, P6 ;  /* 0x00000017121c7c10 */ /* 0x001fe4000afec421 */
[----:B------:R-:W-:-:S03]  /*4ec0*/  IADD3 R29, P5, P6, R3, UR20, R32 ;  /* 0x00000014031d7c10 */ /* 0x000fc6000febe020 */
[----:B------:R0:W-:Y:S04]  /*4ed0*/  STL [R1+0x1e0], R28 ;  /* 0x0001e01c01007387 */ /* 0x0001e80000100800 */
[----:B------:R-:W-:Y:S01]  /*4ee0*/  STL [R1+0x1ec], R29 ;  /* 0x0001ec1d01007387 */ /* 0x000fe20000100800 */
[----:B0-----:R-:W-:Y:S02]  /*4ef0*/  IADD3.X R28, R4, UR21, R33, P5, P6 ;  /* 0x00000015041c7c10 */ /* 0x001fe4000afec421 */
[----:B------:R-:W-:-:S03]  /*4f00*/  IADD3 R30, P5, R41, R9, RZ ;  /* 0x00000009291e7210 */ /* 0x000fc60007fbe0ff */
[----:B------:R0:W-:Y:S02]  /*4f10*/  STL [R1+0x1f4], R28 ;  /* 0x0001f41c01007387 */ /* 0x0001e40000100800 */
[----:B------:R-:W-:Y:S01]  /*4f20*/  IMAD.X R31, R39, 0x1, R22, P5 ;  /* 0x00000001271f7824 */ /* 0x000fe200028e0616 */
[----:B0-----:R-:W-:-:S05]  /*4f30*/  IADD3 R28, P5, R61, R5, RZ ;  /* 0x000000053d1c7210 */ /* 0x001fca0007fbe0ff */
[----:B------:R-:W-:Y:S02]  /*4f40*/  IMAD.X R29, R52, 0x1, R56, P5 ;  /* 0x00000001341d7824 */ /* 0x000fe400028e0638 */
[----:B------:R-:W3:Y:S04]  /*4f50*/  LDL.LU R52, [R1+0x128] ;  /* 0x0001280001347983 */ /* 0x000ee80000300800 */
[----:B------:R0:W3:Y:S01]  /*4f60*/  @!P0 LDG.E.EL R37, desc[UR18][R28.64] ;  /* 0x000000121c258981 */ /* 0x0000e2000c2e1900 */
[----:B------:R-:W-:Y:S01]  /*4f70*/  IMAD.MOV.U32 R43, RZ, RZ, RZ ;  /* 0x000000ffff2b7224 */ /* 0x000fe200078e00ff */
[----:B------:R-:W-:-:S06]  /*4f80*/  CS2R R44, SRZ ;  /* 0x00000000002c7805 */ /* 0x000fcc000001ff00 */
[----:B------:R-:W3:Y:S04]  /*4f90*/  @P4 LDG.E.EL R45, desc[UR18][R30.64] ;  /* 0x000000121e2d4981 */ /* 0x000ee8000c2e1900 */
[----:B--2---:R1:W-:Y:S04]  /*4fa0*/  STL [R1+0x454], R34 ;  /* 0x0004542201007387 */ /* 0x0043e80000100800 */
[----:B------:R-:W2:Y:S04]  /*4fb0*/  LDL.LU R36, [R1+0x124] ;  /* 0x0001240001247983 */ /* 0x000ea80000300800 */
[----:B------:R-:W2:Y:S01]  /*4fc0*/  LDL.LU R40, [R1+0x12c] ;  /* 0x00012c0001287983 */ /* 0x000ea20000300800 */
[----:B-1----:R-:W-:-:S05]  /*4fd0*/  IADD3 R34, P5, R59, R20, RZ ;  /* 0x000000143b227210 */ /* 0x002fca0007fbe0ff */
[----:B----4-:R-:W-:Y:S01]  /*4fe0*/  IMAD.X R35, R60, 0x1, R7, P5 ;  /* 0x000000013c237824 */ /* 0x010fe200028e0607 */
[----:B---3--:R-:W-:-:S04]  /*4ff0*/  IADD3 R32, P5, R58, R9, RZ ;  /* 0x000000093a207210 */ /* 0x008fc80007fbe0ff */
[----:B------:R-:W3:Y:S01]  /*5000*/  @P3 LDG.E.EL R44, desc[UR18][R34.64] ;  /* 0x00000012222c3981 */ /* 0x000ee2000c2e1900 */
[----:B------:R-:W-:Y:S01]  /*5010*/  IMAD.X R33, R51, 0x1, R22, P5 ;  /* 0x0000000133217824 */ /* 0x000fe200028e0616 */
[----:B0-----:R-:W-:-:S04]  /*5020*/  IADD3 R28, P5, R14, UR6, RZ ;  /* 0x000000060e1c7c10 */ /* 0x001fc8000ffbe0ff */
[----:B------:R0:W4:Y:S01]  /*5030*/  @P1 LDG.E.EL R43, desc[UR18][R32.64] ;  /* 0x00000012202b1981 */ /* 0x000122000c2e1900 */
[----:B------:R-:W-:Y:S01]  /*5040*/  IADD3.X R29, R25, UR4, RZ, P5, !PT ;  /* 0x00000004191d7c10 */ /* 0x000fe2000affe4ff */
[----:B0-----:R-:W-:-:S03]  /*5050*/  IMAD.SHL.U32 R32, R28, 0x4, RZ ;  /* 0x000000041c207824 */ /* 0x001fc600078e00ff */
[----:B------:R-:W-:Y:S02]  /*5060*/  SHF.L.U64.HI R33, R28, 0x2, R29 ;  /* 0x000000021c217819 */ /* 0x000fe4000001021d */
[----:B------:R-:W-:-:S04]  /*5070*/  IADD3 R31, P5, P6, R13, UR26, R32 ;  /* 0x0000001a0d1f7c10 */ /* 0x000fc8000febe020 */
[----:B------:R-:W-:Y:S01]  /*5080*/  IADD3.X R30, R16, UR27, R33, P5, P6 ;  /* 0x0000001b101e7c10 */ /* 0x000fe2000afec421 */
[----:B------:R0:W-:Y:S04]  /*5090*/  STL [R1+0x450], R37 ;  /* 0x0004502501007387 */ /* 0x0001e80000100800 */
[----:B0-----:R-:W3:Y:S04]  /*50a0*/  LDL.LU R37, [R1+0x120] ;  /* 0x0001200001257983 */ /* 0x001ee80000300800 */
[----:B------:R-:W4:Y:S04]  /*50b0*/  LDL.LU R42, [R1+0x130] ;  /* 0x00013000012a7983 */ /* 0x000f280000300800 */
[----:B------:R-:W4:Y:S04]  /*50c0*/  LDL.LU R41, [R1+0x134] ;  /* 0x0001340001297983 */ /* 0x000f280000300800 */
[----:B------:R-:W4:Y:S04]  /*50d0*/  LDL.LU R51, [R1+0x138] ;  /* 0x0001380001337983 */ /* 0x000f280000300800 */
[----:B------:R-:W-:Y:S04]  /*50e0*/  STL [R1+0x1d0], R31 ;  /* 0x0001d01f01007387 */ /* 0x000fe80000100800 */
[----:B------:R-:W4:Y:S04]  /*50f0*/  LDL.LU R38, [R1+0x140] ;  /* 0x0001400001267983 */ /* 0x000f280000300800 */
[----:B------:R2:W-:Y:S04]  /*5100*/  STL [R1+0x1d8], R30 ;  /* 0x0001d81e01007387 */ /* 0x0005e80000100800 */
[----:B------:R-:W4:Y:S04]  /*5110*/  LDL.LU R39, [R1+0x150] ;  /* 0x0001500001277983 */ /* 0x000f280000300800 */
[----:B------:R-:W4:Y:S04]  /*5120*/  LDL.LU R61, [R1+0x144] ;  /* 0x00014400013d7983 */ /* 0x000f280000300800 */
[----:B------:R-:W4:Y:S01]  /*5130*/  LDL.LU R59, [R1+0x154] ;  /* 0x00015400013b7983 */ /* 0x000f220000300800 */
[----:B------:R-:W-:Y:S01]  /*5140*/  IADD3 R28, P5, R54, R9, RZ ;  /* 0x00000009361c7210 */ /* 0x000fe20007fbe0ff */
[----:B------:R-:W-:-:S02]  /*5150*/  IMAD.MOV.U32 R34, RZ, RZ, RZ ;  /* 0x000000ffff227224 */ /* 0x000fc400078e00ff */
[----:B------:R-:W4:Y:S02]  /*5160*/  LDL.LU R60, [R1+0x13c] ;  /* 0x00013c00013c7983 */ /* 0x000f240000300800 */
[----:B------:R-:W-:Y:S02]  /*5170*/  IMAD.X R29, R52, 0x1, R22, P5 ;  /* 0x00000001341d7824 */ /* 0x000fe400028e0616 */
[----:B------:R-:W4:Y:S04]  /*5180*/  LDL.LU R58, [R1+0x148] ;  /* 0x00014800013a7983 */ /* 0x000f280000300800 */
[----:B------:R-:W4:Y:S04]  /*5190*/  LDL.LU R54, [R1+0x14c] ;  /* 0x00014c0001367983 */ /* 0x000f280000300800 */
[----:B------:R-:W4:Y:S01]  /*51a0*/  LDL.LU R52, [R1+0x158] ;  /* 0x0001580001347983 */ /* 0x000f220000300800 */
[----:B--2---:R-:W-:-:S05]  /*51b0*/  IADD3 R30, P5, R36, R5, RZ ;  /* 0x00000005241e7210 */ /* 0x004fca0007fbe0ff */
[----:B------:R-:W-:Y:S02]  /*51c0*/  IMAD.X R31, R40, 0x1, R56, P5 ;  /* 0x00000001281f7824 */ /* 0x000fe400028e0638 */
[----:B------:R-:W-:Y:S01]  /*51d0*/  IMAD.MOV.U32 R40, RZ, RZ, RZ ;  /* 0x000000ffff287224 */ /* 0x000fe200078e00ff */
[----:B------:R-:W-:Y:S02]  /*51e0*/  IADD3 R55, P5, P6, R55, UR24, R32 ;  /* 0x0000001837377c10 */ /* 0x000fe4000febe020 */
[----:B------:R-:W2:Y:S04]  /*51f0*/  @!P0 LDG.E.EL R34, desc[UR18][R30.64] ;  /* 0x000000121e228981 */ /* 0x000ea8000c2e1900 */
[----:B------:R0:W2:Y:S04]  /*5200*/  @P4 LDG.E.EL R40, desc[UR18][R28.64] ;  /* 0x000000121c284981 */ /* 0x0000a8000c2e1900 */
[----:B------:R-:W-:Y:S01]  /*5210*/  STL [R1+0x824], R55 ;  /* 0x0008243701007387 */ /* 0x000fe20000100800 */
[----:B0-----:R-:W-:-:S05]  /*5220*/  IADD3.X R28, R17, UR25, R33, P5, P6 ;  /* 0x00000019111c7c10 */ /* 0x001fca000afec421 */
[----:B------:R0:W-:Y:S01]  /*5230*/  STL [R1+0x8], R28 ;  /* 0x0000081c01007387 */ /* 0x0001e20000100800 */
[----:B------:R-:W-:Y:S01]  /*5240*/  IMAD.MOV.U32 R36, RZ, RZ, RZ ;  /* 0x000000ffff247224 */ /* 0x000fe200078e00ff */
[----:B---3--:R-:W-:-:S05]  /*5250*/  IADD3 R30, P5, R37, R20, RZ ;  /* 0x00000014251e7210 */ /* 0x008fca0007fbe0ff */
[----:B----4-:R-:W-:Y:S01]  /*5260*/  IMAD.X R31, R42, 0x1, R7, P5 ;  /* 0x000000012a1f7824 */ /* 0x010fe200028e0607 */
[----:B0-----:R-:W-:Y:S01]  /*5270*/  IADD3 R28, P5, R41, R9, RZ ;  /* 0x00000009291c7210 */ /* 0x001fe20007fbe0ff */
[----:B------:R-:W-:Y:S02]  /*5280*/  IMAD.MOV.U32 R42, RZ, RZ, RZ ;  /* 0x000000ffff2a7224 */ /* 0x000fe400078e00ff */
[----:B------:R-:W-:Y:S02]  /*5290*/  IMAD.MOV.U32 R41, RZ, RZ, RZ ;  /* 0x000000ffff297224 */ /* 0x000fe400078e00ff */
[----:B------:R-:W-:Y:S01]  /*52a0*/  IMAD.X R29, R51, 0x1, R22, P5 ;  /* 0x00000001331d7824 */ /* 0x000fe200028e0616 */
[----:B------:R-:W-:Y:S01]  /*52b0*/  IADD3 R51, P5, P6, R57, UR22, R32 ;  /* 0x0000001639337c10 */ /* 0x000fe2000febe020 */
[----:B------:R0:W3:Y:S04]  /*52c0*/  @P3 LDG.E.EL R42, desc[UR18][R30.64] ;  /* 0x000000121e2a3981 */ /* 0x0000e8000c2e1900 */
[----:B------:R1:W4:Y:S01]  /*52d0*/  @P1 LDG.E.EL R41, desc[UR18][R28.64] ;  /* 0x000000121c291981 */ /* 0x000322000c2e1900 */
        /* <DEDUP_REMOVED lines=8> */
[----:B------:R-:W-:Y:S01]  /*5360*/  IMAD.X R31, R39, 0x1, R22, P5 ;  /* 0x00000001271f7824 */ /* 0x000fe200028e0616 */
[----:B0-----:R-:W-:-:S05]  /*5370*/  IADD3 R28, P5, R61, R5, RZ ;  /* 0x000000053d1c7210 */ /* 0x001fca0007fbe0ff */
[----:B------:R-:W-:-:S05]  /*5380*/  IMAD.X R29, R59, 0x1, R56, P5 ;  /* 0x000000013b1d7824 */ /* 0x000fca00028e0638 */
[----:B------:R0:W3:Y:S01]  /*5390*/  @!P0 LDG.E.EL R36, desc[UR18][R28.64] ;  /* 0x000000121c248981 */ /* 0x0000e2000c2e1900 */
[----:B------:R-:W-:-:S06]  /*53a0*/  IMAD.MOV.U32 R39, RZ, RZ, RZ ;  /* 0x000000ffff277224 */ /* 0x000fcc00078e00ff */
[----:B------:R-:W4:Y:S04]  /*53b0*/  @P4 LDG.E.EL R39, desc[UR18][R30.64] ;  /* 0x000000121e274981 */ /* 0x000f28000c2e1900 */
[----:B--2---:R1:W-:Y:S04]  /*53c0*/  STL [R1+0x44c], R34 ;  /* 0x00044c2201007387 */ /* 0x0043e80000100800 */
[----:B------:R-:W2:Y:S04]  /*53d0*/  LDL.LU R38, [R1+0x168] ;  /* 0x0001680001267983 */ /* 0x000ea80000300800 */
[----:B------:R-:W2:Y:S01]  /*53e0*/  LDL.LU R30, [R1+0x164] ;  /* 0x00016400011e7983 */ /* 0x000ea20000300800 */
[----:B-1----:R-:W-:-:S03]  /*53f0*/  IADD3 R34, P5, R60, R20, RZ ;  /* 0x000000143c227210 */ /* 0x002fc60007fbe0ff */
[----:B------:R-:W2:Y:S02]  /*5400*/  LDL.LU R31, [R1+0x160] ;  /* 0x00016000011f7983 */ /* 0x000ea40000300800 */
[----:B------:R-:W-:Y:S01]  /*5410*/  IMAD.X R35, R58, 0x1, R7, P5 ;  /* 0x000000013a237824 */ /* 0x000fe200028e0607 */
[----:B------:R-:W-:-:S05]  /*5420*/  IADD3 R32, P5, R54, R9, RZ ;  /* 0x0000000936207210 */ /* 0x000fca0007fbe0ff */
[----:B------:R-:W-:Y:S01]  /*5430*/  IMAD.X R33, R52, 0x1, R22, P5 ;  /* 0x0000000134217824 */ /* 0x000fe200028e0616 */
[----:B0-----:R-:W-:-:S04]  /*5440*/  IADD3 R28, P5, R11, UR6, RZ ;  /* 0x000000060b1c7c10 */ /* 0x001fc8000ffbe0ff */
[----:B------:R-:W-:Y:S01]  /*5450*/  IADD3.X R29, R24, UR4, RZ, P5, !PT ;  /* 0x00000004181d7c10 */ /* 0x000fe2000affe4ff */
[----:B---3--:R0:W-:Y:S02]  /*5460*/  STL [R1+0x448], R36 ;  /* 0x0004482401007387 */ /* 0x0081e40000100800 */
[----:B0-----:R-:W-:-:S06]  /*5470*/  CS2R R36, SRZ ;  /* 0x0000000000247805 */ /* 0x001fcc000001ff00 */
[----:B------:R-:W3:Y:S04]  /*5480*/  @P3 LDG.E.EL R36, desc[UR18][R34.64] ;  /* 0x0000001222243981 */ /* 0x000ee8000c2e1900 */
[----:B------:R0:W2:Y:S04]  /*5490*/  @P1 LDG.E.EL R37, desc[UR18][R32.64] ;  /* 0x0000001220251981 */ /* 0x0000a8000c2e1900 */
[----:B------:R-:W2:Y:S04]  /*54a0*/  LDL.LU R34, [R1+0x174] ;  /* 0x0001740001227983 */ /* 0x000ea80000300800 */
[----:B------:R-:W2:Y:S01]  /*54b0*/  LDL.LU R35, [R1+0x178] ;  /* 0x0001780001237983 */ /* 0x000ea20000300800 */
[----:B0-----:R-:W-:-:S03]  /*54c0*/  SHF.L.U64.HI R32, R28, 0x2, R29 ;  /* 0x000000021c207819 */ /* 0x001fc6000001021d */
[----:B------:R-:W2:Y:S01]  /*54d0*/  LDL.LU R29, [R1+0x15c] ;  /* 0x00015c00011d7983 */ /* 0x000ea20000300800 */
[----:B------:R-:W-:-:S03]  /*54e0*/  IMAD.SHL.U32 R33, R28, 0x4, RZ ;  /* 0x000000041c217824 */ /* 0x000fc600078e00ff */
[----:B------:R-:W3:Y:S02]  /*54f0*/  LDL.LU R51, [R1+0x180] ;  /* 0x0001800001337983 */ /* 0x000ee40000300800 */
[----:B------:R-:W-:Y:S02]  /*5500*/  IADD3 R28, P5, P6, R12, UR26, R33 ;  /* 0x0000001a0c1c7c10 */ /* 0x000fe4000febe021 */
[----:B------:R-:W3:Y:S04]  /*5510*/  LDL.LU R55, [R1+0x18c] ;  /* 0x00018c0001377983 */ /* 0x000ee80000300800 */
[----:B------:R0:W-:Y:S04]  /*5520*/  STL [R1+0xc8], R28 ;  /* 0x0000c81c01007387 */ /* 0x0001e80000100800 */
[----:B------:R-:W3:Y:S04]  /*5530*/  LDL.LU R61, [R1+0x184] ;  /* 0x00018400013d7983 */ /* 0x000ee80000300800 */
[----:B------:R-:W3:Y:S01]  /*5540*/  LDL.LU R59, [R1+0x194] ;  /* 0x00019400013b7983 */ /* 0x000ee20000300800 */
[----:B0-----:R-:W-:-:S03]  /*5550*/  IADD3.X R28, R6, UR27, R32, P5, P6 ;  /* 0x0000001b061c7c10 */ /* 0x001fc6000afec420 */
[----:B------:R-:W3:Y:S04]  /*5560*/  LDL.LU R60, [R1+0x17c] ;  /* 0x00017c00013c7983 */ /* 0x000ee80000300800 */
[----:B------:R-:W3:Y:S04]  /*5570*/  LDL.LU R58, [R1+0x188] ;  /* 0x00018800013a7983 */ /* 0x000ee80000300800 */
[----:B------:R-:W3:Y:S04]  /*5580*/  LDL.LU R54, [R1+0x190] ;  /* 0x0001900001367983 */ /* 0x000ee80000300800 */
[----:B------:R-:W3:Y:S04]  /*5590*/  LDL.LU R52, [R1+0x198] ;  /* 0x0001980001347983 */ /* 0x000ee80000300800 */
[----:B------:R2:W-:Y:S02]  /*55a0*/  STL [R1+0x19c], R28 ;  /* 0x00019c1c01007387 */ /* 0x0005e40000100800 */
[----:B--2---:R-:W-:-:S05]  /*55b0*/  IADD3 R28, P5, R29, R9, RZ ;  /* 0x000000091d1c7210 */ /* 0x004fca0007fbe0ff */
[----:B------:R-:W-:Y:S01]  /*55c0*/  IMAD.X R29, R30, 0x1, R22, P5 ;  /* 0x000000011e1d7824 */ /* 0x000fe200028e0616 */
[----:B------:R-:W-:-:S05]  /*55d0*/  IADD3 R30, P5, R31, R5, RZ ;  /* 0x000000051f1e7210 */ /* 0x000fca0007fbe0ff */
[----:B------:R-:W-:Y:S02]  /*55e0*/  IMAD.X R31, R38, 0x1, R56, P5 ;  /* 0x00000001261f7824 */ /* 0x000fe400028e0638 */
[----:B------:R-:W-:-:S06]  /*55f0*/  IMAD.MOV.U32 R38, RZ, RZ, RZ ;  /* 0x000000ffff267224 */ /* 0x000fcc00078e00ff */
[----:B------:R0:W2:Y:S02]  /*5600*/  @P4 LDG.E.EL R38, desc[UR18][R28.64] ;  /* 0x000000121c264981 */ /* 0x0000a4000c2e1900 */
[----:B0-----:R-:W-:Y:S02]  /*5610*/  IMAD.MOV.U32 R28, RZ, RZ, RZ ;  /* 0x000000ffff1c7224 */ /* 0x001fe400078e00ff */
[----:B------:R-:W2:Y:S04]  /*5620*/  LDL.LU R29, [R1+0x16c] ;  /* 0x00016c00011d7983 */ /* 0x000ea80000300800 */
[----:B------:R-:W2:Y:S04]  /*5630*/  @!P0 LDG.E.EL R28, desc[UR18][R30.64] ;  /* 0x000000121e1c8981 */ /* 0x000ea8000c2e1900 */
[----:B------:R-:W3:Y:S04]  /*5640*/  LDL.LU R31, [R1+0x170] ;  /* 0x00017000011f7983 */ /* 0x000ee80000300800 */
[----:B--2---:R0:W-:Y:S02]  /*5650*/  STL [R1+0x444], R28 ;  /* 0x0004441c01007387 */ /* 0x0041e40000100800 */
[----:B0-----:R-:W-:-:S04]  /*5660*/  IADD3 R28, P5, P6, R0, UR24, R33 ;  /* 0x00000018001c7c10 */ /* 0x001fc8000febe021 */
[----:B------:R-:W-:Y:S01]  /*5670*/  IADD3.X R30, R8, UR25, R32, P5, P6 ;  /* 0x00000019081e7c10 */ /* 0x000fe2000afec420 */
[----:B------:R0:W-:Y:S04]  /*5680*/  STL [R1+0x1c], R28 ;  /* 0x00001c1c01007387 */ /* 0x0001e80000100800 */
[----:B------:R1:W-:Y:S01]  /*5690*/  STL [R1+0xb8], R30 ;  /* 0x0000b81e01007387 */ /* 0x0003e20000100800 */
[----:B0-----:R-:W-:-:S05]  /*56a0*/  IADD3 R28, P5, R29, R9, RZ ;  /* 0x000000091d1c7210 */ /* 0x001fca0007fbe0ff */
[----:B---3--:R-:W-:Y:S01]  /*56b0*/  IMAD.X R29, R31, 0x1, R22, P5 ;  /* 0x000000011f1d7824 */ /* 0x008fe200028e0616 */
[----:B-1----:R-:W-:Y:S01]  /*56c0*/  IADD3 R30, P5, R34, R9, RZ ;  /* 0x00000009221e7210 */ /* 0x002fe20007fbe0ff */
[----:B------:R-:W-:-:S06]  /*56d0*/  IMAD.MOV.U32 R34, RZ, RZ, RZ ;  /* 0x000000ffff227224 */ /* 0x000fcc00078e00ff */
[----:B------:R0:W2:Y:S01]  /*56e0*/  @P1 LDG.E.EL R34, desc[UR18][R28.64] ;  /* 0x000000121c221981 */ /* 0x0000a2000c2e1900 */
[----:B------:R-:W-:Y:S01]  /*56f0*/  IMAD.X R31, R35, 0x1, R22, P5 ;  /* 0x00000001231f7824 */ /* 0x000fe200028e0616 */
[----:B0-----:R-:W-:Y:S02]  /*5700*/  IADD3 R29, P5, P6, R53, UR22, R33 ;  /* 0x00000016351d7c10 */ /* 0x001fe4000febe021 */
[----:B--2---:R0:W-:Y:S02]  /*5710*/  STL [R1+0x440], R34 ;  /* 0x0004402201007387 */ /* 0x0041e40000100800 */
[----:B0-----:R-:W-:-:S06]  /*5720*/  IMAD.MOV.U32 R34, RZ, RZ, RZ ;  /* 0x000000ffff227224 */ /* 0x001fcc00078e00ff */
[----:B------:R0:W2:Y:S01]  /*5730*/  @P4 LDG.E.EL R34, desc[UR18][R30.64] ;  /* 0x000000121e224981 */ /* 0x0000a2000c2e1900 */
[----:B------:R-:W-:-:S03]  /*5740*/  IADD3.X R28, R15, UR23, R32, P5, P6 ;  /* 0x000000170f1c7c10 */ /* 0x000fc6000afec420 */
[----:B------:R-:W-:Y:S01]  /*5750*/  STL [R1+0x14], R29 ;  /* 0x0000141d01007387 */ /* 0x000fe20000100800 */
[----:B0-----:R-:W-:-:S03]  /*5760*/  IADD3 R31, P5, P6, R3, UR20, R33 ;  /* 0x00000014031f7c10 */ /* 0x001fc6000febe021 */
[----:B------:R0:W-:Y:S01]  /*5770*/  STL [R1+0x3c], R28 ;  /* 0x00003c1c01007387 */ /* 0x0001e20000100800 */
[----:B------:R-:W-:-:S03]  /*5780*/  IADD3.X R30, R4, UR21, R32, P5, P6 ;  /* 0x00000015041e7c10 */ /* 0x000fc6000afec420 */
[----:B------:R-:W-:Y:S01]  /*5790*/  STL [R1+0xa4], R31 ;  /* 0x0000a41f01007387 */ /* 0x000fe20000100800 */
[----:B0-----:R-:W-:-:S03]  /*57a0*/  IADD3 R28, P5, R51, R20, RZ ;  /* 0x00000014331c7210 */ /* 0x001fc60007fbe0ff */
[----:B------:R0:W-:Y:S02]  /*57b0*/  STL [R1+0xc0], R30 ;  /* 0x0000c01e01007387 */ /* 0x0001e40000100800 */
[----:B------:R-:W-:Y:S01]  /*57c0*/  IMAD.X R29, R55, 0x1, R7, P5 ;  /* 0x00000001371d7824 */ /* 0x000fe200028e0607 */
[----:B0-----:R-:W-:-:S05]  /*57d0*/  IADD3 R30, P5, R61, R5, RZ ;  /* 0x000000053d1e7210 */ /* 0x001fca0007fbe0ff */
[----:B------:R-:W-:Y:S01]  /*57e0*/  IMAD.X R31, R59, 0x1, R56, P5 ;  /* 0x000000013b1f7824 */ /* 0x000fe200028e0638 */
[----:B--2---:R0:W-:Y:S04]  /*57f0*/  STL [R1+0x43c], R34 ;  /* 0x00043c2201007387 */ /* 0x0041e80000100800 */
[----:B------:R-:W2:Y:S04]  /*5800*/  LDL.LU R51, [R1+0x1a8] ;  /* 0x0001a80001337983 */ /* 0x000ea80000300800 */
[----:B------:R-:W3:Y:S01]  /*5810*/  LDL.LU R55, [R1+0x1b0] ;  /* 0x0001b00001377983 */ /* 0x000ee20000300800 */
[----:B0-----:R-:W-:-:S03]  /*5820*/  IADD3 R34, P5, R60, R20, RZ ;  /* 0x000000143c227210 */ /* 0x001fc60007fbe0ff */
[----:B------:R-:W2:Y:S02]  /*5830*/  LDL.LU R61, [R1+0x1b4] ;  /* 0x0001b400013d7983 */ /* 0x000ea40000300800 */
[----:B------:R-:W-:Y:S01]  /*5840*/  IMAD.X R35, R58, 0x1, R7, P5 ;  /* 0x000000013a237824 */ /* 0x000fe200028e0607 */
[----:B------:R-:W-:Y:S01]  /*5850*/  IADD3 R32, P5, R54, R9, RZ ;  /* 0x0000000936207210 */ /* 0x000fe20007fbe0ff */
[----:B------:R-:W2:Y:S04]  /*5860*/  LDL.LU R59, [R1+0x1bc] ;  /* 0x0001bc00013b7983 */ /* 0x000ea80000300800 */
[----:B------:R-:W-:Y:S02]  /*5870*/  IMAD.X R33, R52, 0x1, R22, P5 ;  /* 0x0000000134217824 */ /* 0x000fe400028e0616 */
[----:B------:R-:W-:-:S06]  /*5880*/  IMAD.MOV.U32 R52, RZ, RZ, RZ ;  /* 0x000000ffff347224 */ /* 0x000fcc00078e00ff */
[----:B------:R-:W2:Y:S04]  /*5890*/  @P3 LDG.E.EL R52, desc[UR18][R28.64] ;  /* 0x000000121c343981 */ /* 0x000ea8000c2e1900 */
[----:B--2---:R0:W-:Y:S02]  /*58a0*/  STL [R1+0x434], R52 ;  /* 0x0004343401007387 */ /* 0x0041e40000100800 */
[----:B0-----:R-:W-:-:S06]  /*58b0*/  IMAD.MOV.U32 R52, RZ, RZ, RZ ;  /* 0x000000ffff347224 */ /* 0x001fcc00078e00ff */
[----:B------:R-:W2:Y:S04]  /*58c0*/  @!P0 LDG.E.EL R52, desc[UR18][R30.64] ;  /* 0x000000121e348981 */ /* 0x000ea8000c2e1900 */
[----:B------:R-:W3:Y:S04]  /*58d0*/  LDL.LU R30, [R1+0x1a4] ;  /* 0x0001a400011e7983 */ /* 0x000ee80000300800 */
[----:B------:R-:W3:Y:S04]  /*58e0*/  LDL.LU R31, [R1+0x1ac] ;  /* 0x0001ac00011f7983 */ /* 0x000ee80000300800 */
[----:B--2---:R0:W-:Y:S02]  /*58f0*/  STL [R1+0x438], R52 ;  /* 0x0004383401007387 */ /* 0x0041e40000100800 */
[----:B0-----:R-:W-:-:S06]  /*5900*/  IMAD.MOV.U32 R52, RZ, RZ, RZ ;  /* 0x000000ffff347224 */ /* 0x001fcc00078e00ff */
[----:B------:R-:W2:Y:S04]  /*5910*/  @P3 LDG.E.EL R52, desc[UR18][R34.64] ;  /* 0x0000001222343981 */ /* 0x000ea8000c2e1900 */
[----:B------:R-:W3:Y:S04]  /*5920*/  LDL.LU R34, [R1+0x1a0] ;  /* 0x0001a00001227983 */ /* 0x000ee80000300800 */
[----:B------:R-:W3:Y:S04]  /*5930*/  LDL.LU R35, [R1+0x1b8] ;  /* 0x0001b80001237983 */ /* 0x000ee80000300800 */
[----:B--2---:R0:W-:Y:S01]  /*5940*/  STL [R1+0x57c], R52 ;  /* 0x00057c3401007387 */ /* 0x0041e20000100800 */
[----:B------:R-:W-:-:S03]  /*5950*/  IADD3 R28, P5, R23, UR6, RZ ;  /* 0x00000006171c7c10 */ /* 0x000fc6000ffbe0ff */
[----:B------:R-:W2:Y:S01]  /*5960*/  LDL.LU R60, [R1+0x1c0] ;  /* 0x0001c000013c7983 */ /* 0x000ea20000300800 */
[----:B0-----:R-:W-:Y:S01]  /*5970*/  IMAD.MOV.U32 R52, RZ, RZ, RZ ;  /* 0x000000ffff347224 */ /* 0x001fe200078e00ff */
[----:B------:R-:W-:Y:S02]  /*5980*/  IADD3.X R29, R19, UR4, RZ, P5, !PT ;  /* 0x00000004131d7c10 */ /* 0x000fe4000affe4ff */
[----:B------:R-:W2:Y:S04]  /*5990*/  LDL.LU R58, [R1+0x1c4] ;  /* 0x0001c400013a7983 */ /* 0x000ea80000300800 */
[----:B------:R0:W2:Y:S04]  /*59a0*/  @P1 LDG.E.EL R52, desc[UR18][R32.64] ;  /* 0x0000001220341981 */ /* 0x0000a8000c2e1900 */
[----:B------:R-:W3:Y:S01]  /*59b0*/  LDL.LU R54, [R1+0x1c8] ;  /* 0x0001c80001367983 */ /* 0x000ee20000300800 */
[C---:B0-----:R-:W-:Y:S01]  /*59c0*/  IMAD.SHL.U32 R33, R28.reuse, 0x4, RZ ;  /* 0x000000041c217824 */ /* 0x041fe200078e00ff */
[----:B------:R-:W-:-:S04]  /*59d0*/  SHF.L.U64.HI R32, R28, 0x2, R29 ;  /* 0x000000021c207819 */ /* 0x000fc8000001021d */
[----:B------:R-:W-:-:S04]  /*59e0*/  IADD3 R28, P5, P6, R12, UR26, R33 ;  /* 0x0000001a0c1c7c10 */ /* 0x000fc8000febe021 */
[----:B------:R-:W-:Y:S01]  /*59f0*/  IADD3.X R29, R6, UR27, R32, P5, P6 ;  /* 0x0000001b061d7c10 */ /* 0x000fe2000afec420 */
[----:B--2---:R0:W-:Y:S04]  /*5a00*/  STL [R1+0x598], R52 ;  /* 0x0005983401007387 */ /* 0x0041e80000100800 */
[----:B0-----:R-:W2:Y:S04]  /*5a10*/  LDL.LU R52, [R1+0x1cc] ;  /* 0x0001cc0001347983 */ /* 0x001ea80000300800 */
[----:B------:R-:W-:Y:S04]  /*5a20*/  STL [R1+0x170], R29 ;  /* 0x0001701d01007387 */ /* 0x000fe80000100800 */
[----:B------:R3:W-:Y:S02]  /*5a30*/  STL [R1+0xa8], R28 ;  /* 0x0000a81c01007387 */ /* 0x0007e40000100800 */
[----:B---3--:R-:W-:Y:S01]  /*5a40*/  IADD3 R28, P5, R34, R5, RZ ;  /* 0x00000005221c7210 */ /* 0x008fe20007fbe0ff */
[----:B------:R-:W-:-:S04]  /*5a50*/  IMAD.MOV.U32 R34, RZ, RZ, RZ ;  /* 0x000000ffff227224 */ /* 0x000fc800078e00ff */
[----:B------:R-:W-:-:S05]  /*5a60*/  IMAD.X R29, R30, 0x1, R56, P5 ;  /* 0x000000011e1d7824 */ /* 0x000fca00028e0638 */
[----:B------:R-:W3:Y:S01]  /*5a70*/  @!P0 LDG.E.EL R34, desc[UR18][R28.64] ;  /* 0x000000121c228981 */ /* 0x000ee2000c2e1900 */
[----:B------:R-:W-:-:S05]  /*5a80*/  IADD3 R30, P5, R31, R9, RZ ;  /* 0x000000091f1e7210 */ /* 0x000fca0007fbe0ff */
[----:B------:R-:W-:Y:S01]  /*5a90*/  IMAD.X R31, R35, 0x1, R22, P5 ;  /* 0x00000001231f7824 */ /* 0x000fe200028e0616 */
[----:B---3--:R0:W-:Y:S02]  /*5aa0*/  STL [R1+0x5d4], R34 ;  /* 0x0005d42201007387 */ /* 0x0081e40000100800 */
[----:B0-----:R-:W-:-:S06]  /*5ab0*/  IMAD.MOV.U32 R34, RZ, RZ, RZ ;  /* 0x000000ffff227224 */ /* 0x001fcc00078e00ff */
[----:B------:R0:W3:Y:S02]  /*5ac0*/  @P4 LDG.E.EL R34, desc[UR18][R30.64] ;  /* 0x000000121e224981 */ /* 0x0000e4000c2e1900 */
[----:B0-----:R-:W-:-:S04]  /*5ad0*/  IADD3 R31, P5, P6, R0, UR24, R33 ;  /* 0x00000018001f7c10 */ /* 0x001fc8000febe021 */
[----:B------:R-:W-:Y:S01]  /*5ae0*/  IADD3.X R30, R8, UR25, R32, P5, P6 ;  /* 0x00000019081e7c10 */ /* 0x000fe2000afec420 */
[----:B------:R-:W-:Y:S01]  /*5af0*/  STL [R1+0x30], R31 ;  /* 0x0000301f01007387 */ /* 0x000fe20000100800 */
[----:B------:R-:W-:-:S03]  /*5b00*/  IADD3 R28, P5, R51, R20, RZ ;  /* 0x00000014331c7210 */ /* 0x000fc60007fbe0ff */
[----:B------:R-:W-:Y:S02]  /*5b10*/  STL [R1+0xac], R30 ;  /* 0x0000ac1e01007387 */ /* 0x000fe40000100800 */
[----:B------:R-:W-:Y:S02]  /*5b20*/  IMAD.X R29, R55, 0x1, R7, P5 ;  /* 0x00000001371d7824 */ /* 0x000fe400028e0607 */
[----:B---3--:R0:W-:Y:S02]  /*5b30*/  STL [R1+0x590], R34 ;  /* 0x0005902201007387 */ /* 0x0081e40000100800 */
[----:B0-----:R-:W-:-:S06]  /*5b40*/  IMAD.MOV.U32 R34, RZ, RZ, RZ ;  /* 0x000000ffff227224 */ /* 0x001fcc00078e00ff */
[----:B------:R-:W3:Y:S04]  /*5b50*/  @P3 LDG.E.EL R34, desc[UR18][R28.64] ;  /* 0x000000121c223981 */ /* 0x000ee8000c2e1900 */
[----:B------:R-:W2:Y:S01]  /*5b60*/  LDG.E.EL.64 R28, desc[UR18][R26.64+0x10] ;  /* 0x000010121a1c7981 */ /* 0x000ea2000c2e1b00 */
[----:B------:R-:W-:-:S05]  /*5b70*/  IADD3 R30, P5, R61, R9, RZ ;  /* 0x000000093d1e7210 */ /* 0x000fca0007fbe0ff */
[----:B------:R-:W-:Y:S01]  /*5b80*/  IMAD.X R31, R59, 0x1, R22, P5 ;  /* 0x000000013b1f7824 */ /* 0x000fe200028e0616 */
[----:B---3--:R0:W-:Y:S02]  /*5b90*/  STL [R1+0x574], R34 ;  /* 0x0005742201007387 */ /* 0x0081e40000100800 */
[----:B0-----:R-:W-:Y:S01]  /*5ba0*/  IMAD.MOV.U32 R34, RZ, RZ, RZ ;  /* 0x000000ffff227224 */ /* 0x001fe200078e00ff */
[----:B--2---:R-:W-:Y:S02]  /*5bb0*/  R2UR UR5, R29 ;  /* 0x000000001d0572ca */ /* 0x004fe400000e0000 */
[----:B------:R-:W-:Y:S02]  /*5bc0*/  IADD3 R29, P5, P6, R53, UR22, R33 ;  /* 0x00000016351d7c10 */ /* 0x000fe4000febe021 */
[----:B------:R-:W-:Y:S01]  /*5bd0*/  R2UR UR4, R28 ;  /* 0x000000001c0472ca */ /* 0x000fe200000e0000 */
[----:B------:R0:W2:Y:S01]  /*5be0*/  @P1 LDG.E.EL R34, desc[UR18][R30.64] ;  /* 0x000000121e221981 */ /* 0x0000a2000c2e1900 */
[----:B------:R-:W-:-:S03]  /*5bf0*/  IADD3.X R28, R15, UR23, R32, P5, P6 ;  /* 0x000000170f1c7c10 */ /* 0x000fc6000afec420 */
[----:B------:R-:W-:Y:S01]  /*5c00*/  STL [R1+0x18], R29 ;  /* 0x0000181d01007387 */ /* 0x000fe20000100800 */
[----:B0-----:R-:W-:-:S03]  /*5c10*/  IADD3 R31, P5, P6, R3, UR20, R33 ;  /* 0x00000014031f7c10 */ /* 0x001fc6000febe021 */
[----:B------:R0:W-:Y:S01]  /*5c20*/  STL [R1+0x94], R28 ;  /* 0x0000941c01007387 */ /* 0x0001e20000100800 */
[----:B------:R-:W-:Y:S01]  /*5c30*/  IADD3.X R30, R4, UR21, R32, P5, P6 ;  /* 0x00000015041e7c10 */ /* 0x000fe2000afec420 */
[----:B------:R-:W-:Y:S01]  /*5c40*/  IMAD.MOV.U32 R32, RZ, RZ, RZ ;  /* 0x000000ffff207224 */ /* 0x000fe200078e00ff */
[----:B0-----:R-:W-:-:S05]  /*5c50*/  IADD3 R28, P5, R60, R5, RZ ;  /* 0x000000053c1c7210 */ /* 0x001fca0007fbe0ff */
[----:B------:R-:W-:-:S05]  /*5c60*/  IMAD.X R29, R58, 0x1, R56, P5 ;  /* 0x000000013a1d7824 */ /* 0x000fca00028e0638 */
[----:B------:R0:W3:Y:S01]  /*5c70*/  @!P0 LDG.E.EL R32, desc[UR18][R28.64] ;  /* 0x000000121c208981 */ /* 0x0000e2000c2e1900 */
[----:B------:R-:W-:-:S04]  /*5c80*/  USHF.R.U32.HI UR6, URZ, 0x1d, UR5 ;  /* 0x0000001d3f067899 */ /* 0x000fc80008011605 */
[----:B------:R-:W-:Y:S01]  /*5c90*/  ULOP3.LUT UR6, UR6, 0x4, URZ, 0xc0, !UPT ;  /* 0x0000000406067892 */ /* 0x000fe2000f8ec03f */
[----:B------:R-:W-:Y:S03]  /*5ca0*/  STL [R1+0x3f8], R31 ;  /* 0x0003f81f01007387 */ /* 0x000fe60000100800 */
[----:B------:R-:W-:Y:S01]  /*5cb0*/  UIADD3 UR4, UP0, UR4, UR6, URZ ;  /* 0x0000000604047290 */ /* 0x000fe2000ff1e03f */
[----:B------:R1:W-:Y:S01]  /*5cc0*/  STL [R1+0x3fc], R30 ;  /* 0x0003fc1e01007387 */ /* 0x0003e20000100800 */
[----:B------:R-:W-:Y:S02]  /*5cd0*/  ISETP.NE.AND P6, PT, R2, 0x10, PT ;  /* 0x000000100200780c */ /* 0x000fe40003fc5270 */
[----:B------:R-:W-:Y:S01]  /*5ce0*/  USHF.L.U32 UR6, UR4, 0x2, URZ ;  /* 0x0000000204067899 */ /* 0x000fe2000800063f */
[----:B------:R-:W-:Y:S01]  /*5cf0*/  SEL R49, R49, RZ, P1 ;  /* 0x000000ff31317207 */ /* 0x000fe20000800000 */
[----:B------:R-:W-:Y:S01]  /*5d00*/  UIADD3.X UR5, URZ, UR5, URZ, UP0, !UPT ;  /* 0x000000053f057290 */ /* 0x000fe200087fe43f */
[----:B------:R-:W-:-:S02]  /*5d10*/  SEL R46, R46, RZ, P4 ;  /* 0x000000ff2e2e7207 */ /* 0x000fc40002000000 */
[----:B-1----:R-:W-:Y:S01]  /*5d20*/  IADD3 R30, P5, R54, R9, RZ ;  /* 0x00000009361e7210 */ /* 0x002fe20007fbe0ff */
[----:B------:R-:W-:Y:S01]  /*5d30*/  USHF.L.U64.HI UR4, UR4, 0x2, UR5 ;  /* 0x0000000204047899 */ /* 0x000fe20008010205 */
[----:B0-----:R-:W-:Y:S02]  /*5d40*/  SEL R28, R50, RZ, P3 ;  /* 0x000000ff321c7207 */ /* 0x001fe40001800000 */
[----:B------:R-:W-:Y:S01]  /*5d50*/  @P2 SEL R28, R49, R46, !P6 ;  /* 0x0000002e311c2207 */ /* 0x000fe20007000000 */
[----:B------:R-:W-:Y:S01]  /*5d60*/  IMAD.X R31, R52, 0x1, R22, P5 ;  /* 0x00000001341f7824 */ /* 0x000fe200028e0616 */
[----:B------:R-:W-:Y:S02]  /*5d70*/  IADD3 R29, P5, R10, UR6, RZ ;  /* 0x000000060a1d7c10 */ /* 0x000fe4000ffbe0ff */
[----:B------:R-:W-:Y:S02]  /*5d80*/  SEL R45, R45, RZ, P4 ;  /* 0x000000ff2d2d7207 */ /* 0x000fe40002000000 */
[----:B------:R-:W-:Y:S01]  /*5d90*/  SEL R47, R47, RZ, P1 ;  /* 0x000000ff2f2f7207 */ /* 0x000fe20000800000 */
[----:B---3--:R0:W-:Y:S04]  /*5da0*/  STL [R1+0x5d0], R32 ;  /* 0x0005d02001007387 */ /* 0x0081e80000100800 */
[----:B--2---:R-:W-:Y:S01]  /*5db0*/  STL [R1+0x594], R34 ;  /* 0x0005942201007387 */ /* 0x004fe20000100800 */
[----:B0-----:R-:W-:-:S03]  /*5dc0*/  IMAD.MOV.U32 R32, RZ, RZ, RZ ;  /* 0x000000ffff207224 */ /* 0x001fc600078e00ff */
[----:B------:R0:W-:Y:S04]  /*5dd0*/  STL [R1+0x428], R28 ;  /* 0x0004281c01007387 */ /* 0x0001e80000100800 */
[----:B------:R1:W2:Y:S01]  /*5de0*/  @P4 LDG.E.EL R32, desc[UR18][R30.64] ;  /* 0x000000121e204981 */ /* 0x0002a2000c2e1900 */
[----:B0-----:R-:W-:Y:S01]  /*5df0*/  IMAD.SHL.U32 R28, R29, 0x4, RZ ;  /* 0x000000041d1c7824 */ /* 0x001fe200078e00ff */
[----:B-1----:R-:W-:-:S04]  /*5e00*/  IADD3.X R30, R21, UR4, RZ, P5, !PT ;  /* 0x00000004151e7c10 */ /* 0x002fc8000affe4ff */
[----:B------:R-:W-:Y:S02]  /*5e10*/  SHF.L.U64.HI R29, R29, 0x2, R30 ;  /* 0x000000021d1d7819 */ /* 0x000fe4000001021e */
[----:B------:R-:W-:-:S04]  /*5e20*/  IADD3 R30, P5, P6, R13, UR26, R28 ;  /* 0x0000001a0d1e7c10 */ /* 0x000fc8000febe01c */
[----:B------:R-:W-:Y:S02]  /*5e30*/  IADD3.X R31, R16, UR27, R29, P5, P6 ;  /* 0x0000001b101f7c10 */ /* 0x000fe4000afec41d */
[----:B------:R-:W-:Y:S01]  /*5e40*/  ISETP.NE.AND P6, PT, R2, 0x10, PT ;  /* 0x000000100200780c */ /* 0x000fe20003fc5270 */
[----:B------:R0:W-:Y:S04]  /*5e50*/  STL [R1+0x44], R30 ;  /* 0x0000441e01007387 */ /* 0x0001e80000100800 */
[----:B------:R1:W-:Y:S01]  /*5e60*/  STL [R1+0x64], R31 ;  /* 0x0000641f01007387 */ /* 0x0003e20000100800 */
[----:B0-----:R-:W-:Y:S02]  /*5e70*/  SEL R30, R48, RZ, P3 ;  /* 0x000000ff301e7207 */ /* 0x001fe40001800000 */
[----:B------:R-:W-:-:S02]  /*5e80*/  @P2 SEL R30, R47, R45, !P6 ;  /* 0x0000002d2f1e2207 */ /* 0x000fc40007000000 */
[----:B------:R-:W1:Y:S04]  /*5e90*/  LDL R45, [R1+0x10] ;  /* 0x00001000012d7983 */ /* 0x000e680000100800 */
[----:B------:R0:W-:Y:S01]  /*5ea0*/  STL [R1+0x424], R30 ;  /* 0x0004241e01007387 */ /* 0x0001e20000100800 */
[----:B------:R-:W-:Y:S02]  /*5eb0*/  SEL R43, R43, RZ, P1 ;  /* 0x000000ff2b2b7207 */ /* 0x000fe40000800000 */
[----:B------:R-:W-:Y:S01]  /*5ec0*/  SEL R40, R40, RZ, P4 ;  /* 0x000000ff28287207 */ /* 0x000fe20002000000 */
[----:B------:R-:W3:Y:S01]  /*5ed0*/  LDL.LU R54, [R1+0x1f0] ;  /* 0x0001f00001367983 */ /* 0x000ee20000300800 */
[----:B-1----:R-:W-:-:S04]  /*5ee0*/  IADD3 R31, P5, P6, R45, UR24, R28 ;  /* 0x000000182d1f7c10 */ /* 0x002fc8000febe01c */
[----:B0-----:R-:W-:Y:S01]  /*5ef0*/  IADD3.X R30, R17, UR25, R29, P5, P6 ;  /* 0x00000019111e7c10 */ /* 0x001fe2000afec41d */
[----:B------:R-:W-:Y:S01]  /*5f00*/  STL [R1+0x34], R31 ;  /* 0x0000341f01007387 */ /* 0x000fe20000100800 */
[----:B------:R-:W-:-:S03]  /*5f10*/  ISETP.NE.AND P6, PT, R2, 0x10, PT ;  /* 0x000000100200780c */ /* 0x000fc60003fc5270 */
[----:B--2---:R-:W-:Y:S04]  /*5f20*/  STL [R1+0x580], R32 ;  /* 0x0005802001007387 */ /* 0x004fe80000100800 */
[----:B------:R0:W-:Y:S02]  /*5f30*/  STL [R1+0x60], R30 ;  /* 0x0000601e01007387 */ /* 0x0001e40000100800 */
[----:B0-----:R-:W-:Y:S02]  /*5f40*/  SEL R30, R44, RZ, P3 ;  /* 0x000000ff2c1e7207 */ /* 0x001fe40001800000 */
[----:B------:R-:W-:Y:S02]  /*5f50*/  @P2 SEL R30, R43, R40, !P6 ;  /* 0x000000282b1e2207 */ /* 0x000fe40007000000 */
[----:B------:R-:W-:-:S03]  /*5f60*/  IADD3 R31, P5, P6, R57, UR22, R28 ;  /* 0x00000016391f7c10 */ /* 0x000fc6000febe01c */
[----:B------:R0:W-:Y:S04]  /*5f70*/  STL [R1+0x430], R30 ;  /* 0x0004301e01007387 */ /* 0x0001e80000100800 */
[----:B------:R-:W-:Y:S04]  /*5f80*/  STL [R1], R31 ;  /* 0x0000001f01007387 */ /* 0x000fe80000100800 */
[----:B------:R-:W2:Y:S01]  /*5f90*/  LDL.LU R48, [R1+0x1fc] ;  /* 0x0001fc0001307983 */ /* 0x000ea20000300800 */
[----:B0-----:R-:W-:Y:S02]  /*5fa0*/  IADD3.X R30, R18, UR23, R29, P5, P6 ;  /* 0x00000017121e7c10 */ /* 0x001fe4000afec41d */
[----:B------:R-:W-:-:S03]  /*5fb0*/  IADD3 R28, P5, P6, R3, UR20, R28 ;  /* 0x00000014031c7c10 */ /* 0x000fc6000febe01c */
[----:B------:R-:W-:Y:S04]  /*5fc0*/  STL [R1+0x5c], R30 ;  /* 0x00005c1e01007387 */ /* 0x000fe80000100800 */
[----:B------:R-:W2:Y:S04]  /*5fd0*/  LDL.LU R52, [R1+0x200] ;  /* 0x0002000001347983 */ /* 0x000ea80000300800 */
[----:B------:R0:W-:Y:S04]  /*5fe0*/  STL [R1+0x168], R28 ;  /* 0x0001681c01007387 */ /* 0x0001e80000100800 */
[----:B------:R-:W2:Y:S01]  /*5ff0*/  LDL.LU R50, [R1+0x204] ;  /* 0x0002040001327983 */ /* 0x000ea20000300800 */
[----:B0-----:R-:W-:-:S05]  /*6000*/  IADD3.X R28, R4, UR21, R29, P5, P6 ;  /* 0x00000015041c7c10 */ /* 0x001fca000afec41d */
[----:B------:R0:W-:Y:S04]  /*6010*/  STL [R1+0x16c], R28 ;  /* 0x00016c1c01007387 */ /* 0x0001e80000100800 */
[----:B------:R-:W2:Y:S04]  /*6020*/  LDL.LU R49, [R1+0x208] ;  /* 0x0002080001317983 */ /* 0x000ea80000300800 */
[----:B------:R-:W2:Y:S04]  /*6030*/  LDL.LU R46, [R1+0x20c] ;  /* 0x00020c00012e7983 */ /* 0x000ea80000300800 */
[----:B------:R-:W2:Y:S01]  /*6040*/  LDL.LU R34, [R1+0x210] ;  /* 0x0002100001227983 */ /* 0x000ea20000300800 */
[----:B------:R-:W-:-:S02]  /*6050*/  ISETP.NE.AND P6, PT, R2, 0x10, PT ;  /* 0x000000100200780c */ /* 0x000fc40003fc5270 */
[----:B----4-:R-:W-:Y:S02]  /*6060*/  SEL R41, R41, RZ, P1 ;  /* 0x000000ff29297207 */ /* 0x010fe40000800000 */
[----:B------:R-:W-:Y:S02]  /*6070*/  SEL R39, R39, RZ, P4 ;  /* 0x000000ff27277207 */ /* 0x000fe40002000000 */
[----:B0-----:R-:W-:Y:S02]  /*6080*/  SEL R28, R42, RZ, P3 ;  /* 0x000000ff2a1c7207 */ /* 0x001fe40001800000 */
[----:B------:R-:W-:Y:S02]  /*6090*/  @P2 SEL R28, R41, R39, !P6 ;  /* 0x00000027291c2207 */ /* 0x000fe40007000000 */
[----:B------:R-:W-:Y:S02]  /*60a0*/  IADD3 R33, P5, R14, UR6, RZ ;  /* 0x000000060e217c10 */ /* 0x000fe4000ffbe0ff */
[----:B------:R-:W-:-:S02]  /*60b0*/  SEL R37, R37, RZ, P1 ;  /* 0x000000ff25257207 */ /* 0x000fc40000800000 */
[----:B------:R-:W-:Y:S02]  /*60c0*/  SEL R38, R38, RZ, P4 ;  /* 0x000000ff26267207 */ /* 0x000fe40002000000 */
[----:B------:R-:W-:Y:S01]  /*60d0*/  SEL R29, R36, RZ, P3 ;  /* 0x000000ff241d7207 */ /* 0x000fe20001800000 */
[----:B------:R0:W-:Y:S01]  /*60e0*/  STL [R1+0x420], R28 ;  /* 0x0004201c01007387 */ /* 0x0001e20000100800 */
[----:B------:R-:W-:Y:S01]  /*60f0*/  @P2 SEL R29, R37, R38, !P6 ;  /* 0x00000026251d2207 */ /* 0x000fe20007000000 */
[----:B------:R-:W-:Y:S02]  /*6100*/  IMAD.SHL.U32 R32, R33, 0x4, RZ ;  /* 0x0000000421207824 */ /* 0x000fe400078e00ff */
[----:B------:R-:W4:Y:S01]  /*6110*/  LDL.LU R58, [R1+0x214] ;  /* 0x00021400013a7983 */ /* 0x000f220000300800 */
[----:B0-----:R-:W-:-:S03]  /*6120*/  IADD3.X R28, R25, UR4, RZ, P5, !PT ;  /* 0x00000004191c7c10 */ /* 0x001fc6000affe4ff */
[----:B------:R0:W-:Y:S01]  /*6130*/  STL [R1+0x41c], R29 ;  /* 0x00041c1d01007387 */ /* 0x0001e20000100800 */
[----:B------:R-:W-:Y:S02]  /*6140*/  SHF.L.U64.HI R33, R33, 0x2, R28 ;  /* 0x0000000221217819 */ /* 0x000fe4000001021c */
[----:B0-----:R-:W-:-:S04]  /*6150*/  IADD3 R29, P5, P6, R13, UR26, R32 ;  /* 0x0000001a0d1d7c10 */ /* 0x001fc8000febe020 */
[----:B------:R-:W-:Y:S02]  /*6160*/  IADD3.X R28, R16, UR27, R33, P5, P6 ;  /* 0x0000001b101c7c10 */ /* 0x000fe4000afec421 */
[----:B---3--:R-:W-:Y:S01]  /*6170*/  IADD3 R30, P5, R54, R20, RZ ;  /* 0x00000014361e7210 */ /* 0x008fe20007fbe0ff */
[----:B------:R-:W-:Y:S04]  /*6180*/  STL [R1+0xa0], R29 ;  /* 0x0000a01d01007387 */ /* 0x000fe80000100800 */
[----:B------:R-:W3:Y:S04]  /*6190*/  LDL.LU R35, [R1+0x218] ;  /* 0x0002180001237983 */ /* 0x000ee80000300800 */
[----:B------:R0:W-:Y:S04]  /*61a0*/  STL [R1+0x160], R28 ;  /* 0x0001601c01007387 */ /* 0x0001e80000100800 */
[----:B------:R-:W3:Y:S04]  /*61b0*/  LDL.LU R51, [R1+0x21c] ;  /* 0x00021c0001337983 */ /* 0x000ee80000300800 */
[----:B------:R-:W3:Y:S04]  /*61c0*/  LDL.LU R55, [R1+0x220] ;  /* 0x0002200001377983 */ /* 0x000ee80000300800 */
[----:B------:R-:W3:Y:S04]  /*61d0*/  LDL.LU R61, [R1+0x224] ;  /* 0x00022400013d7983 */ /* 0x000ee80000300800 */
[----:B------:R-:W3:Y:S04]  /*61e0*/  LDL.LU R59, [R1+0x228] ;  /* 0x00022800013b7983 */ /* 0x000ee80000300800 */
[----:B------:R-:W3:Y:S04]  /*61f0*/  LDL.LU R60, [R1+0x230] ;  /* 0x00023000013c7983 */ /* 0x000ee80000300800 */
[----:B------:R-:W3:Y:S01]  /*6200*/  LDL.LU R54, [R1+0x22c] ;  /* 0x00022c0001367983 */ /* 0x000ee20000300800 */
[----:B--2---:R-:W-:-:S02]  /*6210*/  IMAD.X R31, R48, 0x1, R7, P5 ;  /* 0x00000001301f7824 */ /* 0x004fc400028e0607 */
[----:B------:R-:W-:Y:S01]  /*6220*/  IMAD.MOV.U32 R48, RZ, RZ, RZ ;  /* 0x000000ffff307224 */ /* 0x000fe200078e00ff */
[----:B0-----:R-:W-:Y:S02]  /*6230*/  IADD3 R28, P5, R52, R9, RZ ;  /* 0x00000009341c7210 */ /* 0x001fe40007fbe0ff */
[----:B------:R-:W2:Y:S03]  /*6240*/  LDL.LU R52, [R1+0x234] ;  /* 0x0002340001347983 */ /* 0x000ea60000300800 */
[----:B------:R-:W-:Y:S02]  /*6250*/  IMAD.X R29, R50, 0x1, R22, P5 ;  /* 0x00000001321d7824 */ /* 0x000fe400028e0616 */
[----:B------:R-:W-:-:S03]  /*6260*/  IMAD.MOV.U32 R50, RZ, RZ, RZ ;  /* 0x000000ffff327224 */ /* 0x000fc600078e00ff */
[----:B------:R0:W2:Y:S04]  /*6270*/  @P1 LDG.E.EL R48, desc[UR18][R28.64] ;  /* 0x000000121c301981 */ /* 0x0000a8000c2e1900 */
[----:B------:R1:W2:Y:S01]  /*6280*/  @P3 LDG.E.EL R50, desc[UR18][R30.64] ;  /* 0x000000121e323981 */ /* 0x0002a2000c2e1900 */
[----:B0-----:R-:W-:-:S04]  /*6290*/  IADD3 R29, P5, P6, R45, UR24, R32 ;  /* 0x000000182d1d7c10 */ /* 0x001fc8000febe020 */
[----:B------:R-:W-:Y:S02]  /*62a0*/  IADD3.X R28, R17, UR25, R33, P5, P6 ;  /* 0x00000019111c7c10 */ /* 0x000fe4000afec421 */
[----:B-1----:R-:W-:Y:S01]  /*62b0*/  IADD3 R30, P5, R49, R5, RZ ;  /* 0x00000005311e7210 */ /* 0x002fe20007fbe0ff */
[----:B------:R-:W-:Y:S04]  /*62c0*/  STL [R1+0xb0], R29 ;  /* 0x0000b01d01007387 */ /* 0x000fe80000100800 */
[----:B------:R-:W-:Y:S01]  /*62d0*/  IMAD.X R31, R46, 0x1, R56, P5 ;  /* 0x000000012e1f7824 */ /* 0x000fe200028e0638 */
[----:B------:R0:W-:Y:S02]  /*62e0*/  STL [R1+0x164], R28 ;  /* 0x0001641c01007387 */ /* 0x0001e40000100800 */
[----:B0-----:R-:W-:Y:S01]  /*62f0*/  IADD3 R28, P5, R34, R9, RZ ;  /* 0x00000009221c7210 */ /* 0x001fe20007fbe0ff */
[----:B------:R-:W-:-:S06]  /*6300*/  IMAD.MOV.U32 R34, RZ, RZ, RZ ;  /* 0x000000ffff227224 */ /* 0x000fcc00078e00ff */
[----:B------:R-:W2:Y:S01]  /*6310*/  @!P0 LDG.E.EL R34, desc[UR18][R30.64] ;  /* 0x000000121e228981 */ /* 0x000ea2000c2e1900 */
[----:B------:R-:W-:Y:S01]  /*6320*/  CS2R R46, SRZ ;  /* 0x00000000002e7805 */ /* 0x000fe2000001ff00 */
[----:B----4-:R-:W-:-:S05]  /*6330*/  IMAD.X R29, R58, 0x1, R22, P5 ;  /* 0x000000013a1d7824 */ /* 0x010fca00028e0616 */
[----:B------:R0:W4:Y:S02]  /*6340*/  @P4 LDG.E.EL R47, desc[UR18][R28.64] ;  /* 0x000000121c2f4981 */ /* 0x000124000c2e1900 */
[----:B0-----:R-:W-:-:S04]  /*6350*/  IADD3 R28, P5, P6, R57, UR22, R32 ;  /* 0x00000016391c7c10 */ /* 0x001fc8000febe020 */
[--C-:B------:R-:W-:Y:S02]  /*6360*/  IADD3.X R30, R18, UR23, R33.reuse, P5, P6 ;  /* 0x00000017121e7c10 */ /* 0x100fe4000afec421 */
[----:B------:R-:W-:Y:S01]  /*6370*/  IADD3 R29, P5, P6, R3, UR20, R32 ;  /* 0x00000014031d7c10 */ /* 0x000fe2000febe020 */
[----:B------:R0:W-:Y:S04]  /*6380*/  STL [R1+0x9c], R28 ;  /* 0x00009c1c01007387 */ /* 0x0001e80000100800 */
[----:B------:R-:W-:Y:S04]  /*6390*/  STL [R1+0xb4], R30 ;  /* 0x0000b41e01007387 */ /* 0x000fe80000100800 */
[----:B------:R-:W4:Y:S01]  /*63a0*/  LDL.LU R58, [R1+0x238] ;  /* 0x00023800013a7983 */ /* 0x000f220000300800 */
[----:B0-----:R-:W-:-:S03]  /*63b0*/  IADD3.X R28, R4, UR21, R33, P5, P6 ;  /* 0x00000015041c7c10 */ /* 0x001fc6000afec421 */
[----:B------:R-:W-:Y:S04]  /*63c0*/  STL [R1+0x174], R29 ;  /* 0x0001741d01007387 */ /* 0x000fe80000100800 */
[----:B------:R-:W4:Y:S04]  /*63d0*/  LDL.LU R57, [R1+0x23c] ;  /* 0x00023c0001397983 */ /* 0x000f280000300800 */
[----:B------:R-:W-:Y:S01]  /*63e0*/  STL [R1+0x178], R28 ;  /* 0x0001781c01007387 */ /* 0x000fe20000100800 */
[----:B------:R-:W-:-:S03]  /*63f0*/  IMAD.MOV.U32 R40, RZ, RZ, R0 ;  /* 0x000000ffff287224 */ /* 0x000fc600078e0000 */
[----:B--2---:R3:W-:Y:S04]  /*6400*/  STL [R1+0x42c], R34 ;  /* 0x00042c2201007387 */ /* 0x0047e80000100800 */
[----:B------:R-:W2:Y:S01]  /*6410*/  LDL.LU R44, [R1+0x240] ;  /* 0x00024000012c7983 */ /* 0x000ea20000300800 */
[----:B---3--:R-:W-:-:S05]  /*6420*/  IADD3 R34, P5, R35, R20, RZ ;  /* 0x0000001423227210 */ /* 0x008fca0007fbe0ff */
[----:B------:R-:W-:Y:S01]  /*6430*/  IMAD.X R35, R51, 0x1, R7, P5 ;  /* 0x0000000133237824 */ /* 0x000fe200028e0607 */
[----:B------:R-:W-:-:S05]  /*6440*/  IADD3 R28, P5, R55, R9, RZ ;  /* 0x00000009371c7210 */ /* 0x000fca0007fbe0ff */
[----:B------:R-:W-:Y:S01]  /*6450*/  IMAD.X R29, R61, 0x1, R22, P5 ;  /* 0x000000013d1d7824 */ /* 0x000fe200028e0616 */
[----:B------:R-:W-:Y:S01]  /*6460*/  IADD3 R30, P5, R59, R9, RZ ;  /* 0x000000093b1e7210 */ /* 0x000fe20007fbe0ff */
[----:B------:R-:W-:-:S03]  /*6470*/  IMAD.MOV.U32 R36, RZ, RZ, RZ ;  /* 0x000000ffff247224 */ /* 0x000fc600078e00ff */
[----:B------:R0:W3:Y:S01]  /*6480*/  @P1 LDG.E.EL R46, desc[UR18][R28.64] ;  /* 0x000000121c2e1981 */ /* 0x0000e2000c2e1900 */
[----:B------:R-:W-:Y:S01]  /*6490*/  IMAD.X R31, R60, 0x1, R22, P5 ;  /* 0x000000013c1f7824 */ /* 0x000fe200028e0616 */
[----:B------:R-:W-:Y:S02]  /*64a0*/  IADD3 R32, P5, R54, R5, RZ ;  /* 0x0000000536207210 */ /* 0x000fe40007fbe0ff */
[----:B------:R-:W3:Y:S04]  /*64b0*/  LDL.LU R54, [R1+0x244] ;  /* 0x0002440001367983 */ /* 0x000ee80000300800 */
[----:B------:R-:W3:Y:S04]  /*64c0*/  LDL.LU R39, [R1+0x248] ;  /* 0x0002480001277983 */ /* 0x000ee80000300800 */
[----:B------:R-:W3:Y:S04]  /*64d0*/  LDL.LU R42, [R1+0x250] ;  /* 0x00025000012a7983 */ /* 0x000ee80000300800 */
[----:B------:R-:W3:Y:S01]  /*64e0*/  LDL.LU R0, [R1+0x24c] ;  /* 0x00024c0001007983 */ /* 0x000ee20000300800 */
[----:B------:R-:W-:-:S03]  /*64f0*/  IMAD.X R33, R52, 0x1, R56, P5 ;  /* 0x0000000134217824 */ /* 0x000fc600028e0638 */
[----:B------:R-:W3:Y:S01]  /*6500*/  LDL.LU R52, [R1+0x254] ;  /* 0x0002540001347983 */ /* 0x000ee20000300800 */
[----:B0-----:R-:W-:-:S03]  /*6510*/  IADD3 R28, P5, R11, UR6, RZ ;  /* 0x000000060b1c7c10 */ /* 0x001fc6000ffbe0ff */
[----:B------:R0:W3:Y:S01]  /*6520*/  @!P0 LDG.E.EL R36, desc[UR18][R32.64] ;  /* 0x0000001220248981 */ /* 0x0000e2000c2e1900 */
[----:B------:R-:W-:Y:S01]  /*6530*/  IADD3.X R29, R24, UR4, RZ, P5, !PT ;  /* 0x00000004181d7c10 */ /* 0x000fe2000affe4ff */
[----:B------:R-:W-:-:S06]  /*6540*/  IMAD.MOV.U32 R45, RZ, RZ, RZ ;  /* 0x000000ffff2d7224 */ /* 0x000fcc00078e00ff */
[----:B------:R4:W3:Y:S01]  /*6550*/  @P4 LDG.E.EL R45, desc[UR18][R30.64] ;  /* 0x000000121e2d4981 */ /* 0x0008e2000c2e1900 */
[C---:B0-----:R-:W-:Y:S01]  /*6560*/  IMAD.SHL.U32 R32, R28.reuse, 0x4, RZ ;  /* 0x000000041c207824 */ /* 0x041fe200078e00ff */
[----:B------:R-:W-:-:S04]  /*6570*/  SHF.L.U64.HI R33, R28, 0x2, R29 ;  /* 0x000000021c217819 */ /* 0x000fc8000001021d */
[----:B------:R-:W-:-:S04]  /*6580*/  IADD3 R29, P5, P6, R12, UR26, R32 ;  /* 0x0000001a0c1d7c10 */ /* 0x000fc8000febe020 */
[----:B------:R-:W-:Y:S02]  /*6590*/  IADD3.X R28, R6, UR27, R33, P5, P6 ;  /* 0x0000001b061c7c10 */ /* 0x000fe4000afec421 */
[----:B----4-:R-:W-:Y:S01]  /*65a0*/  IADD3 R30, P5, R58, R20, RZ ;  /* 0x000000143a1e7210 */ /* 0x010fe20007fbe0ff */
[----:B------:R-:W-:Y:S04]  /*65b0*/  STL [R1+0x140], R29 ;  /* 0x0001401d01007387 */ /* 0x000fe80000100800 */
[----:B------:R-:W-:Y:S01]  /*65c0*/  IMAD.X R31, R57, 0x1, R7, P5 ;  /* 0x00000001391f7824 */ /* 0x000fe200028e0607 */
[----:B------:R2:W-:Y:S01]  /*65d0*/  STL [R1+0x150], R28 ;  /* 0x0001501c01007387 */ /* 0x0005e20000100800 */
[----:B------:R-:W-:-:S03]  /*65e0*/  IMAD.MOV.U32 R43, RZ, RZ, RZ ;  /* 0x000000ffff2b7224 */ /* 0x000fc600078e00ff */
[----:B------:R-:W4:Y:S04]  /*65f0*/  LDL.LU R51, [R1+0x258] ;  /* 0x0002580001337983 */ /* 0x000f280000300800 */
[----:B------:R-:W4:Y:S04]  /*6600*/  LDL.LU R55, [R1+0x25c] ;  /* 0x00025c0001377983 */ /* 0x000f280000300800 */
[----:B------:R-:W4:Y:S04]  /*6610*/  LDL.LU R61, [R1+0x260] ;  /* 0x00026000013d7983 */ /* 0x000f280000300800 */
[----:B------:R-:W4:Y:S04]  /*6620*/  LDL.LU R59, [R1+0x264] ;  /* 0x00026400013b7983 */ /* 0x000f280000300800 */
[----:B------:R-:W4:Y:S04]  /*6630*/  LDL.LU R60, [R1+0x268] ;  /* 0x00026800013c7983 */ /* 0x000f280000300800 */
[----:B------:R-:W4:Y:S04]  /*6640*/  LDL.LU R58, [R1+0x270] ;  /* 0x00027000013a7983 */ /* 0x000f280000300800 */
[----:B------:R-:W4:Y:S01]  /*6650*/  LDL.LU R57, [R1+0x26c] ;  /* 0x00026c0001397983 */ /* 0x000f220000300800 */
[----:B--2---:R-:W-:Y:S01]  /*6660*/  IADD3 R28, P5, R44, R9, RZ ;  /* 0x000000092c1c7210 */ /* 0x004fe20007fbe0ff */
[----:B------:R-:W-:-:S06]  /*6670*/  IMAD.MOV.U32 R44, RZ, RZ, RZ ;  /* 0x000000ffff2c7224 */ /* 0x000fcc00078e00ff */
[----:B------:R0:W2:Y:S01]  /*6680*/  @P3 LDG.E.EL R44, desc[UR18][R30.64] ;  /* 0x000000121e2c3981 */ /* 0x0000a2000c2e1900 */
[----:B---3--:R-:W-:Y:S01]  /*6690*/  IMAD.X R29, R54, 0x1, R22, P5 ;  /* 0x00000001361d7824 */ /* 0x008fe200028e0616 */
[----:B0-----:R-:W-:Y:S02]  /*66a0*/  IADD3 R31, P5, P6, R40, UR24, R32 ;  /* 0x00000018281f7c10 */ /* 0x001fe4000febe020 */
[----:B------:R-:W3:Y:S02]  /*66b0*/  LDL.LU R54, [R1+0x274] ;  /* 0x0002740001367983 */ /* 0x000ee40000300800 */
[----:B------:R-:W-:Y:S02]  /*66c0*/  IADD3.X R30, R8, UR25, R33, P5, P6 ;  /* 0x00000019081e7c10 */ /* 0x000fe4000afec421 */
[----:B------:R0:W2:Y:S04]  /*66d0*/  @P1 LDG.E.EL R43, desc[UR18][R28.64] ;  /* 0x000000121c2b1981 */ /* 0x0000a8000c2e1900 */
[----:B------:R-:W-:Y:S01]  /*66e0*/  STL [R1+0xe4], R31 ;  /* 0x0000e41f01007387 */ /* 0x000fe20000100800 */
[----:B0-----:R-:W-:-:S03]  /*66f0*/  IADD3 R28, P5, R39, R9, RZ ;  /* 0x00000009271c7210 */ /* 0x001fc60007fbe0ff */
[----:B------:R0:W-:Y:S02]  /*6700*/  STL [R1+0x14c], R30 ;  /* 0x00014c1e01007387 */ /* 0x0001e40000100800 */
[----:B------:R-:W-:Y:S01]  /*6710*/  IMAD.X R29, R42, 0x1, R22, P5 ;  /* 0x000000012a1d7824 */ /* 0x000fe200028e0616 */
[----:B0-----:R-:W-:Y:S01]  /*6720*/  IADD3 R30, P5, R0, R5, RZ ;  /* 0x00000005001e7210 */ /* 0x001fe20007fbe0ff */
[----:B------:R-:W-:-:S04]  /*6730*/  IMAD.MOV.U32 R0, RZ, RZ, RZ ;  /* 0x000000ffff007224 */ /* 0x000fc800078e00ff */
[----:B------:R-:W-:-:S05]  /*6740*/  IMAD.X R31, R52, 0x1, R56, P5 ;  /* 0x00000001341f7824 */ /* 0x000fca00028e0638 */
[----:B------:R-:W2:Y:S01]  /*6750*/  @!P0 LDG.E.EL R0, desc[UR18][R30.64] ;  /* 0x000000121e008981 */ /* 0x000ea2000c2e1900 */
[----:B------:R-:W-:-:S03]  /*6760*/  IMAD.MOV.U32 R41, RZ, RZ, RZ ;  /* 0x000000ffff297224 */ /* 0x000fc600078e00ff */
[----:B------:R-:W-:Y:S04]  /*6770*/  STL [R1+0x418], R36 ;  /* 0x0004182401007387 */ /* 0x000fe80000100800 */
[----:B------:R0:W3:Y:S01]  /*6780*/  @P4 LDG.E.EL R41, desc[UR18][R28.64] ;  /* 0x000000121c294981 */ /* 0x0000e2000c2e1900 */
[----:B------:R-:W-:-:S06]  /*6790*/  IMAD.MOV.U32 R49, RZ, RZ, RZ ;  /* 0x000000ffff317224 */ /* 0x000fcc00078e00ff */
[----:B------:R4:W3:Y:S01]  /*67a0*/  @P3 LDG.E.EL R49, desc[UR18][R34.64] ;  /* 0x0000001222313981 */ /* 0x0008e2000c2e1900 */
[----:B0-----:R-:W-:Y:S01]  /*67b0*/  IADD3 R28, P5, P6, R53, UR22, R32 ;  /* 0x00000016351c7c10 */ /* 0x001fe2000febe020 */
[----:B------:R-:W-:Y:S02]  /*67c0*/  IMAD.MOV.U32 R42, RZ, RZ, RZ ;  /* 0x000000ffff2a7224 */ /* 0x000fe400078e00ff */
[----:B--2---:R0:W-:Y:S02]  /*67d0*/  STL [R1+0x414], R0 ;  /* 0x0004140001007387 */ /* 0x0041e40000100800 */
[----:B0-----:R-:W-:-:S05]  /*67e0*/  IADD3.X R0, R15, UR23, R33, P5, P6 ;  /* 0x000000170f007c10 */ /* 0x001fca000afec421 */
[----:B------:R0:W-:Y:S04]  /*67f0*/  STL [R1+0x814], R0 ;  /* 0x0008140001007387 */ /* 0x0001e80000100800 */
[----:B------:R1:W-:Y:S04]  /*6800*/  STL [R1+0x80], R28 ;  /* 0x0000801c01007387 */ /* 0x0003e80000100800 */
[----:B------:R-:W2:Y:S01]  /*6810*/  LDL.LU R52, [R1+0x278] ;  /* 0x0002780001347983 */ /* 0x000ea20000300800 */
[----:B0-----:R-:W-:-:S04]  /*6820*/  IADD3 R0, P5, P6, R3, UR20, R32 ;  /* 0x0000001403007c10 */ /* 0x001fc8000febe020 */
[----:B-1----:R-:W-:Y:S02]  /*6830*/  IADD3.X R28, R4, UR21, R33, P5, P6 ;  /* 0x00000015041c7c10 */ /* 0x002fe4000afec421 */
[----:B----4-:R-:W-:Y:S01]  /*6840*/  IADD3 R34, P5, R51, R20, RZ ;  /* 0x0000001433227210 */ /* 0x010fe20007fbe0ff */
[----:B------:R0:W-:Y:S04]  /*6850*/  STL [R1+0x180], R0 ;  /* 0x0001800001007387 */ /* 0x0001e80000100800 */
[----:B------:R1:W-:Y:S01]  /*6860*/  STL [R1+0x184], R28 ;  /* 0x0001841c01007387 */ /* 0x0003e20000100800 */
[----:B------:R-:W-:-:S03]  /*6870*/  IMAD.X R35, R55, 0x1, R7, P5 ;  /* 0x0000000137237824 */ /* 0x000fc600028e0607 */
[----:B------:R-:W4:Y:S01]  /*6880*/  LDL.LU R37, [R1+0x280] ;  /* 0x0002800001257983 */ /* 0x000f220000300800 */
[----:B0-----:R-:W-:Y:S01]  /*6890*/  IMAD.MOV.U32 R0, RZ, RZ, R40 ;  /* 0x000000ffff007224 */ /* 0x001fe200078e0028 */
[----:B-1----:R-:W-:Y:S02]  /*68a0*/  IADD3 R28, P5, R61, R9, RZ ;  /* 0x000000093d1c7210 */ /* 0x002fe40007fbe0ff */
[----:B------:R-:W2:Y:S03]  /*68b0*/  LDL.LU R36, [R1+0x288] ;  /* 0x0002880001247983 */ /* 0x000ea60000300800 */
[--C-:B------:R-:W-:Y:S01]  /*68c0*/  IMAD.X R29, R59, 0x1, R22.reuse, P5 ;  /* 0x000000013b1d7824 */ /* 0x100fe200028e0616 */
[----:B------:R-:W-:Y:S01]  /*68d0*/  IADD3 R30, P5, R60, R9, RZ ;  /* 0x000000093c1e7210 */ /* 0x000fe20007fbe0ff */
[----:B------:R-:W-:Y:S01]  /*68e0*/  IMAD.MOV.U32 R40, RZ, RZ, RZ ;  /* 0x000000ffff287224 */ /* 0x000fe200078e00ff */
[----:B------:R-:W2:Y:S03]  /*68f0*/  LDL.LU R38, [R1+0x29c] ;  /* 0x00029c0001267983 */ /* 0x000ea60000300800 */
[----:B------:R-:W-:Y:S01]  /*6900*/  IMAD.X R31, R58, 0x1, R22, P5 ;  /* 0x000000013a1f7824 */ /* 0x000fe200028e0616 */
[----:B------:R-:W-:Y:S01]  /*6910*/  IADD3 R32, P5, R57, R5, RZ ;  /* 0x0000000539207210 */ /* 0x000fe20007fbe0ff */
[----:B------:R0:W2:Y:S04]  /*6920*/  @P1 LDG.E.EL R40, desc[UR18][R28.64] ;  /* 0x000000121c281981 */ /* 0x0000a8000c2e1900 */
[----:B---3--:R-:W-:Y:S01]  /*6930*/  IMAD.X R33, R54, 0x1, R56, P5 ;  /* 0x0000000136217824 */ /* 0x008fe200028e0638 */
[----:B------:R-:W3:Y:S01]  /*6940*/  LDL.LU R51, [R1+0x2a4] ;  /* 0x0002a40001337983 */ /* 0x000ee20000300800 */
[----:B------:R-:W-:-:S03]  /*6950*/  IMAD.MOV.U32 R54, RZ, RZ, RZ ;  /* 0x000000ffff367224 */ /* 0x000fc600078e00ff */
[----:B------:R-:W2:Y:S01]  /*6960*/  @P3 LDG.E.EL R42, desc[UR18][R34.64] ;  /* 0x00000012222a3981 */ /* 0x000ea2000c2e1900 */
[----:B0-----:R-:W-:-:S03]  /*6970*/  IADD3 R28, P5, R23, UR6, RZ ;  /* 0x00000006171c7c10 */ /* 0x001fc6000ffbe0ff */
[----:B------:R0:W2:Y:S01]  /*6980*/  @!P0 LDG.E.EL R54, desc[UR18][R32.64] ;  /* 0x0000001220368981 */ /* 0x0000a2000c2e1900 */
[----:B------:R-:W-:-:S03]  /*6990*/  IADD3.X R29, R19, UR4, RZ, P5, !PT ;  /* 0x00000004131d7c10 */ /* 0x000fc6000affe4ff */
[----:B------:R-:W3:Y:S04]  /*69a0*/  LDL.LU R34, [R1+0x298] ;  /* 0x0002980001227983 */ /* 0x000ee80000300800 */
[----:B------:R-:W3:Y:S01]  /*69b0*/  LDL.LU R35, [R1+0x2a0] ;  /* 0x0002a00001237983 */ /* 0x000ee20000300800 */
[----:B0-----:R-:W-:-:S03]  /*69c0*/  SHF.L.U64.HI R33, R28, 0x2, R29 ;  /* 0x000000021c217819 */ /* 0x001fc6000001021d */
[----:B------:R-:W3:Y:S01]  /*69d0*/  LDL.LU R29, [R1+0x27c] ;  /* 0x00027c00011d7983 */ /* 0x000ee20000300800 */
[----:B------:R-:W-:Y:S02]  /*69e0*/  IMAD.SHL.U32 R32, R28, 0x4, RZ ;  /* 0x000000041c207824 */ /* 0x000fe400078e00ff */
[----:B------:R-:W-:-:S06]  /*69f0*/  IMAD.MOV.U32 R39, RZ, RZ, RZ ;  /* 0x000000ffff277224 */ /* 0x000fcc00078e00ff */
[----:B------:R0:W4:Y:S04]  /*6a00*/  @P4 LDG.E.EL R39, desc[UR18][R30.64] ;  /* 0x000000121e274981 */ /* 0x000128000c2e1900 */
[----:B--2---:R1:W-:Y:S02]  /*6a10*/  STL [R1+0x410], R54 ;  /* 0x0004103601007387 */ /* 0x0043e40000100800 */
[----:B-1----:R-:W-:-:S04]  /*6a20*/  IADD3 R54, P5, P6, R12, UR26, R32 ;  /* 0x0000001a0c367c10 */ /* 0x002fc8000febe020 */
[----:B------:R-:W-:Y:S02]  /*6a30*/  IADD3.X R28, R6, UR27, R33, P5, P6 ;  /* 0x0000001b061c7c10 */ /* 0x000fe4000afec421 */
[----:B0-----:R-:W-:Y:S01]  /*6a40*/  IADD3 R30, P5, R52, R20, RZ ;  /* 0x00000014341e7210 */ /* 0x001fe20007fbe0ff */
[----:B------:R-:W-:Y:S04]  /*6a50*/  STL [R1+0x1b0], R54 ;  /* 0x0001b03601007387 */ /* 0x000fe80000100800 */
[----:B------:R-:W2:Y:S01]  /*6a60*/  LDL.LU R55, [R1+0x2a8] ;  /* 0x0002a80001377983 */ /* 0x000ea20000300800 */
[----:B---3--:R-:W-:-:S03]  /*6a70*/  IMAD.X R31, R29, 0x1, R7, P5 ;  /* 0x000000011d1f7824 */ /* 0x008fc600028e0607 */
[----:B------:R4:W-:Y:S04]  /*6a80*/  STL [R1+0x1c0], R28 ;  /* 0x0001c01c01007387 */ /* 0x0009e80000100800 */
[----:B------:R-:W3:Y:S04]  /*6a90*/  LDL.LU R61, [R1+0x2ac] ;  /* 0x0002ac00013d7983 */ /* 0x000ee80000300800 */
[----:B------:R-:W2:Y:S01]  /*6aa0*/  LDL.LU R59, [R1+0x2b0] ;  /* 0x0002b000013b7983 */ /* 0x000ea20000300800 */
[----:B----4-:R-:W-:-:S03]  /*6ab0*/  IADD3 R28, P5, R37, R9, RZ ;  /* 0x00000009251c7210 */ /* 0x010fc60007fbe0ff */
[----:B------:R-:W4:Y:S02]  /*6ac0*/  LDL.LU R60, [R1+0x2b8] ;  /* 0x0002b800013c7983 */ /* 0x000f240000300800 */
[----:B------:R-:W-:Y:S01]  /*6ad0*/  IMAD.X R29, R36, 0x1, R22, P5 ;  /* 0x00000001241d7824 */ /* 0x000fe200028e0616 */
[----:B------:R-:W-:Y:S01]  /*6ae0*/  CS2R R36, SRZ ;  /* 0x0000000000247805 */ /* 0x000fe2000001ff00 */
[----:B------:R-:W2:Y:S04]  /*6af0*/  LDL.LU R58, [R1+0x2b4] ;  /* 0x0002b400013a7983 */ /* 0x000ea80000300800 */
[----:B------:R-:W2:Y:S04]  /*6b00*/  LDL.LU R57, [R1+0x2c0] ;  /* 0x0002c00001397983 */ /* 0x000ea80000300800 */
[----:B------:R0:W2:Y:S04]  /*6b10*/  @P3 LDG.E.EL R36, desc[UR18][R30.64] ;  /* 0x000000121e243981 */ /* 0x0000a8000c2e1900 */
[----:B------:R1:W2:Y:S04]  /*6b20*/  @P1 LDG.E.EL R37, desc[UR18][R28.64] ;  /* 0x000000121c251981 */ /* 0x0002a8000c2e1900 */
[----:B------:R-:W2:Y:S01]  /*6b30*/  LDL.LU R54, [R1+0x2bc] ;  /* 0x0002bc0001367983 */ /* 0x000ea20000300800 */
[----:B0-----:R-:W-:-:S03]  /*6b40*/  IADD3 R31, P5, P6, R0, UR24, R32 ;  /* 0x00000018001f7c10 */ /* 0x001fc6000febe020 */
[----:B------:R-:W2:Y:S01]  /*6b50*/  LDL.LU R52, [R1+0x2c4] ;  /* 0x0002c40001347983 */ /* 0x000ea20000300800 */
[----:B------:R-:W-:Y:S02]  /*6b60*/  IADD3.X R30, R8, UR25, R33, P5, P6 ;  /* 0x00000019081e7c10 */ /* 0x000fe4000afec421 */
[----:B-1----:R-:W-:Y:S01]  /*6b70*/  IADD3 R28, P5, R34, R9, RZ ;  /* 0x00000009221c7210 */ /* 0x002fe20007fbe0ff */
[----:B------:R-:W-:Y:S04]  /*6b80*/  STL [R1+0x1a8], R31 ;  /* 0x0001a81f01007387 */ /* 0x000fe80000100800 */
[----:B------:R-:W-:Y:S01]  /*6b90*/  IMAD.X R29, R35, 0x1, R22, P5 ;  /* 0x00000001231d7824 */ /* 0x000fe200028e0616 */
[----:B------:R0:W-:Y:S02]  /*6ba0*/  STL [R1+0x1b4], R30 ;  /* 0x0001b41e01007387 */ /* 0x0001e40000100800 */
[----:B0-----:R-:W-:Y:S01]  /*6bb0*/  IADD3 R30, P5, R38, R5, RZ ;  /* 0x00000005261e7210 */ /* 0x001fe20007fbe0ff */
[----:B------:R-:W-:-:S06]  /*6bc0*/  IMAD.MOV.U32 R38, RZ, RZ, RZ ;  /* 0x000000ffff267224 */ /* 0x000fcc00078e00ff */
[----:B------:R0:W2:Y:S04]  /*6bd0*/  @P4 LDG.E.EL R38, desc[UR18][R28.64] ;  /* 0x000000121c264981 */ /* 0x0000a8000c2e1900 */
[----:B------:R-:W2:Y:S01]  /*6be0*/  LDG.E.EL.64 R28, desc[UR18][R26.64+0x18] ;  /* 0x000018121a1c7981 */ /* 0x000ea2000c2e1b00 */
[----:B------:R-:W-:Y:S02]  /*6bf0*/  IMAD.MOV.U32 R34, RZ, RZ, RZ ;  /* 0x000000ffff227224 */ /* 0x000fe400078e00ff */
[----:B------:R-:W-:-:S05]  /*6c00*/  IMAD.X R31, R51, 0x1, R56, P5 ;  /* 0x00000001331f7824 */ /* 0x000fca00028e0638 */
[----:B------:R1:W3:Y:S01]  /*6c10*/  @!P0 LDG.E.EL R34, desc[UR18][R30.64] ;  /* 0x000000121e228981 */ /* 0x0002e2000c2e1900 */
[----:B------:R-:W-:Y:S01]  /*6c20*/  IMAD.MOV.U32 R51, RZ, RZ, RZ ;  /* 0x000000ffff337224 */ /* 0x000fe200078e00ff */
[----:B--2---:R-:W-:Y:S02]  /*6c30*/  R2UR UR5, R29 ;  /* 0x000000001d0572ca */ /* 0x004fe400000e0000 */
[--C-:B0-----:R-:W-:Y:S02]  /*6c40*/  IADD3 R29, P5, P6, R53, UR22, R32.reuse ;  /* 0x00000016351d7c10 */ /* 0x101fe4000febe020 */
[----:B------:R-:W-:Y:S02]  /*6c50*/  R2UR UR4, R28 ;  /* 0x000000001c0472ca */ /* 0x000fe400000e0000 */
[--C-:B------:R-:W-:Y:S02]  /*6c60*/  IADD3.X R28, R15, UR23, R33.reuse, P5, P6 ;  /* 0x000000170f1c7c10 */ /* 0x100fe4000afec421 */
[----:B-1----:R-:W-:Y:S01]  /*6c70*/  IADD3 R31, P5, P6, R3, UR20, R32 ;  /* 0x00000014031f7c10 */ /* 0x002fe2000febe020 */
[----:B------:R-:W-:Y:S03]  /*6c80*/  STL [R1+0x188], R29 ;  /* 0x0001881d01007387 */ /* 0x000fe60000100800 */
[----:B------:R-:W-:Y:S01]  /*6c90*/  IADD3.X R30, R4, UR21, R33, P5, P6 ;  /* 0x00000015041e7c10 */ /* 0x000fe2000afec421 */
[----:B------:R0:W-:Y:S02]  /*6ca0*/  STL [R1+0x1a4], R28 ;  /* 0x0001a41c01007387 */ /* 0x0001e40000100800 */
[----:B0-----:R-:W-:-:S05]  /*6cb0*/  IADD3 R28, P5, R55, R9, RZ ;  /* 0x00000009371c7210 */ /* 0x001fca0007fbe0ff */
[----:B---3--:R-:W-:-:S05]  /*6cc0*/  IMAD.X R29, R61, 0x1, R22, P5 ;  /* 0x000000013d1d7824 */ /* 0x008fca00028e0616 */
[----:B------:R-:W2:Y:S04]  /*6cd0*/  @P1 LDG.E.EL R51, desc[UR18][R28.64] ;  /* 0x000000121c331981 */ /* 0x000ea8000c2e1900 */
[----:B------:R-:W-:Y:S04]  /*6ce0*/  STL [R1+0x208], R31 ;  /* 0x0002081f01007387 */ /* 0x000fe80000100800 */
[----:B------:R0:W-:Y:S04]  /*6cf0*/  STL [R1+0x210], R30 ;  /* 0x0002101e01007387 */ /* 0x0001e80000100800 */
[----:B------:R-:W-:Y:S01]  /*6d00*/  STL [R1+0x40c], R34 ;  /* 0x00040c2201007387 */ /* 0x000fe20000100800 */
[----:B0-----:R-:W-:-:S05]  /*6d10*/  IADD3 R30, P5, R59, R9, RZ ;  /* 0x000000093b1e7210 */ /* 0x001fca0007fbe0ff */
[----:B----4-:R-:W-:Y:S01]  /*6d20*/  IMAD.X R31, R60, 0x1, R22, P5 ;  /* 0x000000013c1f7824 */ /* 0x010fe200028e0616 */
[----:B--2---:R0:W-:Y:S02]  /*6d30*/  STL [R1+0x400], R51 ;  /* 0x0004003301007387 */ /* 0x0041e40000100800 */
[----:B0-----:R-:W-:-:S06]  /*6d40*/  IMAD.MOV.U32 R51, RZ, RZ, RZ ;  /* 0x000000ffff337224 */ /* 0x001fcc00078e00ff */
[----:B------:R-:W2:Y:S01]  /*6d50*/  @P4 LDG.E.EL R51, desc[UR18][R30.64] ;  /* 0x000000121e334981 */ /* 0x000ea2000c2e1900 */
[----:B------:R-:W-:-:S05]  /*6d60*/  IADD3 R34, P5, R58, R20, RZ ;  /* 0x000000143a227210 */ /* 0x000fca0007fbe0ff */
[----:B------:R-:W-:Y:S01]  /*6d70*/  IMAD.X R35, R57, 0x1, R7, P5 ;  /* 0x0000000139237824 */ /* 0x000fe200028e0607 */
[----:B------:R-:W-:Y:S01]  /*6d80*/  IADD3 R32, P5, R54, R5, RZ ;  /* 0x0000000536207210 */ /* 0x000fe20007fbe0ff */
[----:B------:R-:W3:Y:S04]  /*6d90*/  LDL.LU R30, [R1+0x2c8] ;  /* 0x0002c800011e7983 */ /* 0x000ee80000300800 */
[----:B------:R-:W4:Y:S01]  /*6da0*/  LDL.LU R31, [R1+0x2cc] ;  /* 0x0002cc00011f7983 */ /* 0x000f220000300800 */
[----:B------:R-:W-:-:S03]  /*6db0*/  IMAD.X R33, R52, 0x1, R56, P5 ;  /* 0x0000000134217824 */ /* 0x000fc600028e0638 */
[----:B------:R-:W3:Y:S04]  /*6dc0*/  LDL.LU R61, [R1+0x2d0] ;  /* 0x0002d000013d7983 */ /* 0x000ee80000300800 */
[----:B------:R-:W3:Y:S04]  /*6dd0*/  LDL.LU R58, [R1+0x2d4] ;  /* 0x0002d400013a7983 */ /* 0x000ee80000300800 */
[----:B------:R-:W3:Y:S04]  /*6de0*/  LDL.LU R59, [R1+0x2dc] ;  /* 0x0002dc00013b7983 */ /* 0x000ee80000300800 */
[----:B------:R-:W3:Y:S04]  /*6df0*/  LDL.LU R52, [R1+0x2e4] ;  /* 0x0002e40001347983 */ /* 0x000ee80000300800 */
[----:B--2---:R0:W-:Y:S02]  /*6e00*/  STL [R1+0x2b0], R51 ;  /* 0x0002b03301007387 */ /* 0x0041e40000100800 */
[----:B0-----:R-:W-:-:S06]  /*6e10*/  IMAD.MOV.U32 R51, RZ, RZ, RZ ;  /* 0x000000ffff337224 */ /* 0x001fcc00078e00ff */
[----:B------:R-:W2:Y:S01]  /*6e20*/  @P3 LDG.E.EL R51, desc[UR18][R34.64] ;  /* 0x0000001222333981 */ /* 0x000ea2000c2e1900 */
[----:B------:R-:W-:-:S04]  /*6e30*/  USHF.R.U32.HI UR6, URZ, 0x1d, UR5 ;  /* 0x0000001d3f067899 */ /* 0x000fc80008011605 */
[----:B------:R-:W-:-:S04]  /*6e40*/  ULOP3.LUT UR6, UR6, 0x4, URZ, 0xc0, !UPT ;  /* 0x0000000406067892 */ /* 0x000fc8000f8ec03f */
[----:B------:R-:W-:Y:S01]  /*6e50*/  UIADD3 UR4, UP0, UR4, UR6, URZ ;  /* 0x0000000604047290 */ /* 0x000fe2000ff1e03f */
[----:B------:R-:W3:Y:S03]  /*6e60*/  LDL.LU R34, [R1+0x2e0] ;  /* 0x0002e00001227983 */ /* 0x000ee60000300800 */
[----:B------:R-:W-:Y:S02]  /*6e70*/  USHF.L.U32 UR6, UR4, 0x2, URZ ;  /* 0x0000000204067899 */ /* 0x000fe4000800063f */
[----:B------:R-:W-:-:S04]  /*6e80*/  UIADD3.X UR5, URZ, UR5, URZ, UP0, !UPT ;  /* 0x000000053f057290 */ /* 0x000fc800087fe43f */
[----:B------:R-:W-:Y:S01]  /*6e90*/  USHF.L.U64.HI UR4, UR4, 0x2, UR5 ;  /* 0x0000000204047899 */ /* 0x000fe20008010205 */
[----:B------:R-:W-:-:S05]  /*6ea0*/  IADD3 R28, P5, R10, UR6, RZ ;  /* 0x000000060a1c7c10 */ /* 0x000fca000ffbe0ff */
[----:B------:R-:W-:Y:S01]  /*6eb0*/  IADD3.X R29, R21, UR4, RZ, P5, !PT ;  /* 0x00000004151d7c10 */ /* 0x000fe2000affe4ff */
[----:B--2---:R0:W-:Y:S04]  /*6ec0*/  STL [R1+0x404], R51 ;  /* 0x0004043301007387 */ /* 0x0041e80000100800 */
[----:B------:R-:W2:Y:S01]  /*6ed0*/  LDL.LU R35, [R1+0x2e8] ;  /* 0x0002e80001237983 */ /* 0x000ea20000300800 */
[----:B0-----:R-:W-:-:S06]  /*6ee0*/  IMAD.MOV.U32 R51, RZ, RZ, RZ ;  /* 0x000000ffff337224 */ /* 0x001fcc00078e00ff */
[----:B------:R0:W2:Y:S02]  /*6ef0*/  @!P0 LDG.E.EL R51, desc[UR18][R32.64] ;  /* 0x0000001220338981 */ /* 0x0000a4000c2e1900 */
[C---:B0-----:R-:W-:Y:S01]  /*6f00*/  IMAD.SHL.U32 R32, R28.reuse, 0x4, RZ ;  /* 0x000000041c207824 */ /* 0x041fe200078e00ff */
[----:B------:R-:W-:-:S04]  /*6f10*/  SHF.L.U64.HI R33, R28, 0x2, R29 ;  /* 0x000000021c217819 */ /* 0x000fc8000001021d */
[----:B------:R-:W-:-:S04]  /*6f20*/  IADD3 R57, P5, P6, R13, UR26, R32 ;  /* 0x0000001a0d397c10 */ /* 0x000fc8000febe020 */
[----:B------:R-:W-:Y:S02]  /*6f30*/  IADD3.X R60, R16, UR27, R33, P5, P6 ;  /* 0x0000001b103c7c10 */ /* 0x000fe4000afec421 */
[----:B---3--:R-:W-:-:S05]  /*6f40*/  IADD3 R28, P5, R30, R20, RZ ;  /* 0x000000141e1c7210 */ /* 0x008fca0007fbe0ff */
[----:B----4-:R-:W-:Y:S01]  /*6f50*/  IMAD.X R29, R31, 0x1, R7, P5 ;  /* 0x000000011f1d7824 */ /* 0x010fe200028e0607 */
[----:B------:R-:W-:-:S05]  /*6f60*/  IADD3 R30, P5, R61, R9, RZ ;  /* 0x000000093d1e7210 */ /* 0x000fca0007fbe0ff */
[----:B------:R-:W-:Y:S02]  /*6f70*/  IMAD.X R31, R58, 0x1, R22, P5 ;  /* 0x000000013a1f7824 */ /* 0x000fe400028e0616 */
[----:B------:R-:W-:-:S06]  /*6f80*/  IMAD.MOV.U32 R58, RZ, RZ, RZ ;  /* 0x000000ffff3a7224 */ /* 0x000fcc00078e00ff */
[----:B------:R-:W3:Y:S04]  /*6f90*/  @P3 LDG.E.EL R58, desc[UR18][R28.64] ;  /* 0x000000121c3a3981 */ /* 0x000ee8000c2e1900 */
[----:B--2---:R0:W-:Y:S04]  /*6fa0*/  STL [R1+0x408], R51 ;  /* 0x0004083301007387 */ /* 0x0041e80000100800 */
[----:B0-----:R-:W2:Y:S04]  /*6fb0*/  LDL.LU R51, [R1+0x300] ;  /* 0x0003000001337983 */ /* 0x001ea80000300800 */
[----:B------:R-:W4:Y:S04]  /*6fc0*/  LDL.LU R55, [R1+0x2fc] ;  /* 0x0002fc0001377983 */ /* 0x000f280000300800 */
[----:B------:R-:W2:Y:S04]  /*6fd0*/  LDL.LU R54, [R1+0x304] ;  /* 0x0003040001367983 */ /* 0x000ea80000300800 */
[----:B------:R0:W-:Y:S04]  /*6fe0*/  STL [R1+0x818], R57 ;  /* 0x0008183901007387 */ /* 0x0001e80000100800 */
[----:B0-----:R-:W2:Y:S04]  /*6ff0*/  LDL R57, [R1+0xc] ;  /* 0x00000c0001397983 */ /* 0x001ea80000100800 */
[----:B------:R0:W-:Y:S04]  /*7000*/  STL [R1+0x81c], R60 ;  /* 0x00081c3c01007387 */ /* 0x0001e80000100800 */
[----:B0-----:R-:W2:Y:S04]  /*7010*/  LDL R60, [R1+0x10] ;  /* 0x00001000013c7983 */ /* 0x001ea80000100800 */
[----:B------:R-:W2:Y:S04]  /*7020*/  LDL.LU R29, [R1+0x2d8] ;  /* 0x0002d800011d7983 */ /* 0x000ea80000300800 */
[----:B---3--:R0:W-:Y:S02]  /*7030*/  STL [R1+0x550], R58 ;  /* 0x0005503a01007387 */ /* 0x0081e40000100800 */
[----:B0-----:R-:W-:-:S06]  /*7040*/  IMAD.MOV.U32 R58, RZ, RZ, RZ ;  /* 0x000000ffff3a7224 */ /* 0x001fcc00078e00ff */
[----:B------:R-:W3:Y:S04]  /*7050*/  @P1 LDG.E.EL R58, desc[UR18][R30.64] ;  /* 0x000000121e3a1981 */ /* 0x000ee8000c2e1900 */
[----:B---3--:R2:W-:Y:S02]  /*7060*/  STL [R1+0x560], R58 ;  /* 0x0005603a01007387 */ /* 0x0085e40000100800 */
[----:B--2---:R-:W-:-:S04]  /*7070*/  IADD3 R58, P5, P6, R60, UR24, R32 ;  /* 0x000000183c3a7c10 */ /* 0x004fc8000febe020 */
[----:B------:R-:W-:Y:S02]  /*7080*/  IADD3.X R61, R17, UR25, R33, P5, P6 ;  /* 0x00000019113d7c10 */ /* 0x000fe4000afec421 */
[----:B------:R-:W-:-:S05]  /*7090*/  IADD3 R28, P5, R29, R9, RZ ;  /* 0x000000091d1c7210 */ /* 0x000fca0007fbe0ff */
[----:B------:R-:W-:Y:S02]  /*70a0*/  IMAD.X R29, R34, 0x1, R22, P5 ;  /* 0x00000001221d7824 */ /* 0x000fe400028e0616 */
[----:B------:R-:W-:-:S06]  /*70b0*/  IMAD.MOV.U32 R34, RZ, RZ, RZ ;  /* 0x000000ffff227224 */ /* 0x000fcc00078e00ff */
[----:B------:R-:W2:Y:S01]  /*70c0*/  @P4 LDG.E.EL R34, desc[UR18][R28.64] ;  /* 0x000000121c224981 */ /* 0x000ea2000c2e1900 */
[----:B------:R-:W-:-:S03]  /*70d0*/  IADD3 R30, P5, R59, R5, RZ ;  /* 0x000000053b1e7210 */ /* 0x000fc60007fbe0ff */
[----:B------:R0:W-:Y:S02]  /*70e0*/  STL [R1+0x820], R58 ;  /* 0x0008203a01007387 */ /* 0x0001e40000100800 */
[----:B------:R-:W-:Y:S02]  /*70f0*/  IMAD.X R31, R52, 0x1, R56, P5 ;  /* 0x00000001341f7824 */ /* 0x000fe400028e0638 */
[----:B0-----:R-:W3:Y:S04]  /*7100*/  LDL.LU R58, [R1+0x2f8] ;  /* 0x0002f800013a7983 */ /* 0x001ee80000300800 */
[----:B------:R-:W3:Y:S04]  /*7110*/  LDL.LU R28, [R1+0x2ec] ;  /* 0x0002ec00011c7983 */ /* 0x000ee80000300800 */
[----:B------:R-:W3:Y:S04]  /*7120*/  LDL.LU R29, [R1+0x2f0] ;  /* 0x0002f000011d7983 */ /* 0x000ee80000300800 */
[----:B--2---:R0:W-:Y:S02]  /*7130*/  STL [R1+0x558], R34 ;  /* 0x0005582201007387 */ /* 0x0041e40000100800 */
[----:B0-----:R-:W-:-:S06]  /*7140*/  IMAD.MOV.U32 R34, RZ, RZ, RZ ;  /* 0x000000ffff227224 */ /* 0x001fcc00078e00ff */
[----:B------:R0:W2:Y:S04]  /*7150*/  @!P0 LDG.E.EL R34, desc[UR18][R30.64] ;  /* 0x000000121e228981 */ /* 0x0000a8000c2e1900 */
[----:B------:R-:W3:Y:S01]  /*7160*/  LDL.LU R31, [R1+0x2f4] ;  /* 0x0002f400011f7983 */ /* 0x000ee20000300800 */
[----:B------:R-:W-:-:S04]  /*7170*/  IADD3 R52, P5, P6, R57, UR22, R32 ;  /* 0x0000001639347c10 */ /* 0x000fc8000febe020 */
[----:B------:R-:W-:Y:S02]  /*7180*/  IADD3.X R59, R18, UR23, R33, P5, P6 ;  /* 0x00000017123b7c10 */ /* 0x000fe4000afec421 */
[----:B------:R-:W-:-:S04]  /*7190*/  IADD3 R32, P5, P6, R3, UR20, R32 ;  /* 0x0000001403207c10 */ /* 0x000fc8000febe020 */
[----:B0-----:R-:W-:Y:S01]  /*71a0*/  IADD3.X R30, R4, UR21, R33, P5, P6 ;  /* 0x00000015041e7c10 */ /* 0x001fe2000afec421 */
[----:B--2---:R0:W-:Y:S02]  /*71b0*/  STL [R1+0x5c8], R34 ;  /* 0x0005c82201007387 */ /* 0x0041e40000100800 */
[----:B0-----:R-:W-:-:S05]  /*71c0*/  IADD3 R34, P5, R35, R20, RZ ;  /* 0x0000001423227210 */ /* 0x001fca0007fbe0ff */
[----:B---3--:R-:W-:Y:S01]  /*71d0*/  IMAD.X R35, R28, 0x1, R7, P5 ;  /* 0x000000011c237824 */ /* 0x008fe200028e0607 */
[----:B------:R-:W-:Y:S01]  /*71e0*/  IADD3 R28, P5, R29, R9, RZ ;  /* 0x000000091d1c7210 */ /* 0x000fe20007fbe0ff */
[----:B------:R-:W-:Y:S04]  /*71f0*/  STL [R1+0x98], R32 ;  /* 0x0000982001007387 */ /* 0x000fe80000100800 */
[----:B------:R0:W-:Y:S01]  /*7200*/  STL [R1+0x13c], R30 ;  /* 0x00013c1e01007387 */ /* 0x0001e20000100800 */
[----:B------:R-:W-:Y:S01]  /*7210*/  IMAD.X R29, R31, 0x1, R22, P5 ;  /* 0x000000011f1d7824 */ /* 0x000fe200028e0616 */
[----:B0-----:R-:W-:-:S05]  /*7220*/  IADD3 R30, P5, R58, R9, RZ ;  /* 0x000000093a1e7210 */ /* 0x001fca0007fbe0ff */
[----:B------:R-:W-:Y:S02]  /*7230*/  IMAD.X R31, R51, 0x1, R22, P5 ;  /* 0x00000001331f7824 */ /* 0x000fe400028e0616 */
[----:B------:R-:W-:-:S06]  /*7240*/  IMAD.MOV.U32 R51, RZ, RZ, RZ ;  /* 0x000000ffff337224 */ /* 0x000fcc00078e00ff */
[----:B------:R0:W2:Y:S02]  /*7250*/  @P3 LDG.E.EL R51, desc[UR18][R34.64] ;  /* 0x0000001222333981 */ /* 0x0000a4000c2e1900 */
[----:B0-----:R-:W-:-:S06]  /*7260*/  IMAD.MOV.U32 R34, RZ, RZ, RZ ;  /* 0x000000ffff227224 */ /* 0x001fcc00078e00ff */
[----:B------:R-:W3:Y:S01]  /*7270*/  @P4 LDG.E.EL R34, desc[UR18][R30.64] ;  /* 0x000000121e224981 */ /* 0x000ee2000c2e1900 */
[----:B----4-:R-:W-:-:S05]  /*7280*/  IADD3 R32, P5, R55, R5, RZ ;  /* 0x0000000537207210 */ /* 0x010fca0007fbe0ff */
[----:B------:R-:W-:Y:S01]  /*7290*/  IMAD.X R33, R54, 0x1, R56, P5 ;  /* 0x0000000136217824 */ /* 0x000fe200028e0638 */
[----:B------:R-:W-:Y:S02]  /*72a0*/  SEL R48, R48, RZ, P1 ;  /* 0x000000ff30307207 */ /* 0x000fe40000800000 */
[----:B------:R-:W-:Y:S01]  /*72b0*/  SEL R47, R47, RZ, P4 ;  /* 0x000000ff2f2f7207 */ /* 0x000fe20002000000 */
[----:B--2---:R0:W-:Y:S02]  /*72c0*/  STL [R1+0x54c], R51 ;  /* 0x00054c3301007387 */ /* 0x0041e40000100800 */
[----:B0-----:R-:W-:-:S06]  /*72d0*/  IMAD.MOV.U32 R51, RZ, RZ, RZ ;  /* 0x000000ffff337224 */ /* 0x001fcc00078e00ff */
[----:B------:R0:W2:Y:S04]  /*72e0*/  @P1 LDG.E.EL R51, desc[UR18][R28.64] ;  /* 0x000000121c331981 */ /* 0x0000a8000c2e1900 */
[----:B---3--:R1:W-:Y:S02]  /*72f0*/  STL [R1+0x554], R34 ;  /* 0x0005542201007387 */ /* 0x0083e40000100800 */
[----:B-1----:R-:W-:-:S06]  /*7300*/  IMAD.MOV.U32 R34, RZ, RZ, RZ ;  /* 0x000000ffff227224 */ /* 0x002fcc00078e00ff */
[----:B------:R-:W3:Y:S01]  /*7310*/  @!P0 LDG.E.EL R34, desc[UR18][R32.64] ;  /* 0x0000001220228981 */ /* 0x000ee2000c2e1900 */
[----:B0-----:R-:W-:-:S04]  /*7320*/  IADD3 R28, P5, R14, UR6, RZ ;  /* 0x000000060e1c7c10 */ /* 0x001fc8000ffbe0ff */
[----:B------:R-:W-:Y:S01]  /*7330*/  IADD3.X R29, R25, UR4, RZ, P5, !PT ;  /* 0x00000004191d7c10 */ /* 0x000fe2000affe4ff */
[----:B------:R-:W-:-:S03]  /*7340*/  IMAD.SHL.U32 R30, R28, 0x4, RZ ;  /* 0x000000041c1e7824 */ /* 0x000fc600078e00ff */
[----:B------:R-:W-:Y:S02]  /*7350*/  SHF.L.U64.HI R29, R28, 0x2, R29 ;  /* 0x000000021c1d7819 */ /* 0x000fe4000001021d */
[----:B------:R-:W-:-:S04]  /*7360*/  IADD3 R28, P5, P6, R13, UR26, R30 ;  /* 0x0000001a0d1c7c10 */ /* 0x000fc8000febe01e */
[----:B------:R-:W-:Y:S02]  /*7370*/  IADD3.X R31, R16, UR27, R29, P5, P6 ;  /* 0x0000001b101f7c10 */ /* 0x000fe4000afec41d */
[----:B------:R-:W-:Y:S01]  /*7380*/  ISETP.NE.AND P6, PT, R2, 0x10, PT ;  /* 0x000000100200780c */ /* 0x000fe20003fc5270 */
[----:B------:R0:W-:Y:S04]  /*7390*/  STL [R1+0x50], R28 ;  /* 0x0000501c01007387 */ /* 0x0001e80000100800 */
[----:B------:R-:W-:Y:S01]  /*73a0*/  STL [R1+0x74], R31 ;  /* 0x0000741f01007387 */ /* 0x000fe20000100800 */
[----:B0-----:R-:W-:Y:S02]  /*73b0*/  SEL R28, R50, RZ, P3 ;  /* 0x000000ff321c7207 */ /* 0x001fe40001800000 */
[----:B------:R-:W-:-:S05]  /*73c0*/  @P2 SEL R28, R48, R47, !P6 ;  /* 0x0000002f301c2207 */ /* 0x000fca0007000000 */
[----:B------:R0:W-:Y:S01]  /*73d0*/  STL [R1+0x288], R28 ;  /* 0x0002881c01007387 */ /* 0x0001e20000100800 */
[----:B------:R-:W-:Y:S02]  /*73e0*/  SEL R46, R46, RZ, P1 ;  /* 0x000000ff2e2e7207 */ /* 0x000fe40000800000 */
[----:B------:R-:W-:Y:S02]  /*73f0*/  SEL R45, R45, RZ, P4 ;  /* 0x000000ff2d2d7207 */ /* 0x000fe40002000000 */
[----:B0-----:R-:W-:-:S04]  /*7400*/  IADD3 R28, P5, P6, R60, UR24, R30 ;  /* 0x000000183c1c7c10 */ /* 0x001fc8000febe01e */
[----:B------:R-:W-:Y:S02]  /*7410*/  IADD3.X R31, R17, UR25, R29, P5, P6 ;  /* 0x00000019111f7c10 */ /* 0x000fe4000afec41d */
[----:B------:R-:W-:Y:S01]  /*7420*/  ISETP.NE.AND P6, PT, R2, 0x10, PT ;  /* 0x000000100200780c */ /* 0x000fe20003fc5270 */
[----:B------:R0:W-:Y:S04]  /*7430*/  STL [R1+0x40], R28 ;  /* 0x0000401c01007387 */ /* 0x0001e80000100800 */
[----:B------:R-:W-:Y:S01]  /*7440*/  STL [R1+0x54], R31 ;  /* 0x0000541f01007387 */ /* 0x000fe20000100800 */
[----:B0-----:R-:W-:Y:S02]  /*7450*/  SEL R28, R49, RZ, P3 ;  /* 0x000000ff311c7207 */ /* 0x001fe40001800000 */
[----:B------:R-:W-:-:S05]  /*7460*/  @P2 SEL R28, R46, R45, !P6 ;  /* 0x0000002d2e1c2207 */ /* 0x000fca0007000000 */
[----:B------:R0:W-:Y:S02]  /*7470*/  STL [R1+0x280], R28 ;  /* 0x0002801c01007387 */ /* 0x0001e40000100800 */
[----:B0-----:R-:W-:-:S04]  /*7480*/  IADD3 R28, P5, P6, R57, UR22, R30 ;  /* 0x00000016391c7c10 */ /* 0x001fc8000febe01e */
[--C-:B------:R-:W-:Y:S02]  /*7490*/  IADD3.X R31, R18, UR23, R29.reuse, P5, P6 ;  /* 0x00000017121f7c10 */ /* 0x100fe4000afec41d */
[----:B------:R-:W-:Y:S01]  /*74a0*/  IADD3 R30, P5, P6, R3, UR20, R30 ;  /* 0x00000014031e7c10 */ /* 0x000fe2000febe01e */
[----:B--2---:R-:W-:Y:S04]  /*74b0*/  STL [R1+0x55c], R51 ;  /* 0x00055c3301007387 */ /* 0x004fe80000100800 */
[----:B------:R0:W-:Y:S04]  /*74c0*/  STL [R1+0x84], R28 ;  /* 0x0000841c01007387 */ /* 0x0001e80000100800 */
[----:B------:R1:W-:Y:S04]  /*74d0*/  STL [R1+0x90], R31 ;  /* 0x0000901f01007387 */ /* 0x0003e80000100800 */
[----:B------:R-:W-:Y:S01]  /*74e0*/  STL [R1+0x88], R30 ;  /* 0x0000881e01007387 */ /* 0x000fe20000100800 */
[----:B0-----:R-:W-:-:S03]  /*74f0*/  IADD3.X R28, R4, UR21, R29, P5, P6 ;  /* 0x00000015041c7c10 */ /* 0x001fc6000afec41d */
[----:B------:R-:W2:Y:S04]  /*7500*/  LDL.LU R45, [R1+0x284] ;  /* 0x00028400012d7983 */ /* 0x000ea80000300800 */
[----:B---3--:R0:W-:Y:S04]  /*7510*/  STL [R1+0x5c4], R34 ;  /* 0x0005c42201007387 */ /* 0x0081e80000100800 */
[----:B------:R3:W-:Y:S04]  /*7520*/  STL [R1+0x128], R28 ;  /* 0x0001281c01007387 */ /* 0x0007e80000100800 */
[----:B-1----:R-:W4:Y:S04]  /*7530*/  LDL.LU R31, [R1+0x290] ;  /* 0x00029000011f7983 */ /* 0x002f280000300800 */
[----:B0-----:R-:W4:Y:S01]  /*7540*/  LDL.LU R34, [R1+0x28c] ;  /* 0x00028c0001227983 */ /* 0x001f220000300800 */
[----:B------:R-:W-:-:S02]  /*7550*/  ISETP.NE.AND P6, PT, R2, 0x10, PT ;  /* 0x000000100200780c */ /* 0x000fc40003fc5270 */
[----:B------:R-:W-:Y:S01]  /*7560*/  SEL R43, R43, RZ, P1 ;  /* 0x000000ff2b2b7207 */ /* 0x000fe20000800000 */
[----:B------:R-:W4:Y:S01]  /*7570*/  LDL.LU R55, [R1+0x294] ;  /* 0x0002940001377983 */ /* 0x000f220000300800 */
[----:B------:R-:W-:Y:S02]  /*7580*/  SEL R41, R41, RZ, P4 ;  /* 0x000000ff29297207 */ /* 0x000fe40002000000 */
[----:B---3--:R-:W-:Y:S02]  /*7590*/  SEL R28, R44, RZ, P3 ;  /* 0x000000ff2c1c7207 */ /* 0x008fe40001800000 */
[----:B------:R-:W-:Y:S02]  /*75a0*/  @P2 SEL R28, R43, R41, !P6 ;  /* 0x000000292b1c2207 */ /* 0x000fe40007000000 */
[----:B------:R-:W-:Y:S02]  /*75b0*/  IADD3 R33, P5, R11, UR6, RZ ;  /* 0x000000060b217c10 */ /* 0x000fe4000ffbe0ff */
[----:B------:R-:W-:-:S02]  /*75c0*/  SEL R40, R40, RZ, P1 ;  /* 0x000000ff28287207 */ /* 0x000fc40000800000 */
[----:B------:R-:W-:Y:S01]  /*75d0*/  SEL R39, R39, RZ, P4 ;  /* 0x000000ff27277207 */ /* 0x000fe20002000000 */
[----:B------:R0:W-:Y:S01]  /*75e0*/  STL [R1+0x278], R28 ;  /* 0x0002781c01007387 */ /* 0x0001e20000100800 */
[----:B------:R-:W-:Y:S01]  /*75f0*/  SEL R29, R42, RZ, P3 ;  /* 0x000000ff2a1d7207 */ /* 0x000fe20001800000 */
[----:B------:R-:W-:Y:S01]  /*7600*/  IMAD.SHL.U32 R32, R33, 0x4, RZ ;  /* 0x0000000421207824 */ /* 0x000fe200078e00ff */
[----:B------:R-:W-:Y:S01]  /*7610*/  @P2 SEL R29, R40, R39, !P6 ;  /* 0x00000027281d2207 */ /* 0x000fe20007000000 */
[----:B------:R-:W3:Y:S01]  /*7620*/  LDL.LU R35, [R1+0x308] ;  /* 0x0003080001237983 */ /* 0x000ee20000300800 */
[----:B------:R-:W-:-:S03]  /*7630*/  IMAD.MOV.U32 R58, RZ, RZ, R53 ;  /* 0x000000ffff3a7224 */ /* 0x000fc600078e0035 */
[----:B------:R-:W3:Y:S01]  /*7640*/  LDL.LU R49, [R1+0x310] ;  /* 0x0003100001317983 */ /* 0x000ee20000300800 */
[----:B0-----:R-:W-:-:S03]  /*7650*/  IADD3.X R28, R24, UR4, RZ, P5, !PT ;  /* 0x00000004181c7c10 */ /* 0x001fc6000affe4ff */
[----:B------:R-:W3:Y:S01]  /*7660*/  LDL.LU R48, [R1+0x318] ;  /* 0x0003180001307983 */ /* 0x000ee20000300800 */
[----:B------:R-:W-:-:S03]  /*7670*/  SHF.L.U64.HI R33, R33, 0x2, R28 ;  /* 0x0000000221217819 */ /* 0x000fc6000001021c */
[----:B------:R-:W-:Y:S01]  /*7680*/  STL [R1+0x27c], R29 ;  /* 0x00027c1d01007387 */ /* 0x000fe20000100800 */
[----:B------:R-:W-:-:S03]  /*7690*/  IADD3 R28, P5, P6, R12, UR26, R32 ;  /* 0x0000001a0c1c7c10 */ /* 0x000fc6000febe020 */
[----:B------:R-:W3:Y:S04]  /*76a0*/  LDL.LU R54, [R1+0x31c] ;  /* 0x00031c0001367983 */ /* 0x000ee80000300800 */
[----:B------:R-:W3:Y:S04]  /*76b0*/  LDL.LU R53, [R1+0x320] ;  /* 0x0003200001357983 */ /* 0x000ee80000300800 */
[----:B------:R-:W3:Y:S04]  /*76c0*/  LDL.LU R47, [R1+0x324] ;  /* 0x00032400012f7983 */ /* 0x000ee80000300800 */
[----:B------:R-:W3:Y:S04]  /*76d0*/  LDL.LU R50, [R1+0x30c] ;  /* 0x00030c0001327983 */ /* 0x000ee80000300800 */
[----:B------:R0:W-:Y:S01]  /*76e0*/  STL [R1+0x68], R28 ;  /* 0x0000681c01007387 */ /* 0x0001e20000100800 */
[----:B------:R-:W-:-:S02]  /*76f0*/  SEL R37, R37, RZ, P1 ;  /* 0x000000ff25257207 */ /* 0x000fc40000800000 */
[----:B------:R-:W-:Y:S01]  /*7700*/  SEL R38, R38, RZ, P4 ;  /* 0x000000ff26267207 */ /* 0x000fe20002000000 */
[----:B------:R-:W3:Y:S01]  /*7710*/  LDL.LU R51, [R1+0x314] ;  /* 0x0003140001337983 */ /* 0x000ee20000300800 */
[----:B0-----:R-:W-:Y:S02]  /*7720*/  IADD3.X R28, R6, UR27, R33, P5, P6 ;  /* 0x0000001b061c7c10 */ /* 0x001fe4000afec421 */
[----:B------:R-:W-:-:S03]  /*7730*/  ISETP.NE.AND P6, PT, R2, 0x10, PT ;  /* 0x000000100200780c */ /* 0x000fc60003fc5270 */
[----:B------:R0:W-:Y:S02]  /*7740*/  STL [R1+0x78], R28 ;  /* 0x0000781c01007387 */ /* 0x0001e40000100800 */
[----:B0-----:R-:W-:Y:S02]  /*7750*/  SEL R28, R36, RZ, P3 ;  /* 0x000000ff241c7207 */ /* 0x001fe40001800000 */
[----:B------:R-:W-:Y:S02]  /*7760*/  @P2 SEL R28, R37, R38, !P6 ;  /* 0x00000026251c2207 */ /* 0x000fe40007000000 */
[----:B------:R-:W-:-:S03]  /*7770*/  IADD3 R36, P5, P6, R0, UR24, R32 ;  /* 0x0000001800247c10 */ /* 0x000fc6000febe020 */
[----:B------:R2:W-:Y:S01]  /*7780*/  STL [R1+0x2a0], R28 ;  /* 0x0002a01c01007387 */ /* 0x0005e20000100800 */
[----:B------:R-:W-:-:S03]  /*7790*/  IADD3.X R30, R8, UR25, R33, P5, P6 ;  /* 0x00000019081e7c10 */ /* 0x000fc6000afec421 */
[----:B------:R-:W-:Y:S04]  /*77a0*/  STL [R1+0x58], R36 ;  /* 0x0000582401007387 */ /* 0x000fe80000100800 */
[----:B------:R0:W-:Y:S01]  /*77b0*/  STL [R1+0x70], R30 ;  /* 0x0000701e01007387 */ /* 0x0001e20000100800 */
[----:B--2---:R-:W-:-:S05]  /*77c0*/  IADD3 R28, P5, R45, R9, RZ ;  /* 0x000000092d1c7210 */ /* 0x004fca0007fbe0ff */
[----:B----4-:R-:W-:Y:S01]  /*77d0*/  IMAD.X R29, R31, 0x1, R22, P5 ;  /* 0x000000011f1d7824 */ /* 0x010fe200028e0616 */
[----:B0-----:R-:W-:Y:S01]  /*77e0*/  IADD3 R30, P5, R34, R9, RZ ;  /* 0x00000009221e7210 */ /* 0x001fe20007fbe0ff */
[----:B------:R-:W-:-:S06]  /*77f0*/  IMAD.MOV.U32 R34, RZ, RZ, RZ ;  /* 0x000000ffff227224 */ /* 0x000fcc00078e00ff */
[----:B------:R-:W2:Y:S01]  /*7800*/  @P1 LDG.E.EL R34, desc[UR18][R28.64] ;  /* 0x000000121c221981 */ /* 0x000ea2000c2e1900 */
[----:B------:R-:W-:-:S03]  /*7810*/  IMAD.X R31, R55, 0x1, R22, P5 ;  /* 0x00000001371f7824 */ /* 0x000fc600028e0616 */
[----:B--2---:R0:W-:Y:S02]  /*7820*/  STL [R1+0x28c], R34 ;  /* 0x00028c2201007387 */ /* 0x0041e40000100800 */
[----:B0-----:R-:W-:-:S06]  /*7830*/  IMAD.MOV.U32 R34, RZ, RZ, RZ ;  /* 0x000000ffff227224 */ /* 0x001fcc00078e00ff */
[----:B------:R0:W2:Y:S02]  /*7840*/  @P4 LDG.E.EL R34, desc[UR18][R30.64] ;  /* 0x000000121e224981 */ /* 0x0000a4000c2e1900 */
[----:B0-----:R-:W-:-:S04]  /*7850*/  IADD3 R30, P5, P6, R58, UR22, R32 ;  /* 0x000000163a1e7c10 */ /* 0x001fc8000febe020 */
[--C-:B------:R-:W-:Y:S02]  /*7860*/  IADD3.X R28, R15, UR23, R33.reuse, P5, P6 ;  /* 0x000000170f1c7c10 */ /* 0x100fe4000afec421 */
[----:B------:R-:W-:Y:S01]  /*7870*/  IADD3 R29, P5, P6, R3, UR20, R32 ;  /* 0x00000014031d7c10 */ /* 0x000fe2000febe020 */
[----:B------:R-:W-:Y:S04]  /*7880*/  STL [R1+0x130], R30 ;  /* 0x0001301e01007387 */ /* 0x000fe80000100800 */
[----:B------:R-:W4:Y:S04]  /*7890*/  LDL.LU R55, [R1+0x32c] ;  /* 0x00032c0001377983 */ /* 0x000f280000300800 */
[----:B------:R0:W-:Y:S04]  /*78a0*/  STL [R1+0x148], R28 ;  /* 0x0001481c01007387 */ /* 0x0001e80000100800 */
[----:B------:R-:W-:Y:S01]  /*78b0*/  STL [R1+0x144], R29 ;  /* 0x0001441d01007387 */ /* 0x000fe20000100800 */
[----:B0-----:R-:W-:-:S03]  /*78c0*/  IADD3.X R28, R4, UR21, R33, P5, P6 ;  /* 0x00000015041c7c10 */ /* 0x001fc6000afec421 */
[----:B--2---:R3:W-:Y:S04]  /*78d0*/  STL [R1+0x284], R34 ;  /* 0x0002842201007387 */ /* 0x0047e80000100800 */
[----:B------:R0:W-:Y:S01]  /*78e0*/  STL [R1+0x15c], R28 ;  /* 0x00015c1c01007387 */ /* 0x0001e20000100800 */
[----:B---3--:R-:W-:-:S05]  /*78f0*/  IADD3 R34, P5, R35, R20, RZ ;  /* 0x0000001423227210 */ /* 0x008fca0007fbe0ff */
[----:B------:R-:W-:Y:S01]  /*7900*/  IMAD.X R35, R49, 0x1, R7, P5 ;  /* 0x0000000131237824 */ /* 0x000fe200028e0607 */
[----:B0-----:R-:W-:-:S05]  /*7910*/  IADD3 R28, P5, R48, R9, RZ ;  /* 0x00000009301c7210 */ /* 0x001fca0007fbe0ff */
[--C-:B------:R-:W-:Y:S01]  /*7920*/  IMAD.X R29, R54, 0x1, R22.reuse, P5 ;  /* 0x00000001361d7824 */ /* 0x100fe200028e0616 */
[----:B------:R-:W-:Y:S01]  /*7930*/  IADD3 R30, P5, R53, R9, RZ ;  /* 0x00000009351e7210 */ /* 0x000fe20007fbe0ff */
[----:B------:R-:W2:Y:S04]  /*7940*/  LDL.LU R54, [R1+0x338] ;  /* 0x0003380001367983 */ /* 0x000ea80000300800 */
[----:B------:R-:W3:Y:S04]  /*7950*/  LDL.LU R53, [R1+0x33c] ;  /* 0x00033c0001357983 */ /* 0x000ee80000300800 */
[----:B------:R-:W3:Y:S04]  /*7960*/  LDL.LU R42, [R1+0x348] ;  /* 0x00034800012a7983 */ /* 0x000ee80000300800 */
[----:B------:R-:W3:Y:S04]  /*7970*/  LDL.LU R36, [R1+0x330] ;  /* 0x0003300001247983 */ /* 0x000ee80000300800 */
[----:B------:R-:W3:Y:S04]  /*7980*/  LDL.LU R40, [R1+0x340] ;  /* 0x0003400001287983 */ /* 0x000ee80000300800 */
[----:B------:R-:W3:Y:S04]  /*7990*/  LDL.LU R39, [R1+0x344] ;  /* 0x0003440001277983 */ /* 0x000ee80000300800 */
[----:B------:R-:W3:Y:S01]  /*79a0*/  LDL.LU R43, [R1+0x34c] ;  /* 0x00034c00012b7983 */ /* 0x000ee20000300800 */
[----:B------:R-:W-:Y:S01]  /*79b0*/  IMAD.X R31, R47, 0x1, R22, P5 ;  /* 0x000000012f1f7824 */ /* 0x000fe200028e0616 */
[----:B------:R-:W-:-:S02]  /*79c0*/  CS2R R48, SRZ ;  /* 0x0000000000307805 */ /* 0x000fc4000001ff00 */
[----:B------:R-:W-:Y:S01]  /*79d0*/  IADD3 R32, P5, R50, R20, RZ ;  /* 0x0000001432207210 */ /* 0x000fe20007fbe0ff */
[----:B------:R-:W-:-:S04]  /*79e0*/  IMAD.MOV.U32 R47, RZ, RZ, RZ ;  /* 0x000000ffff2f7224 */ /* 0x000fc800078e00ff */
[----:B------:R-:W-:Y:S01]  /*79f0*/  IMAD.X R33, R51, 0x1, R7, P5 ;  /* 0x0000000133217824 */ /* 0x000fe200028e0607 */
[----:B------:R0:W3:Y:S04]  /*7a00*/  @P1 LDG.E.EL R49, desc[UR18][R28.64] ;  /* 0x000000121c311981 */ /* 0x0000e8000c2e1900 */
[----:B------:R1:W3:Y:S04]  /*7a10*/  @P3 LDG.E.EL R47, desc[UR18][R32.64] ;  /* 0x00000012202f3981 */ /* 0x0002e8000c2e1900 */
[----:B------:R4:W3:Y:S01]  /*7a20*/  @P4 LDG.E.EL R48, desc[UR18][R30.64] ;  /* 0x000000121e304981 */ /* 0x0008e2000c2e1900 */
[----:B0-----:R-:W-:-:S04]  /*7a30*/  IADD3 R28, P5, R23, UR6, RZ ;  /* 0x00000006171c7c10 */ /* 0x001fc8000ffbe0ff */
[----:B------:R-:W-:Y:S01]  /*7a40*/  IADD3.X R29, R19, UR4, RZ, P5, !PT ;  /* 0x00000004131d7c10 */ /* 0x000fe2000affe4ff */
[----:B-1----:R-:W-:-:S03]  /*7a50*/  IMAD.SHL.U32 R32, R28, 0x4, RZ ;  /* 0x000000041c207824 */ /* 0x002fc600078e00ff */
[----:B------:R-:W-:Y:S02]  /*7a60*/  SHF.L.U64.HI R33, R28, 0x2, R29 ;  /* 0x000000021c217819 */ /* 0x000fe4000001021d */
[----:B------:R-:W-:-:S04]  /*7a70*/  IADD3 R29, P5, P6, R12, UR26, R32 ;  /* 0x0000001a0c1d7c10 */ /* 0x000fc8000febe020 */
[----:B------:R-:W-:Y:S02]  /*7a80*/  IADD3.X R28, R6, UR27, R33, P5, P6 ;  /* 0x0000001b061c7c10 */ /* 0x000fe4000afec421 */
[----:B----4-:R-:W-:Y:S01]  /*7a90*/  IADD3 R30, P5, R55, R9, RZ ;  /* 0x00000009371e7210 */ /* 0x010fe20007fbe0ff */
[----:B------:R-:W-:Y:S04]  /*7aa0*/  STL [R1+0xfc], R29 ;  /* 0x0000fc1d01007387 */ /* 0x000fe80000100800 */
[----:B------:R-:W4:Y:S04]  /*7ab0*/  LDL.LU R41, [R1+0x360] ;  /* 0x0003600001297983 */ /* 0x000f280000300800 */
[----:B------:R3:W-:Y:S01]  /*7ac0*/  STL [R1+0x114], R28 ;  /* 0x0001141c01007387 */ /* 0x0007e20000100800 */
[----:B------:R-:W-:-:S03]  /*7ad0*/  IMAD.MOV.U32 R37, RZ, RZ, RZ ;  /* 0x000000ffff257224 */ /* 0x000fc600078e00ff */
[----:B------:R-:W4:Y:S04]  /*7ae0*/  LDL.LU R44, [R1+0x368] ;  /* 0x00036800012c7983 */ /* 0x000f280000300800 */
[----:B------:R-:W4:Y:S04]  /*7af0*/  LDL.LU R46, [R1+0x350] ;  /* 0x00035000012e7983 */ /* 0x000f280000300800 */
[----:B------:R-:W4:Y:S04]  /*7b00*/  LDL.LU R45, [R1+0x354] ;  /* 0x00035400012d7983 */ /* 0x000f280000300800 */
[----:B------:R-:W4:Y:S04]  /*7b10*/  LDL.LU R51, [R1+0x358] ;  /* 0x0003580001337983 */ /* 0x000f280000300800 */
[----:B------:R-:W4:Y:S01]  /*7b20*/  LDL.LU R55, [R1+0x35c] ;  /* 0x00035c0001377983 */ /* 0x000f220000300800 */
[----:B------:R-:W-:-:S02]  /*7b30*/  IMAD.MOV.U32 R38, RZ, RZ, RZ ;  /* 0x000000ffff267224 */ /* 0x000fc400078e00ff */
[----:B--2---:R-:W-:Y:S02]  /*7b40*/  IMAD.X R31, R54, 0x1, R22, P5 ;  /* 0x00000001361f7824 */ /* 0x004fe400028e0616 */
[----:B------:R-:W2:Y:S01]  /*7b50*/  LDL.LU R54, [R1+0x364] ;  /* 0x0003640001367983 */ /* 0x000ea20000300800 */
[----:B---3--:R-:W-:-:S03]  /*7b60*/  IADD3 R28, P5, R53, R9, RZ ;  /* 0x00000009351c7210 */ /* 0x008fc60007fbe0ff */
[----:B------:R-:W3:Y:S02]  /*7b70*/  LDL.LU R53, [R1+0x36c] ;  /* 0x00036c0001357983 */ /* 0x000ee40000300800 */
        /* <DEDUP_REMOVED lines=10> */
[----:B0-----:R-:W-:-:S05]  /*7c20*/  IADD3 R28, P5, R39, R9, RZ ;  /* 0x00000009271c7210 */ /* 0x001fca0007fbe0ff */
[----:B------:R-:W-:-:S05]  /*7c30*/  IMAD.X R29, R43, 0x1, R22, P5 ;  /* 0x000000012b1d7824 */ /* 0x000fca00028e0616 */
[----:B------:R0:W2:Y:S04]  /*7c40*/  @P1 LDG.E.EL R38, desc[UR18][R28.64] ;  /* 0x000000121c261981 */ /* 0x0000a8000c2e1900 */
[----:B------:R-:W2:Y:S01]  /*7c50*/  LDG.E.EL.64 R28, desc[UR18][R26.64+0x20] ;  /* 0x000020121a1c7981 */ /* 0x000ea2000c2e1b00 */
[----:B------:R-:W-:-:S06]  /*7c60*/  IMAD.MOV.U32 R43, RZ, RZ, RZ ;  /* 0x000000ffff2b7224 */ /* 0x000fcc00078e00ff */
[----:B------:R1:W3:Y:S01]  /*7c70*/  @P3 LDG.E.EL R43, desc[UR18][R30.64] ;  /* 0x000000121e2b3981 */ /* 0x0002e2000c2e1900 */
[----:B------:R-:W-:-:S06]  /*7c80*/  IMAD.MOV.U32 R50, RZ, RZ, RZ ;  /* 0x000000ffff327224 */ /* 0x000fcc00078e00ff */
[----:B------:R0:W3:Y:S01]  /*7c90*/  @P3 LDG.E.EL R50, desc[UR18][R34.64] ;  /* 0x0000001222323981 */ /* 0x0000e2000c2e1900 */
        /* <DEDUP_REMOVED lines=8> */
[----:B----4-:R-:W-:-:S05]  /*7d20*/  IADD3 R28, P5, R41, R9, RZ ;  /* 0x00000009291c7210 */ /* 0x010fca0007fbe0ff */
[----:B------:R-:W-:Y:S01]  /*7d30*/  IMAD.X R29, R44, 0x1, R22, P5 ;  /* 0x000000012c1d7824 */ /* 0x000fe200028e0616 */
[----:B------:R-:W-:Y:S01]  /*7d40*/  IADD3 R34, P5, R46, R20, RZ ;  /* 0x000000142e227210 */ /* 0x000fe20007fbe0ff */
[----:B------:R-:W-:Y:S01]  /*7d50*/  STL [R1+0x1cc], R31 ;  /* 0x0001cc1f01007387 */ /* 0x000fe20000100800 */
[----:B------:R-:W-:-:S03]  /*7d60*/  IMAD.MOV.U32 R46, RZ, RZ, RZ ;  /* 0x000000ffff2e7224 */ /* 0x000fc600078e00ff */
[----:B------:R0:W-:Y:S01]  /*7d70*/  STL [R1+0x1f0], R30 ;  /* 0x0001f01e01007387 */ /* 0x0001e20000100800 */
[----:B------:R-:W-:Y:S01]  /*7d80*/  IMAD.X R35, R45, 0x1, R7, P5 ;  /* 0x000000012d237824 */ /* 0x000fe200028e0607 */
[----:B------:R-:W-:Y:S02]  /*7d90*/  CS2R R44, SRZ ;  /* 0x00000000002c7805 */ /* 0x000fe4000001ff00 */
[----:B------:R-:W2:Y:S04]  /*7da0*/  LDL.LU R40, [R1+0x378] ;  /* 0x0003780001287983 */ /* 0x000ea80000300800 */
[----:B------:R-:W4:Y:S01]  /*7db0*/  LDL.LU R41, [R1+0x37c] ;  /* 0x00037c0001297983 */ /* 0x000f220000300800 */
[----:B0-----:R-:W-:-:S03]  /*7dc0*/  IADD3 R30, P5, R51, R9, RZ ;  /* 0x00000009331e7210 */ /* 0x001fc60007fbe0ff */
[----:B------:R-:W2:Y:S02]  /*7dd0*/  LDL.LU R39, [R1+0x328] ;  /* 0x0003280001277983 */ /* 0x000ea40000300800 */
[----:B------:R-:W-:Y:S02]  /*7de0*/  IMAD.X R31, R55, 0x1, R22, P5 ;  /* 0x00000001371f7824 */ /* 0x000fe400028e0616 */
[----:B------:R-:W2:Y:S04]  /*7df0*/  LDL.LU R51, [R1+0x334] ;  /* 0x0003340001337983 */ /* 0x000ea80000300800 */
[----:B------:R-:W2:Y:S04]  /*7e00*/  LDL.LU R55, [R1+0x3b8] ;  /* 0x0003b80001377983 */ /* 0x000ea80000300800 */
[----:B------:R-:W2:Y:S04]  /*7e10*/  @P3 LDG.E.EL R46, desc[UR18][R34.64] ;  /* 0x00000012222e3981 */ /* 0x000ea8000c2e1900 */
[----:B------:R-:W2:Y:S04]  /*7e20*/  @P1 LDG.E.EL R45, desc[UR18][R30.64] ;  /* 0x000000121e2d1981 */ /* 0x000ea8000c2e1900 */
[----:B------:R-:W2:Y:S04]  /*7e30*/  LDL.LU R34, [R1+0x384] ;  /* 0x0003840001227983 */ /* 0x000ea80000300800 */
[----:B------:R-:W2:Y:S04]  /*7e40*/  LDL.LU R35, [R1+0x390] ;  /* 0x0003900001237983 */ /* 0x000ea80000300800 */
[----:B------:R-:W2:Y:S04]  /*7e50*/  LDL.LU R30, [R1+0x370] ;  /* 0x00037000011e7983 */ /* 0x000ea80000300800 */
[----:B------:R-:W4:Y:S01]  /*7e60*/  LDL.LU R31, [R1+0x374] ;  /* 0x00037400011f7983 */ /* 0x000f220000300800 */
[----:B------:R-:W-:-:S04]  /*7e70*/  USHF.R.U32.HI UR6, URZ, 0x1d, UR5 ;  /* 0x0000001d3f067899 */ /* 0x000fc80008011605 */
[----:B------:R-:W-:Y:S01]  /*7e80*/  ULOP3.LUT UR6, UR6, 0x4, URZ, 0xc0, !UPT ;  /* 0x0000000406067892 */ /* 0x000fe2000f8ec03f */
[----:B------:R-:W-:-:S03]  /*7e90*/  IMAD.MOV.U32 R36, RZ, RZ, RZ ;  /* 0x000000ffff247224 */ /* 0x000fc600078e00ff */
[----:B------:R-:W-:Y:S01]  /*7ea0*/  UIADD3 UR4, UP0, UR4, UR6, URZ ;  /* 0x0000000604047290 */ /* 0x000fe2000ff1e03f */
[----:B------:R-:W-:Y:S02]  /*7eb0*/  IADD3 R32, P5, R54, R9, RZ ;  /* 0x0000000936207210 */ /* 0x000fe40007fbe0ff */
[----:B------:R0:W4:Y:S01]  /*7ec0*/  @P4 LDG.E.EL R36, desc[UR18][R28.64] ;  /* 0x000000121c244981 */ /* 0x000122000c2e1900 */
[----:B------:R-:W-:Y:S02]  /*7ed0*/  USHF.L.U32 UR6, UR4, 0x2, URZ ;  /* 0x0000000204067899 */ /* 0x000fe4000800063f */
[----:B------:R-:W-:Y:S01]  /*7ee0*/  UIADD3.X UR5, URZ, UR5, URZ, UP0, !UPT ;  /* 0x000000053f057290 */ /* 0x000fe200087fe43f */
[----:B---3--:R-:W-:-:S03]  /*7ef0*/  IMAD.X R33, R53, 0x1, R22, P5 ;  /* 0x0000000135217824 */ /* 0x008fc600028e0616 */
[----:B------:R-:W-:Y:S02]  /*7f00*/  USHF.L.U64.HI UR4, UR4, 0x2, UR5 ;  /* 0x0000000204047899 */ /* 0x000fe40008010205 */
[----:B------:R1:W3:Y:S01]  /*7f10*/  @P4 LDG.E.EL R44, desc[UR18][R32.64] ;  /* 0x00000012202c4981 */ /* 0x0002e2000c2e1900 */
[----:B0-----:R-:W-:-:S04]  /*7f20*/  IADD3 R28, P5, R10, UR6, RZ ;  /* 0x000000060a1c7c10 */ /* 0x001fc8000ffbe0ff */
[----:B------:R-:W-:Y:S01]  /*7f30*/  IADD3.X R29, R21, UR4, RZ, P5, !PT ;  /* 0x00000004151d7c10 */ /* 0x000fe2000affe4ff */
[----:B-1----:R-:W-:-:S03]  /*7f40*/  IMAD.SHL.U32 R32, R28, 0x4, RZ ;  /* 0x000000041c207824 */ /* 0x002fc600078e00ff */
[----:B------:R-:W-:Y:S02]  /*7f50*/  SHF.L.U64.HI R33, R28, 0x2, R29 ;  /* 0x000000021c217819 */ /* 0x000fe4000001021d */
[----:B------:R-:W-:-:S04]  /*7f60*/  IADD3 R53, P5, P6, R13, UR26, R32 ;  /* 0x0000001a0d357c10 */ /* 0x000fc8000febe020 */
[----:B------:R-:W-:Y:S02]  /*7f70*/  IADD3.X R54, R16, UR27, R33, P5, P6 ;  /* 0x0000001b10367c10 */ /* 0x000fe4000afec421 */
[----:B--2---:R-:W-:-:S05]  /*7f80*/  IADD3 R28, P5, R30, R20, RZ ;  /* 0x000000141e1c7210 */ /* 0x004fca0007fbe0ff */
[----:B----4-:R-:W-:Y:S01]  /*7f90*/  IMAD.X R29, R31, 0x1, R7, P5 ;  /* 0x000000011f1d7824 */ /* 0x010fe200028e0607 */
[----:B------:R-:W-:-:S05]  /*7fa0*/  IADD3 R30, P5, R40, R9, RZ ;  /* 0x00000009281e7210 */ /* 0x000fca0007fbe0ff */
[----:B------:R-:W-:Y:S01]  /*7fb0*/  IMAD.X R31, R41, 0x1, R22, P5 ;  /* 0x00000001291f7824 */ /* 0x000fe200028e0616 */
[----:B------:R-:W-:-:S06]  /*7fc0*/  CS2R R40, SRZ ;  /* 0x0000000000287805 */ /* 0x000fcc000001ff00 */
[----:B------:R-:W2:Y:S04]  /*7fd0*/  @P3 LDG.E.EL R41, desc[UR18][R28.64] ;  /* 0x000000121c293981 */ /* 0x000ea8000c2e1900 */
[----:B------:R0:W4:Y:S04]  /*7fe0*/  @P1 LDG.E.EL R40, desc[UR18][R30.64] ;  /* 0x000000121e281981 */ /* 0x000128000c2e1900 */
[----:B------:R-:W2:Y:S01]  /*7ff0*/  LDL.LU R29, [R1+0x380] ;  /* 0x00038000011d7983 */ /* 0x000ea20000300800 */
[----:B0-----:R-:W-:-:S04]  /*8000*/  IADD3 R31, P5, P6, R60, UR24, R32 ;  /* 0x000000183c1f7c10 */ /* 0x001fc8000febe020 */
[----:B------:R-:W-:Y:S01]  /*8010*/  IADD3.X R30, R17, UR25, R33, P5, P6 ;  /* 0x00000019111e7c10 */ /* 0x000fe2000afec421 */
[----:B------:R-:W-:Y:S04]  /*8020*/  STL [R1+0xdc], R31 ;  /* 0x0000dc1f01007387 */ /* 0x000fe80000100800 */
[----:B------:R0:W-:Y:S01]  /*8030*/  STL [R1+0xe8], R30 ;  /* 0x0000e81e01007387 */ /* 0x0001e20000100800 */
[----:B--2---:R-:W-:-:S05]  /*8040*/  IADD3 R28, P5, R29, R9, RZ ;  /* 0x000000091d1c7210 */ /* 0x004fca0007fbe0ff */
[----:B------:R-:W-:Y:S01]  /*8050*/  IMAD.X R29, R34, 0x1, R22, P5 ;  /* 0x00000001221d7824 */ /* 0x000fe200028e0616 */
[----:B0-----:R-:W-:Y:S01]  /*8060*/  IADD3 R30, P5, R39, R20, RZ ;  /* 0x00000014271e7210 */ /* 0x001fe20007fbe0ff */
[----:B------:R-:W-:-:S04]  /*8070*/  IMAD.MOV.U32 R34, RZ, RZ, RZ ;  /* 0x000000ffff227224 */ /* 0x000fc800078e00ff */
[----:B------:R-:W-:-:S05]  /*8080*/  IMAD.X R31, R51, 0x1, R7, P5 ;  /* 0x00000001331f7824 */ /* 0x000fca00028e0607 */
[----:B------:R-:W2:Y:S01]  /*8090*/  @P3 LDG.E.EL R34, desc[UR18][R30.64] ;  /* 0x000000121e223981 */ /* 0x000ea2000c2e1900 */
[----:B------:R-:W-:Y:S01]  /*80a0*/  IMAD.MOV.U32 R39, RZ, RZ, RZ ;  /* 0x000000ffff277224 */ /* 0x000fe200078e00ff */
[----:B------:R-:W-:-:S05]  /*80b0*/  IADD3 R51, P5, P6, R57, UR22, R32 ;  /* 0x0000001639337c10 */ /* 0x000fca000febe020 */
[----:B------:R0:W3:Y:S04]  /*80c0*/  @P4 LDG.E.EL R39, desc[UR18][R28.64] ;  /* 0x000000121c274981 */ /* 0x0000e8000c2e1900 */
[----:B------:R-:W3:Y:S04]  /*80d0*/  LDL.LU R28, [R1+0x394] ;  /* 0x00039400011c7983 */ /* 0x000ee80000300800 */
[----:B------:R-:W0:Y:S04]  /*80e0*/  LDL.LU R29, [R1+0x398] ;  /* 0x00039800011d7983 */ /* 0x000e280000300800 */
[----:B------:R-:W3:Y:S04]  /*80f0*/  LDL.LU R30, [R1+0x3a0] ;  /* 0x0003a000011e7983 */ /* 0x000ee80000300800 */
[----:B------:R-:W3:Y:S04]  /*8100*/  LDL.LU R31, [R1+0x3a4] ;  /* 0x0003a400011f7983 */ /* 0x000ee80000300800 */
[----:B--2---:R1:W-:Y:S04]  /*8110*/  STL [R1+0x274], R34 ;  /* 0x0002742201007387 */ /* 0x0043e80000100800 */
[----:B------:R2:W-:Y:S01]  /*8120*/  STL [R1+0x4c], R51 ;  /* 0x00004c3301007387 */ /* 0x0005e20000100800 */
[----:B-1----:R-:W-:-:S03]  /*8130*/  IADD3.X R34, R18, UR23, R33, P5, P6 ;  /* 0x0000001712227c10 */ /* 0x002fc6000afec421 */
[----:B--2---:R-:W2:Y:S04]  /*8140*/  LDL.LU R51, [R1+0x3d8] ;  /* 0x0003d80001337983 */ /* 0x004ea80000300800 */
[----:B------:R1:W-:Y:S02]  /*8150*/  STL [R1+0xe0], R34 ;  /* 0x0000e02201007387 */ /* 0x0003e40000100800 */
[----:B-1----:R-:W-:Y:S02]  /*8160*/  IADD3 R34, P5, P6, R3, UR20, R32 ;  /* 0x0000001403227c10 */ /* 0x002fe4000febe020 */
[----:B------:R-:W2:Y:S04]  /*8170*/  LDL.LU R32, [R1+0x3ac] ;  /* 0x0003ac0001207983 */ /* 0x000ea80000300800 */
[----:B------:R1:W-:Y:S02]  /*8180*/  STL [R1+0xf4], R34 ;  /* 0x0000f42201007387 */ /* 0x0003e40000100800 */
[----:B-1----:R-:W-:-:S02]  /*8190*/  IADD3.X R34, R4, UR21, R33, P5, P6 ;  /* 0x0000001504227c10 */ /* 0x002fc4000afec421 */
[----:B------:R-:W2:Y:S04]  /*81a0*/  LDL.LU R33, [R1+0x3b4] ;  /* 0x0003b40001217983 */ /* 0x000ea80000300800 */
[----:B------:R1:W-:Y:S02]  /*81b0*/  STL [R1+0x108], R34 ;  /* 0x0001082201007387 */ /* 0x0003e40000100800 */
[----:B-1----:R-:W-:-:S05]  /*81c0*/  IADD3 R34, P5, R35, R20, RZ ;  /* 0x0000001423227210 */ /* 0x002fca0007fbe0ff */
[----:B---3--:R-:W-:Y:S01]  /*81d0*/  IMAD.X R35, R28, 0x1, R7, P5 ;  /* 0x000000011c237824 */ /* 0x008fe200028e0607 */
[----:B0-----:R-:W-:-:S05]  /*81e0*/  IADD3 R28, P5, R29, R9, RZ ;  /* 0x000000091d1c7210 */ /* 0x001fca0007fbe0ff */
[----:B------:R-:W-:Y:S01]  /*81f0*/  IMAD.X R29, R30, 0x1, R22, P5 ;  /* 0x000000011e1d7824 */ /* 0x000fe200028e0616 */
[----:B------:R-:W-:-:S05]  /*8200*/  IADD3 R30, P5, R31, R9, RZ ;  /* 0x000000091f1e7210 */ /* 0x000fca0007fbe0ff */
[----:B--2---:R-:W-:Y:S01]  /*8210*/  IMAD.X R31, R33, 0x1, R22, P5 ;  /* 0x00000001211f7824 */ /* 0x004fe200028e0616 */
[----:B------:R-:W-:-:S05]  /*8220*/  IADD3 R32, P5, R32, R5, RZ ;  /* 0x0000000520207210 */ /* 0x000fca0007fbe0ff */
[----:B------:R-:W-:Y:S02]  /*8230*/  IMAD.X R33, R55, 0x1, R56, P5 ;  /* 0x0000000137217824 */ /* 0x000fe400028e0638 */
[----:B------:R-:W-:-:S06]  /*8240*/  IMAD.MOV.U32 R55, RZ, RZ, RZ ;  /* 0x000000ffff377224 */ /* 0x000fcc00078e00ff */
[----:B------:R0:W2:Y:S02]  /*8250*/  @P3 LDG.E.EL R55, desc[UR18][R34.64] ;  /* 0x0000001222373981 */ /* 0x0000a4000c2e1900 */
[----:B0-----:R-:W-:Y:S02]  /*8260*/  IMAD.MOV.U32 R35, RZ, RZ, RZ ;  /* 0x000000ffff237224 */ /* 0x001fe400078e00ff */
[----:B------:R-:W3:Y:S04]  /*8270*/  LDL.LU R34, [R1+0x3f0] ;  /* 0x0003f00001227983 */ /* 0x000ee80000300800 */
[----:B------:R-:W3:Y:S04]  /*8280*/  @P4 LDG.E.EL R35, desc[UR18][R30.64] ;  /* 0x000000121e234981 */ /* 0x000ee8000c2e1900 */
[----:B--2---:R0:W-:Y:S04]  /*8290*/  STL [R1+0x534], R55 ;  /* 0x0005343701007387 */ /* 0x0041e80000100800 */
[----:B------:R-:W2:Y:S04]  /*82a0*/  LDL.LU R30, [R1+0x3cc] ;  /* 0x0003cc00011e7983 */ /* 0x000ea80000300800 */
[----:B------:R-:W2:Y:S01]  /*82b0*/  LDL.LU R31, [R1+0x3d0] ;  /* 0x0003d000011f7983 */ /* 0x000ea20000300800 */
[----:B0-----:R-:W-:-:S03]  /*82c0*/  IMAD.MOV.U32 R55, RZ, RZ, RZ ;  /* 0x000000ffff377224 */ /* 0x001fc600078e00ff */
[----:B---3--:R0:W-:Y:S04]  /*82d0*/  STL [R1+0x540], R35 ;  /* 0x0005402301007387 */ /* 0x0081e80000100800 */
[----:B------:R1:W3:Y:S01]  /*82e0*/  @P1 LDG.E.EL R55, desc[UR18][R28.64] ;  /* 0x000000121c371981 */ /* 0x0002e2000c2e1900 */
[----:B0-----:R-:W-:Y:S01]  /*82f0*/  IMAD.MOV.U32 R35, RZ, RZ, RZ ;  /* 0x000000ffff237224 */ /* 0x001fe200078e00ff */
[----:B-1----:R-:W-:-:S05]  /*8300*/  IADD3 R28, P5, R14, UR6, RZ ;  /* 0x000000060e1c7c10 */ /* 0x002fca000ffbe0ff */
[----:B------:R0:W2:Y:S01]  /*8310*/  @!P0 LDG.E.EL R35, desc[UR18][R32.64] ;  /* 0x0000001220238981 */ /* 0x0000a2000c2e1900 */
[----:B------:R-:W-:-:S04]  /*8320*/  IADD3.X R29, R25, UR4, RZ, P5, !PT ;  /* 0x00000004191d7c10 */ /* 0x000fc8000affe4ff */
[C---:B0-----:R-:W-:Y:S02]  /*8330*/  SHF.L.U64.HI R33, R28.reuse, 0x2, R29 ;  /* 0x000000021c217819 */ /* 0x041fe4000001021d */
[----:B------:R-:W3:Y:S01]  /*8340*/  LDL.LU R29, [R1+0x3c4] ;  /* 0x0003c400011d7983 */ /* 0x000ee20000300800 */
[----:B------:R-:W-:-:S05]  /*8350*/  IMAD.SHL.U32 R32, R28, 0x4, RZ ;  /* 0x000000041c207824 */ /* 0x000fca00078e00ff */
[----:B------:R-:W-:Y:S01]  /*8360*/  IADD3 R28, P5, P6, R13, UR26, R32 ;  /* 0x0000001a0d1c7c10 */ /* 0x000fe2000febe020 */
[----:B--2---:R0:W-:Y:S04]  /*8370*/  STL [R1+0x5a8], R35 ;  /* 0x0005a82301007387 */ /* 0x0041e80000100800 */
[----:B0-----:R-:W2:Y:S04]  /*8380*/  LDL.LU R35, [R1+0x3e8] ;  /* 0x0003e80001237983 */ /* 0x001ea80000300800 */
[----:B---3--:R0:W-:Y:S04]  /*8390*/  STL [R1+0x548], R55 ;  /* 0x0005483701007387 */ /* 0x0081e80000100800 */
[----:B0-----:R-:W3:Y:S04]  /*83a0*/  LDL.LU R55, [R1+0x3a8] ;  /* 0x0003a80001377983 */ /* 0x001ee80000300800 */
[----:B------:R0:W-:Y:S02]  /*83b0*/  STL [R1+0x28], R28 ;  /* 0x0000281c01007387 */ /* 0x0001e40000100800 */
[----:B0-----:R-:W-:-:S05]  /*83c0*/  IADD3.X R28, R16, UR27, R33, P5, P6 ;  /* 0x0000001b101c7c10 */ /* 0x001fca000afec421 */
[----:B------:R0:W-:Y:S02]  /*83d0*/  STL [R1+0x38], R28 ;  /* 0x0000381c01007387 */ /* 0x0001e40000100800 */
[----:B0-----:R-:W-:-:S05]  /*83e0*/  IADD3 R28, P5, R29, R20, RZ ;  /* 0x000000141d1c7210 */ /* 0x001fca0007fbe0ff */
[----:B------:R-:W-:Y:S01]  /*83f0*/  IMAD.X R29, R30, 0x1, R7, P5 ;  /* 0x000000011e1d7824 */ /* 0x000fe200028e0607 */
[----:B------:R-:W-:-:S05]  /*8400*/  IADD3 R30, P5, R31, R9, RZ ;  /* 0x000000091f1e7210 */ /* 0x000fca0007fbe0ff */
[----:B------:R-:W-:Y:S02]  /*8410*/  IMAD.X R31, R51, 0x1, R22, P5 ;  /* 0x00000001331f7824 */ /* 0x000fe400028e0616 */
[----:B------:R-:W-:-:S06]  /*8420*/  IMAD.MOV.U32 R51, RZ, RZ, RZ ;  /* 0x000000ffff337224 */ /* 0x000fcc00078e00ff */
[----:B------:R0:W2:Y:S02]  /*8430*/  @P3 LDG.E.EL R51, desc[UR18][R28.64] ;  /* 0x000000121c333981 */ /* 0x0000a4000c2e1900 */
[----:B0-----:R-:W-:-:S06]  /*8440*/  IMAD.MOV.U32 R28, RZ, RZ, RZ ;  /* 0x000000ffff1c7224 */ /* 0x001fcc00078e00ff */
[----:B------:R-:W3:Y:S04]  /*8450*/  @P1 LDG.E.EL R28, desc[UR18][R30.64] ;  /* 0x000000121e1c1981 */ /* 0x000ee8000c2e1900 */
[----:B--2---:R0:W-:Y:S04]  /*8460*/  STL [R1+0x52c], R51 ;  /* 0x00052c3301007387 */ /* 0x0041e80000100800 */
[----:B0-----:R-:W2:Y:S04]  /*8470*/  LDL.LU R51, [R1+0x828] ;  /* 0x0008280001337983 */ /* 0x001ea80000300800 */
[----:B------:R-:W2:Y:S04]  /*8480*/  LDL.LU R29, [R1+0x3e0] ;  /* 0x0003e000011d7983 */ /* 0x000ea80000300800 */
[----:B------:R-:W4:Y:S04]  /*8490*/  LDL.LU R30, [R1+0x3ec] ;  /* 0x0003ec00011e7983 */ /* 0x000f280000300800 */
[----:B------:R-:W4:Y:S04]  /*84a0*/  LDL.LU R31, [R1+0x3e4] ;  /* 0x0003e400011f7983 */ /* 0x000f280000300800 */
[----:B---3--:R0:W-:Y:S02]  /*84b0*/  STL [R1+0x544], R28 ;  /* 0x0005441c01007387 */ /* 0x0081e40000100800 */
[----:B0-----:R-:W-:-:S05]  /*84c0*/  IADD3 R28, P5, P6, R60, UR24, R32 ;  /* 0x000000183c1c7c10 */ /* 0x001fca000febe020 */
[----:B------:R0:W-:Y:S02]  /*84d0*/  STL [R1+0x8c], R28 ;  /* 0x00008c1c01007387 */ /* 0x0001e40000100800 */
[----:B0-----:R-:W-:-:S05]  /*84e0*/  IADD3.X R28, R17, UR25, R33, P5, P6 ;  /* 0x00000019111c7c10 */ /* 0x001fca000afec421 */
[----:B------:R2:W-:Y:S02]  /*84f0*/  STL [R1+0xd8], R28 ;  /* 0x0000d81c01007387 */ /* 0x0005e40000100800 */
[----:B--2---:R-:W-:-:S05]  /*8500*/  IADD3 R28, P5, R29, R9, RZ ;  /* 0x000000091d1c7210 */ /* 0x004fca0007fbe0ff */
[----:B----4-:R-:W-:Y:S01]  /*8510*/  IMAD.X R29, R30, 0x1, R22, P5 ;  /* 0x000000011e1d7824 */ /* 0x010fe200028e0616 */
[----:B------:R-:W-:-:S05]  /*8520*/  IADD3 R30, P5, R31, R5, RZ ;  /* 0x000000051f1e7210 */ /* 0x000fca0007fbe0ff */
[----:B------:R-:W-:Y:S02]  /*8530*/  IMAD.X R31, R34, 0x1, R56, P5 ;  /* 0x00000001221f7824 */ /* 0x000fe400028e0638 */
[----:B------:R-:W-:-:S06]  /*8540*/  IMAD.MOV.U32 R34, RZ, RZ, RZ ;  /* 0x000000ffff227224 */ /* 0x000fcc00078e00ff */
[----:B------:R-:W2:Y:S04]  /*8550*/  @P4 LDG.E.EL R34, desc[UR18][R28.64] ;  /* 0x000000121c224981 */ /* 0x000ea8000c2e1900 */
[----:B------:R-:W3:Y:S04]  /*8560*/  LDL.LU R28, [R1+0x3f4] ;  /* 0x0003f400011c7983 */ /* 0x000ee80000300800 */
[----:B------:R-:W4:Y:S04]  /*8570*/  LDL.LU R29, [R1+0x3d4] ;  /* 0x0003d400011d7983 */ /* 0x000f280000300800 */
[----:B--2---:R0:W-:Y:S02]  /*8580*/  STL [R1+0x538], R34 ;  /* 0x0005382201007387 */ /* 0x0041e40000100800 */
[----:B0-----:R-:W-:-:S06]  /*8590*/  IMAD.MOV.U32 R34, RZ, RZ, RZ ;  /* 0x000000ffff227224 */ /* 0x001fcc00078e00ff */
[----:B------:R-:W2:Y:S04]  /*85a0*/  @!P0 LDG.E.EL R34, desc[UR18][R30.64] ;  /* 0x000000121e228981 */ /* 0x000ea8000c2e1900 */
[----:B------:R-:W3:Y:S04]  /*85b0*/  LDL.LU R30, [R1+0x3dc] ;  /* 0x0003dc00011e7983 */ /* 0x000ee80000300800 */
[----:B------:R-:W3:Y:S04]  /*85c0*/  LDL.LU R31, [R1+0x3c0] ;  /* 0x0003c000011f7983 */ /* 0x000ee80000300800 */
[----:B--2---:R0:W-:Y:S02]  /*85d0*/  STL [R1+0x59c], R34 ;  /* 0x00059c2201007387 */ /* 0x0041e40000100800 */
[----:B0-----:R-:W-:-:S05]  /*85e0*/  IADD3 R34, P5, P6, R57, UR22, R32 ;  /* 0x0000001639227c10 */ /* 0x001fca000febe020 */
[----:B------:R0:W-:Y:S02]  /*85f0*/  STL [R1+0x2c], R34 ;  /* 0x00002c2201007387 */ /* 0x0001e40000100800 */
[----:B0-----:R-:W-:-:S05]  /*8600*/  IADD3.X R34, R18, UR23, R33, P5, P6 ;  /* 0x0000001712227c10 */ /* 0x001fca000afec421 */
[----:B------:R0:W-:Y:S02]  /*8610*/  STL [R1+0xd0], R34 ;  /* 0x0000d02201007387 */ /* 0x0001e40000100800 */
[----:B0-----:R-:W-:Y:S02]  /*8620*/  IADD3 R34, P5, P6, R3, UR20, R32 ;  /* 0x0000001403227c10 */ /* 0x001fe4000febe020 */
[----:B------:R-:W2:Y:S04]  /*8630*/  LDL.LU R32, [R1+0x39c] ;  /* 0x00039c0001207983 */ /* 0x000ea80000300800 */
[----:B------:R0:W-:Y:S02]  /*8640*/  STL [R1+0x6c], R34 ;  /* 0x00006c2201007387 */ /* 0x0001e40000100800 */
[----:B0-----:R-:W-:-:S02]  /*8650*/  IADD3.X R34, R4, UR21, R33, P5, P6 ;  /* 0x0000001504227c10 */ /* 0x001fc4000afec421 */
[----:B------:R-:W2:Y:S04]  /*8660*/  LDL.LU R33, [R1+0x3c8] ;  /* 0x0003c80001217983 */ /* 0x000ea80000300800 */
[----:B------:R0:W-:Y:S02]  /*8670*/  STL [R1+0xd4], R34 ;  /* 0x0000d42201007387 */ /* 0x0001e40000100800 */
[----:B0-----:R-:W-:-:S05]  /*8680*/  IADD3 R34, P5, R35, R5, RZ ;  /* 0x0000000523227210 */ /* 0x001fca0007fbe0ff */
[----:B---3--:R-:W-:Y:S01]  /*8690*/  IMAD.X R35, R28, 0x1, R56, P5 ;  /* 0x000000011c237824 */ /* 0x008fe200028e0638 */
[----:B----4-:R-:W-:-:S05]  /*86a0*/  IADD3 R28, P5, R29, R5, RZ ;  /* 0x000000051d1c7210 */ /* 0x010fca0007fbe0ff */
[----:B------:R-:W-:Y:S01]  /*86b0*/  IMAD.X R29, R30, 0x1, R56, P5 ;  /* 0x000000011e1d7824 */ /* 0x000fe200028e0638 */
[----:B------:R-:W-:-:S05]  /*86c0*/  IADD3 R30, P5, R31, R5, RZ ;  /* 0x000000051f1e7210 */ /* 0x000fca0007fbe0ff */
[----:B--2---:R-:W-:Y:S01]  /*86d0*/  IMAD.X R31, R33, 0x1, R56, P5 ;  /* 0x00000001211f7824 */ /* 0x004fe200028e0638 */
[----:B------:R-:W-:-:S05]  /*86e0*/  IADD3 R32, P5, R32, R5, RZ ;  /* 0x0000000520207210 */ /* 0x000fca0007fbe0ff */
[----:B------:R-:W-:Y:S02]  /*86f0*/  IMAD.X R33, R55, 0x1, R56, P5 ;  /* 0x0000000137217824 */ /* 0x000fe400028e0638 */
[----:B------:R-:W-:-:S06]  /*8700*/  IMAD.MOV.U32 R55, RZ, RZ, RZ ;  /* 0x000000ffff377224 */ /* 0x000fcc00078e00ff */
[----:B------:R-:W2:Y:S04]  /*8710*/  @!P0 LDG.E.EL R55, desc[UR18][R34.64] ;  /* 0x0000001222378981 */ /* 0x000ea8000c2e1900 */
[----:B------:R-:W3:Y:S04]  /*8720*/  LDL.LU R34, [R1+0x388] ;  /* 0x0003880001227983 */ /* 0x000ee80000300800 */
[----:B------:R-:W4:Y:S04]  /*8730*/  LDL.LU R35, [R1+0x38c] ;  /* 0x00038c0001237983 */ /* 0x000f280000300800 */
[----:B--2---:R0:W-:Y:S02]  /*8740*/  STL [R1+0x258], R55 ;  /* 0x0002583701007387 */ /* 0x0041e40000100800 */
[----:B0-----:R-:W-:-:S06]  /*8750*/  IMAD.MOV.U32 R55, RZ, RZ, RZ ;  /* 0x000000ffff377224 */ /* 0x001fcc00078e00ff */
[----:B------:R-:W2:Y:S04]  /*8760*/  @!P0 LDG.E.EL R55, desc[UR18][R28.64] ;  /* 0x000000121c378981 */ /* 0x000ea8000c2e1900 */
[----:B--2---:R0:W-:Y:S02]  /*8770*/  STL [R1+0x260], R55 ;  /* 0x0002603701007387 */ /* 0x0041e40000100800 */
[----:B0-----:R-:W-:-:S06]  /*8780*/  IMAD.MOV.U32 R55, RZ, RZ, RZ ;  /* 0x000000ffff377224 */ /* 0x001fcc00078e00ff */
[----:B------:R-:W2:Y:S04]  /*8790*/  @!P0 LDG.E.EL R55, desc[UR18][R30.64] ;  /* 0x000000121e378981 */ /* 0x000ea8000c2e1900 */
[----:B------:R-:W3:Y:S04]  /*87a0*/  LDL.LU R30, [R1+0x3b0] ;  /* 0x0003b000011e7983 */ /* 0x000ee80000300800 */
[----:B------:R-:W3:Y:S04]  /*87b0*/  LDL.LU R31, [R1+0x3bc] ;  /* 0x0003bc00011f7983 */ /* 0x000ee80000300800 */
[----:B--2---:R0:W-:Y:S02]  /*87c0*/  STL [R1+0x25c], R55 ;  /* 0x00025c3701007387 */ /* 0x0041e40000100800 */
[----:B0-----:R-:W-:-:S06]  /*87d0*/  IMAD.MOV.U32 R55, RZ, RZ, RZ ;  /* 0x000000ffff377224 */ /* 0x001fcc00078e00ff */
[----:B------:R0:W2:Y:S01]  /*87e0*/  @!P0 LDG.E.EL R55, desc[UR18][R32.64] ;  /* 0x0000001220378981 */ /* 0x0000a2000c2e1900 */
[----:B------:R-:W-:-:S04]  /*87f0*/  IADD3 R28, P5, R11, UR6, RZ ;  /* 0x000000060b1c7c10 */ /* 0x000fc8000ffbe0ff */
[----:B------:R-:W-:Y:S01]  /*8800*/  IADD3.X R29, R24, UR4, RZ, P5, !PT ;  /* 0x00000004181d7c10 */ /* 0x000fe2000affe4ff */
[----:B0-----:R-:W-:-:S03]  /*8810*/  IMAD.SHL.U32 R32, R28, 0x4, RZ ;  /* 0x000000041c207824 */ /* 0x001fc600078e00ff */
[----:B------:R-:W-:Y:S02]  /*8820*/  SHF.L.U64.HI R33, R28, 0x2, R29 ;  /* 0x000000021c217819 */ /* 0x000fe4000001021d */
[----:B------:R-:W-:-:S04]  /*8830*/  IADD3 R28, P5, P6, R12, UR26, R32 ;  /* 0x0000001a0c1c7c10 */ /* 0x000fc8000febe020 */
[----:B------:R-:W-:Y:S01]  /*8840*/  IADD3.X R29, R6, UR27, R33, P5, P6 ;  /* 0x0000001b061d7c10 */ /* 0x000fe2000afec421 */
[----:B--2---:R0:W-:Y:S04]  /*8850*/  STL [R1+0x26c], R55 ;  /* 0x00026c3701007387 */ /* 0x0041e80000100800 */
[----:B0-----:R-:W2:Y:S04]  /*8860*/  LDL.LU R55, [R1+0x824] ;  /* 0x0008240001377983 */ /* 0x001ea80000300800 */
[----:B------:R-:W-:Y:S04]  /*8870*/  STL [R1+0x24], R29 ;  /* 0x0000241d01007387 */ /* 0x000fe80000100800 */
[----:B------:R3:W-:Y:S02]  /*8880*/  STL [R1+0x20], R28 ;  /* 0x0000201c01007387 */ /* 0x0007e40000100800 */
[----:B---3--:R-:W-:-:S05]  /*8890*/  IADD3 R28, P5, R30, R5, RZ ;  /* 0x000000051e1c7210 */ /* 0x008fca0007fbe0ff */
[----:B------:R-:W-:Y:S01]  /*88a0*/  IMAD.X R29, R31, 0x1, R56, P5 ;  /* 0x000000011f1d7824 */ /* 0x000fe200028e0638 */
[----:B------:R-:W-:Y:S01]  /*88b0*/  IADD3 R30, P5, R34, R5, RZ ;  /* 0x00000005221e7210 */ /* 0x000fe20007fbe0ff */
[----:B------:R-:W-:-:S06]  /*88c0*/  IMAD.MOV.U32 R34, RZ, RZ, RZ ;  /* 0x000000ffff227224 */ /* 0x000fcc00078e00ff */
[----:B------:R0:W3:Y:S01]  /*88d0*/  @!P0 LDG.E.EL R34, desc[UR18][R28.64] ;  /* 0x000000121c228981 */ /* 0x0000e2000c2e1900 */
[----:B----4-:R-:W-:Y:S01]  /*88e0*/  IMAD.X R31, R35, 0x1, R56, P5 ;  /* 0x00000001231f7824 */ /* 0x010fe200028e0638 */
[----:B------:R-:W-:Y:S02]  /*88f0*/  SEL R49, R49, RZ, P1 ;  /* 0x000000ff31317207 */ /* 0x000fe40000800000 */
[----:B------:R-:W-:Y:S02]  /*8900*/  SEL R48, R48, RZ, P4 ;  /* 0x000000ff30307207 */ /* 0x000fe40002000000 */
[----:B0-----:R-:W-:Y:S01]  /*8910*/  IADD3 R28, P5, P6, R0, UR24, R32 ;  /* 0x00000018001c7c10 */ /* 0x001fe2000febe020 */
[----:B---3--:R0:W-:Y:S02]  /*8920*/  STL [R1+0x264], R34 ;  /* 0x0002642201007387 */ /* 0x0081e40000100800 */
[----:B0-----:R-:W-:-:S06]  /*8930*/  IMAD.MOV.U32 R34, RZ, RZ, RZ ;  /* 0x000000ffff227224 */ /* 0x001fcc00078e00ff */
[----:B------:R-:W3:Y:S01]  /*8940*/  @!P0 LDG.E.EL R34, desc[UR18][R30.64] ;  /* 0x000000121e228981 */ /* 0x000ee2000c2e1900 */
[----:B------:R-:W-:Y:S02]  /*8950*/  IADD3.X R29, R8, UR25, R33, P5, P6 ;  /* 0x00000019081d7c10 */ /* 0x000fe4000afec421 */
[----:B------:R-:W-:Y:S01]  /*8960*/  ISETP.NE.AND P6, PT, R2, 0x10, PT ;  /* 0x000000100200780c */ /* 0x000fe20003fc5270 */
[----:B------:R0:W-:Y:S04]  /*8970*/  STL [R1+0x48], R28 ;  /* 0x0000481c01007387 */ /* 0x0001e80000100800 */
[----:B------:R1:W-:Y:S04]  /*8980*/  STL [R1+0xbc], R29 ;  /* 0x0000bc1d01007387 */ /* 0x0003e80000100800 */
[----:B------:R-:W4:Y:S01]  /*8990*/  LDL.LU R31, [R1+0x1e8] ;  /* 0x0001e800011f7983 */ /* 0x000f220000300800 */
[----:B0-----:R-:W-:Y:S01]  /*89a0*/  SEL R28, R50, RZ, P3 ;  /* 0x000000ff321c7207 */ /* 0x001fe20001800000 */
[----:B------:R-:W-:Y:S01]  /*89b0*/  IMAD.MOV.U32 R50, RZ, RZ, R58 ;  /* 0x000000ffff327224 */ /* 0x000fe200078e003a */
[----:B------:R-:W-:Y:S01]  /*89c0*/  @P2 SEL R28, R49, R48, !P6 ;  /* 0x00000030311c2207 */ /* 0x000fe20007000000 */
[----:B-1----:R-:W2:Y:S04]  /*89d0*/  LDL.LU R29, [R1+0x1dc] ;  /* 0x0001dc00011d7983 */ /* 0x002ea80000300800 */
[----:B------:R-:W2:Y:S04]  /*89e0*/  LDL.LU R49, [R1+0x1e4] ;  /* 0x0001e40001317983 */ /* 0x000ea80000300800 */
[----:B------:R0:W-:Y:S01]  /*89f0*/  STL [R1+0x250], R28 ;  /* 0x0002501c01007387 */ /* 0x0001e20000100800 */
[----:B------:R-:W-:Y:S01]  /*8a00*/  IMAD.MOV.U32 R48, RZ, RZ, R0 ;  /* 0x000000ffff307224 */ /* 0x000fe200078e0000 */
[----:B0-----:R-:W-:-:S04]  /*8a10*/  IADD3 R28, P5, P6, R50, UR22, R32 ;  /* 0x00000016321c7c10 */ /* 0x001fc8000febe020 */
[----:B------:R-:W-:Y:S01]  /*8a20*/  IADD3.X R0, R15, UR23, R33, P5, P6 ;  /* 0x000000170f007c10 */ /* 0x000fe2000afec421 */
[----:B---3--:R0:W-:Y:S04]  /*8a30*/  STL [R1+0x270], R34 ;  /* 0x0002702201007387 */ /* 0x0081e80000100800 */
[----:B0-----:R-:W3:Y:S04]  /*8a40*/  LDL.LU R34, [R1+0x1d4] ;  /* 0x0001d40001227983 */ /* 0x001ee80000300800 */
[----:B------:R-:W-:Y:S04]  /*8a50*/  STL [R1+0x104], R28 ;  /* 0x0001041c01007387 */ /* 0x000fe80000100800 */
[----:B------:R-:W2:Y:S04]  /*8a60*/  LDL.LU R35, [R1+0x1e0] ;  /* 0x0001e00001237983 */ /* 0x000ea80000300800 */
[----:B------:R0:W-:Y:S02]  /*8a70*/  STL [R1+0x120], R0 ;  /* 0x0001200001007387 */ /* 0x0001e40000100800 */
[----:B0-----:R-:W-:-:S04]  /*8a80*/  IADD3 R0, P5, P6, R3, UR20, R32 ;  /* 0x0000001403007c10 */ /* 0x001fc8000febe020 */
[----:B------:R-:W-:Y:S01]  /*8a90*/  IADD3.X R28, R4, UR21, R33, P5, P6 ;  /* 0x00000015041c7c10 */ /* 0x000fe2000afec421 */
[----:B------:R0:W-:Y:S04]  /*8aa0*/  STL [R1+0x10c], R0 ;  /* 0x00010c0001007387 */ /* 0x0001e80000100800 */
[----:B------:R1:W-:Y:S01]  /*8ab0*/  STL [R1+0x124], R28 ;  /* 0x0001241c01007387 */ /* 0x0003e20000100800 */
[----:B0-----:R-:W-:-:S03]  /*8ac0*/  SEL R0, R47, RZ, P3 ;  /* 0x000000ff2f007207 */ /* 0x001fc60001800000 */
[----:B------:R-:W2:Y:S01]  /*8ad0*/  LDL.LU R47, [R1+0x1f8] ;  /* 0x0001f800012f7983 */ /* 0x000ea20000300800 */
[----:B------:R-:W-:Y:S02]  /*8ae0*/  IADD3 R33, P5, R23, UR6, RZ ;  /* 0x0000000617217c10 */ /* 0x000fe4000ffbe0ff */
[----:B------:R-:W-:Y:S01]  /*8af0*/  ISETP.NE.AND P6, PT, R2, 0x10, PT ;  /* 0x000000100200780c */ /* 0x000fe20003fc5270 */
[----:B------:R-:W3:Y:S01]  /*8b00*/  LDL.LU R58, [R1+0x1ec] ;  /* 0x0001ec00013a7983 */ /* 0x000ee20000300800 */
[----:B------:R-:W-:Y:S02]  /*8b10*/  SEL R42, R42, RZ, P1 ;  /* 0x000000ff2a2a7207 */ /* 0x000fe40000800000 */
[----:B------:R-:W-:Y:S01]  /*8b20*/  SEL R37, R37, RZ, P4 ;  /* 0x000000ff25257207 */ /* 0x000fe20002000000 */
[----:B------:R-:W-:Y:S01]  /*8b30*/  IMAD.SHL.U32 R32, R33, 0x4, RZ ;  /* 0x0000000421207824 */ /* 0x000fe200078e00ff */
[----:B------:R-:W-:Y:S02]  /*8b40*/  SEL R38, R38, RZ, P1 ;  /* 0x000000ff26267207 */ /* 0x000fe40000800000 */
[----:B------:R-:W-:-:S02]  /*8b50*/  SEL R36, R36, RZ, P4 ;  /* 0x000000ff24247207 */ /* 0x000fc40002000000 */
[----:B-1----:R-:W-:Y:S02]  /*8b60*/  IADD3.X R28, R19, UR4, RZ, P5, !PT ;  /* 0x00000004131c7c10 */ /* 0x002fe4000affe4ff */
[----:B------:R-:W-:Y:S02]  /*8b70*/  @P2 SEL R0, R42, R37, !P6 ;  /* 0x000000252a002207 */ /* 0x000fe40007000000 */
[----:B------:R-:W-:Y:S02]  /*8b80*/  SEL R30, R43, RZ, P3 ;  /* 0x000000ff2b1e7207 */ /* 0x000fe40001800000 */
[----:B------:R-:W-:Y:S02]  /*8b90*/  @P2 SEL R30, R38, R36, !P6 ;  /* 0x00000024261e2207 */ /* 0x000fe40007000000 */
[----:B------:R-:W-:Y:S02]  /*8ba0*/  SHF.L.U64.HI R33, R33, 0x2, R28 ;  /* 0x0000000221217819 */ /* 0x000fe4000001021c */
[----:B------:R-:W-:Y:S01]  /*8bb0*/  IADD3 R36, P5, P6, R12, UR26, R32 ;  /* 0x0000001a0c247c10 */ /* 0x000fe2000febe020 */
[----:B------:R0:W-:Y:S03]  /*8bc0*/  STL [R1+0x24c], R0 ;  /* 0x00024c0001007387 */ /* 0x0001e60000100800 */
[----:B------:R-:W-:Y:S01]  /*8bd0*/  IADD3.X R28, R6, UR27, R33, P5, P6 ;  /* 0x0000001b061c7c10 */ /* 0x000fe2000afec421 */
[----:B0-----:R-:W3:Y:S04]  /*8be0*/  LDL.LU R0, [R1+0x1f4] ;  /* 0x0001f40001007983 */ /* 0x001ee80000300800 */
[----:B------:R4:W-:Y:S01]  /*8bf0*/  STL [R1+0x248], R30 ;  /* 0x0002481e01007387 */ /* 0x0009e20000100800 */
[----:B------:R-:W-:-:S03]  /*8c00*/  IMAD.MOV.U32 R38, RZ, RZ, RZ ;  /* 0x000000ffff267224 */ /* 0x000fc600078e00ff */
[----:B------:R0:W-:Y:S01]  /*8c10*/  STL [R1+0x12c], R36 ;  /* 0x00012c2401007387 */ /* 0x0001e20000100800 */
[----:B----4-:R-:W-:-:S03]  /*8c20*/  IADD3 R30, P5, R31, R20, RZ ;  /* 0x000000141f1e7210 */ /* 0x010fc60007fbe0ff */
[----:B------:R1:W-:Y:S01]  /*8c30*/  STL [R1+0x154], R28 ;  /* 0x0001541c01007387 */ /* 0x0003e20000100800 */
[----:B0-----:R-:W-:Y:S01]  /*8c40*/  CS2R R36, SRZ ;  /* 0x0000000000247805 */ /* 0x001fe2000001ff00 */
[----:B--2---:R-:W-:Y:S01]  /*8c50*/  IMAD.X R31, R47, 0x1, R7, P5 ;  /* 0x000000012f1f7824 */ /* 0x004fe200028e0607 */
[----:B-1----:R-:W-:-:S04]  /*8c60*/  IADD3 R28, P5, R29, R9, RZ ;  /* 0x000000091d1c7210 */ /* 0x002fc80007fbe0ff */
[----:B------:R0:W2:Y:S01]  /*8c70*/  @P3 LDG.E.EL R38, desc[UR18][R30.64] ;  /* 0x000000121e263981 */ /* 0x0000a2000c2e1900 */
[----:B------:R-:W-:-:S05]  /*8c80*/  IMAD.X R29, R49, 0x1, R22, P5 ;  /* 0x00000001311d7824 */ /* 0x000fca00028e0616 */
[----:B------:R3:W4:Y:S01]  /*8c90*/  @P1 LDG.E.EL R36, desc[UR18][R28.64] ;  /* 0x000000121c241981 */ /* 0x000722000c2e1900 */
[----:B0-----:R-:W-:-:S04]  /*8ca0*/  IADD3 R31, P5, P6, R48, UR24, R32 ;  /* 0x00000018301f7c10 */ /* 0x001fc8000febe020 */
[----:B------:R-:W-:Y:S02]  /*8cb0*/  IADD3.X R30, R8, UR25, R33, P5, P6 ;  /* 0x00000019081e7c10 */ /* 0x000fe4000afec421 */
[----:B---3--:R-:W-:-:S05]  /*8cc0*/  IADD3 R28, P5, R34, R9, RZ ;  /* 0x00000009221c7210 */ /* 0x008fca0007fbe0ff */
[----:B------:R-:W-:-:S05]  /*8cd0*/  IMAD.X R29, R35, 0x1, R22, P5 ;  /* 0x00000001231d7824 */ /* 0x000fca00028e0616 */
[----:B------:R0:W3:Y:S04]  /*8ce0*/  @P4 LDG.E.EL R37, desc[UR18][R28.64] ;  /* 0x000000121c254981 */ /* 0x0000e8000c2e1900 */
[----:B------:R-:W2:Y:S04]  /*8cf0*/  LDG.E.EL.64 R28, desc[UR18][R26.64+0x28] ;  /* 0x000028121a1c7981 */ /* 0x000ea8000c2e1b00 */
[----:B------:R1:W-:Y:S04]  /*8d00*/  STL [R1+0x118], R31 ;  /* 0x0001181f01007387 */ /* 0x0003e80000100800 */
[----:B------:R0:W-:Y:S01]  /*8d10*/  STL [R1+0x134], R30 ;  /* 0x0001341e01007387 */ /* 0x0001e20000100800 */
[----:B------:R-:W-:-:S02]  /*8d20*/  SEL R45, R45, RZ, P1 ;  /* 0x000000ff2d2d7207 */ /* 0x000fc40000800000 */
[----:B------:R-:W-:Y:S02]  /*8d30*/  SEL R44, R44, RZ, P4 ;  /* 0x000000ff2c2c7207 */ /* 0x000fe40002000000 */
[----:B------:R-:W-:Y:S02]  /*8d40*/  SEL R40, R40, RZ, P1 ;  /* 0x000000ff28287207 */ /* 0x000fe40000800000 */
[----:B------:R-:W-:Y:S02]  /*8d50*/  SEL R39, R39, RZ, P4 ;  /* 0x000000ff27277207 */ /* 0x000fe40002000000 */
[----:B--2---:R-:W-:Y:S02]  /*8d60*/  R2UR UR5, R29 ;  /* 0x000000001d0572ca */ /* 0x004fe400000e0000 */
[----:B0-----:R-:W-:Y:S02]  /*8d70*/  IADD3 R29, P5, P6, R50, UR22, R32 ;  /* 0x00000016321d7c10 */ /* 0x001fe4000febe020 */
[----:B------:R-:W-:-:S02]  /*8d80*/  R2UR UR4, R28 ;  /* 0x000000001c0472ca */ /* 0x000fc400000e0000 */
[--C-:B------:R-:W-:Y:S02]  /*8d90*/  IADD3.X R28, R15, UR23, R33.reuse, P5, P6 ;  /* 0x000000170f1c7c10 */ /* 0x100fe4000afec421 */
[----:B-1----:R-:W-:Y:S01]  /*8da0*/  IADD3 R31, P5, P6, R3, UR20, R32 ;  /* 0x00000014031f7c10 */ /* 0x002fe2000febe020 */
[----:B------:R-:W-:Y:S03]  /*8db0*/  STL [R1+0x138], R29 ;  /* 0x0001381d01007387 */ /* 0x000fe60000100800 */
[----:B------:R-:W-:Y:S01]  /*8dc0*/  IADD3.X R30, R4, UR21, R33, P5, P6 ;  /* 0x00000015041e7c10 */ /* 0x000fe2000afec421 */
[----:B------:R0:W-:Y:S01]  /*8dd0*/  STL [R1+0x158], R28 ;  /* 0x0001581c01007387 */ /* 0x0001e20000100800 */
[----:B------:R-:W-:Y:S02]  /*8de0*/  ISETP.NE.AND P6, PT, R2, 0x10, PT ;  /* 0x000000100200780c */ /* 0x000fe40003fc5270 */
[----:B0-----:R-:W-:Y:S01]  /*8df0*/  IADD3 R28, P5, R58, R5, RZ ;  /* 0x000000053a1c7210 */ /* 0x001fe20007fbe0ff */
[----:B------:R0:W-:Y:S04]  /*8e00*/  STL [R1+0x1c4], R31 ;  /* 0x0001c41f01007387 */ /* 0x0001e80000100800 */
[----:B------:R-:W-:Y:S01]  /*8e10*/  IMAD.X R29, R0, 0x1, R56, P5 ;  /* 0x00000001001d7824 */ /* 0x000fe200028e0638 */
[----:B------:R-:W-:-:S02]  /*8e20*/  SEL R0, R46, RZ, P3 ;  /* 0x000000ff2e007207 */ /* 0x000fc40001800000 */
[----:B------:R-:W-:Y:S01]  /*8e30*/  @P2 SEL R0, R45, R44, !P6 ;  /* 0x0000002c2d002207 */ /* 0x000fe20007000000 */
[----:B------:R-:W-:Y:S04]  /*8e40*/  STL [R1+0x1c8], R30 ;  /* 0x0001c81e01007387 */ /* 0x000fe80000100800 */
[----:B0-----:R-:W2:Y:S04]  /*8e50*/  LDL.LU R31, [R1+0x1d8] ;  /* 0x0001d800011f7983 */ /* 0x001ea80000300800 */
[----:B------:R-:W2:Y:S04]  /*8e60*/  LDL.LU R45, [R1+0xcc] ;  /* 0x0000cc00012d7983 */ /* 0x000ea80000300800 */
[----:B------:R0:W-:Y:S02]  /*8e70*/  STL [R1+0x23c], R0 ;  /* 0x00023c0001007387 */ /* 0x0001e40000100800 */
[----:B0-----:R-:W-:-:S02]  /*8e80*/  SEL R0, R41, RZ, P3 ;  /* 0x000000ff29007207 */ /* 0x001fc40001800000 */
[----:B------:R-:W-:Y:S01]  /*8e90*/  @P2 SEL R0, R40, R39, !P6 ;  /* 0x0000002728002207 */ /* 0x000fe20007000000 */
[----:B------:R-:W2:Y:S04]  /*8ea0*/  LDL.LU R41, [R1+0x4] ;  /* 0x0000040001297983 */ /* 0x000ea80000300800 */
[----:B------:R-:W2:Y:S04]  /*8eb0*/  LDL.LU R40, [R1+0x8] ;  /* 0x0000080001287983 */ /* 0x000ea80000300800 */
[----:B------:R-:W2:Y:S04]  /*8ec0*/  LDL.LU R39, [R1+0xc4] ;  /* 0x0000c40001277983 */ /* 0x000ea80000300800 */
[----:B------:R0:W-:Y:S02]  /*8ed0*/  STL [R1+0x240], R0 ;  /* 0x0002400001007387 */ /* 0x0001e40000100800 */
[----:B0-----:R-:W-:-:S06]  /*8ee0*/  IMAD.MOV.U32 R0, RZ, RZ, RZ ;  /* 0x000000ffff007224 */ /* 0x001fcc00078e00ff */
[----:B------:R0:W2:Y:S04]  /*8ef0*/  @!P0 LDG.E.EL R0, desc[UR18][R28.64] ;  /* 0x000000121c008981 */ /* 0x0000a8000c2e1900 */
[----:B------:R-:W0:Y:S01]  /*8f00*/  LDL.LU R29, [R1+0x1d0] ;  /* 0x0001d000011d7983 */ /* 0x000e220000300800 */
[----:B------:R-:W-:-:S03]  /*8f10*/  USHF.R.U32.HI UR6, URZ, 0x1d, UR5 ;  /* 0x0000001d3f067899 */ /* 0x000fc60008011605 */
[----:B------:R-:W2:Y:S01]  /*8f20*/  LDL.LU R44, [R1+0xc8] ;  /* 0x0000c800012c7983 */ /* 0x000ea20000300800 */
[----:B------:R-:W-:-:S03]  /*8f30*/  ULOP3.LUT UR6, UR6, 0x4, URZ, 0xc0, !UPT ;  /* 0x0000000406067892 */ /* 0x000fc6000f8ec03f */
[----:B------:R-:W3:Y:S01]  /*8f40*/  LDL.LU R46, [R1+0x19c] ;  /* 0x00019c00012e7983 */ /* 0x000ee20000300800 */
[----:B------:R-:W-:-:S03]  /*8f50*/  UIADD3 UR4, UP0, UR4, UR6, URZ ;  /* 0x0000000604047290 */ /* 0x000fc6000ff1e03f */
[----:B------:R-:W3:Y:S01]  /*8f60*/  LDL.LU R47, [R1+0x1c] ;  /* 0x00001c00012f7983 */ /* 0x000ee20000300800 */
[----:B------:R-:W-:Y:S02]  /*8f70*/  USHF.L.U32 UR6, UR4, 0x2, URZ ;  /* 0x0000000204067899 */ /* 0x000fe4000800063f */
[----:B------:R-:W-:Y:S01]  /*8f80*/  UIADD3.X UR5, URZ, UR5, URZ, UP0, !UPT ;  /* 0x000000053f057290 */ /* 0x000fe200087fe43f */
[----:B------:R-:W3:Y:S03]  /*8f90*/  LDL.LU R49, [R1+0xb8] ;  /* 0x0000b80001317983 */ /* 0x000ee60000300800 */
[----:B------:R-:W-:Y:S01]  /*8fa0*/  USHF.L.U64.HI UR4, UR4, 0x2, UR5 ;  /* 0x0000000204047899 */ /* 0x000fe20008010205 */
[----:B------:R-:W-:Y:S01]  /*8fb0*/  IADD3 R32, P5, R10, UR6, RZ ;  /* 0x000000060a207c10 */ /* 0x000fe2000ffbe0ff */
[----:B------:R-:W3:Y:S04]  /*8fc0*/  LDL.LU R34, [R1+0x14] ;  /* 0x0000140001227983 */ /* 0x000ee80000300800 */
[C---:B------:R-:W-:Y:S01]  /*8fd0*/  IMAD.SHL.U32 R33, R32.reuse, 0x4, RZ ;  /* 0x0000000420217824 */ /* 0x040fe200078e00ff */
[----:B------:R-:W-:Y:S01]  /*8fe0*/  IADD3.X R30, R21, UR4, RZ, P5, !PT ;  /* 0x00000004151e7c10 */ /* 0x000fe2000affe4ff */
[----:B------:R-:W3:Y:S03]  /*8ff0*/  LDL.LU R35, [R1+0x3c] ;  /* 0x00003c0001237983 */ /* 0x000ee60000300800 */
[----:B------:R-:W-:Y:S01]  /*9000*/  SHF.L.U64.HI R32, R32, 0x2, R30 ;  /* 0x0000000220207819 */ /* 0x000fe2000001021e */
[----:B------:R-:W3:Y:S01]  /*9010*/  LDL.LU R58, [R1+0xa4] ;  /* 0x0000a400013a7983 */ /* 0x000ee20000300800 */
[----:B------:R-:W-:-:S04]  /*9020*/  IADD3 R42, P5, P6, R13, UR26, R33 ;  /* 0x0000001a0d2a7c10 */ /* 0x000fc8000febe021 */
[----:B------:R-:W-:Y:S02]  /*9030*/  IADD3.X R43, R16, UR27, R32, P5, P6 ;  /* 0x0000001b102b7c10 */ /* 0x000fe4000afec420 */
[----:B0-----:R-:W-:-:S05]  /*9040*/  IADD3 R28, P5, R29, R20, RZ ;  /* 0x000000141d1c7210 */ /* 0x001fca0007fbe0ff */
[----:B--2---:R-:W-:Y:S01]  /*9050*/  IMAD.X R29, R31, 0x1, R7, P5 ;  /* 0x000000011f1d7824 */ /* 0x004fe200028e0607 */
[----:B------:R-:W-:-:S05]  /*9060*/  IADD3 R30, P5, R55, R9, RZ ;  /* 0x00000009371e7210 */ /* 0x000fca0007fbe0ff */
[----:B------:R-:W-:Y:S02]  /*9070*/  IMAD.X R31, R40, 0x1, R22, P5 ;  /* 0x00000001281f7824 */ /* 0x000fe400028e0616 */
[----:B------:R-:W-:-:S06]  /*9080*/  IMAD.MOV.U32 R40, RZ, RZ, RZ ;  /* 0x000000ffff287224 */ /* 0x000fcc00078e00ff */
[----:B------:R-:W2:Y:S04]  /*9090*/  @P3 LDG.E.EL R40, desc[UR18][R28.64] ;  /* 0x000000121c283981 */ /* 0x000ea8000c2e1900 */
[----:B------:R0:W-:Y:S01]  /*90a0*/  STL [R1+0x244], R0 ;  /* 0x0002440001007387 */ /* 0x0001e20000100800 */
[----:B------:R-:W-:-:S03]  /*90b0*/  IADD3 R55, P5, P6, R60, UR24, R33 ;  /* 0x000000183c377c10 */ /* 0x000fc6000febe021 */
[----:B0-----:R-:W3:Y:S04]  /*90c0*/  LDL.LU R0, [R1+0xc0] ;  /* 0x0000c00001007983 */ /* 0x001ee80000300800 */
[----:B--2---:R0:W-:Y:S02]  /*90d0*/  STL [R1+0x194], R40 ;  /* 0x0001942801007387 */ /* 0x0041e40000100800 */
[----:B0-----:R-:W-:-:S06]  /*90e0*/  IMAD.MOV.U32 R40, RZ, RZ, RZ ;  /* 0x000000ffff287224 */ /* 0x001fcc00078e00ff */
[----:B------:R0:W2:Y:S02]  /*90f0*/  @P1 LDG.E.EL R40, desc[UR18][R30.64] ;  /* 0x000000121e281981 */ /* 0x0000a4000c2e1900 */
[----:B0-----:R-:W-:Y:S02]  /*9100*/  IADD3.X R30, R17, UR25, R32, P5, P6 ;  /* 0x00000019111e7c10 */ /* 0x001fe4000afec420 */
[----:B------:R-:W-:-:S05]  /*9110*/  IADD3 R28, P5, R51, R9, RZ ;  /* 0x00000009331c7210 */ /* 0x000fca0007fbe0ff */
[----:B------:R-:W-:Y:S02]  /*9120*/  IMAD.X R29, R39, 0x1, R22, P5 ;  /* 0x00000001271d7824 */ /* 0x000fe400028e0616 */
[----:B------:R-:W-:-:S06]  /*9130*/  IMAD.MOV.U32 R39, RZ, RZ, RZ ;  /* 0x000000ffff277224 */ /* 0x000fcc00078e00ff */
[----:B------:R0:W2:Y:S04]  /*9140*/  @P4 LDG.E.EL R39, desc[UR18][R28.64] ;  /* 0x000000121c274981 */ /* 0x0000a8000c2e1900 */
[----:B------:R1:W-:Y:S02]  /*9150*/  STL [R1+0x8], R30 ;  /* 0x0000081e01007387 */ /* 0x0003e40000100800 */
[----:B-1----:R-:W-:-:S05]  /*9160*/  IADD3 R30, P5, R41, R5, RZ ;  /* 0x00000005291e7210 */ /* 0x002fca0007fbe0ff */
[----:B------:R-:W-:Y:S01]  /*9170*/  IMAD.X R31, R45, 0x1, R56, P5 ;  /* 0x000000012d1f7824 */ /* 0x000fe200028e0638 */
[----:B------:R-:W-:-:S04]  /*9180*/  IADD3 R51, P5, P6, R57, UR22, R33 ;  /* 0x0000001639337c10 */ /* 0x000fc8000febe021 */
[----:B0-----:R-:W-:Y:S01]  /*9190*/  IADD3.X R28, R18, UR23, R32, P5, P6 ;  /* 0x00000017121c7c10 */ /* 0x001fe2000afec420 */
[----:B--2---:R0:W-:Y:S02]  /*91a0*/  STL [R1+0x18c], R39 ;  /* 0x00018c2701007387 */ /* 0x0041e40000100800 */
[----:B0-----:R-:W-:Y:S02]  /*91b0*/  IMAD.MOV.U32 R39, RZ, RZ, RZ ;  /* 0x000000ffff277224 */ /* 0x001fe400078e00ff */
[----:B------:R0:W-:Y:S04]  /*91c0*/  STL [R1+0x4], R28 ;  /* 0x0000041c01007387 */ /* 0x0001e80000100800 */
[----:B------:R1:W2:Y:S02]  /*91d0*/  @!P0 LDG.E.EL R39, desc[UR18][R30.64] ;  /* 0x000000121e278981 */ /* 0x0002a4000c2e1900 */
[----:B-1----:R-:W-:-:S04]  /*91e0*/  IADD3 R31, P5, P6, R3, UR20, R33 ;  /* 0x00000014031f7c10 */ /* 0x002fc8000febe021 */
[----:B------:R-:W-:Y:S02]  /*91f0*/  IADD3.X R30, R4, UR21, R32, P5, P6 ;  /* 0x00000015041e7c10 */ /* 0x000fe4000afec420 */
[----:B0-----:R-:W-:Y:S01]  /*9200*/  IADD3 R28, P5, R44, R20, RZ ;  /* 0x000000142c1c7210 */ /* 0x001fe20007fbe0ff */
[----:B------:R-:W-:Y:S04]  /*9210*/  STL [R1+0xc4], R31 ;  /* 0x0000c41f01007387 */ /* 0x000fe80000100800 */
[----:B---3--:R-:W-:Y:S01]  /*9220*/  IMAD.X R29, R46, 0x1, R7, P5 ;  /* 0x000000012e1d7824 */ /* 0x008fe200028e0607 */
[----:B------:R0:W-:Y:S02]  /*9230*/  STL [R1+0xcc], R30 ;  /* 0x0000cc1e01007387 */ /* 0x0001e40000100800 */
[----:B0-----:R-:W-:-:S05]  /*9240*/  IADD3 R30, P5, R47, R9, RZ ;  /* 0x000000092f1e7210 */ /* 0x001fca0007fbe0ff */
[----:B------:R-:W-:Y:S01]  /*9250*/  IMAD.X R31, R49, 0x1, R22, P5 ;  /* 0x00000001311f7824 */ /* 0x000fe200028e0616 */
[----:B------:R-:W-:-:S05]  /*9260*/  IADD3 R32, P5, R34, R9, RZ ;  /* 0x0000000922207210 */ /* 0x000fca0007fbe0ff */
[----:B------:R-:W-:Y:S01]  /*9270*/  IMAD.X R33, R35, 0x1, R22, P5 ;  /* 0x0000000123217824 */ /* 0x000fe200028e0616 */
[----:B------:R-:W-:-:S05]  /*9280*/  IADD3 R34, P5, R58, R5, RZ ;  /* 0x000000053a227210 */ /* 0x000fca0007fbe0ff */
[----:B------:R-:W-:Y:S02]  /*9290*/  IMAD.X R35, R0, 0x1, R56, P5 ;  /* 0x0000000100237824 */ /* 0x000fe400028e0638 */
[----:B------:R-:W-:-:S06]  /*92a0*/  IMAD.MOV.U32 R0, RZ, RZ, RZ ;  /* 0x000000ffff007224 */ /* 0x000fcc00078e00ff */
[----:B------:R-:W3:Y:S04]  /*92b0*/  @P3 LDG.E.EL R0, desc[UR18][R28.64] ;  /* 0x000000121c003981 */ /* 0x000ee8000c2e1900 */
[----:B------:R0:W-:Y:S01]  /*92c0*/  STL [R1+0x190], R40 ;  /* 0x0001902801007387 */ /* 0x0001e20000100800 */
[----:B------:R-:W-:-:S06]  /*92d0*/  IMAD.MOV.U32 R58, RZ, RZ, RZ ;  /* 0x000000ffff3a7224 */ /* 0x000fcc00078e00ff */
[----:B------:R1:W4:Y:S04]  /*92e0*/  @P4 LDG.E.EL R58, desc[UR18][R32.64] ;  /* 0x00000012203a4981 */ /* 0x000328000c2e1900 */
[----:B0-----:R-:W4:Y:S04]  /*92f0*/  LDL.LU R40, [R1+0xac] ;  /* 0x0000ac0001287983 */ /* 0x001f280000300800 */
[----:B--2---:R0:W-:Y:S04]  /*9300*/  STL [R1+0x254], R39 ;  /* 0x0002542701007387 */ /* 0x0041e80000100800 */
[----:B0-----:R-:W2:Y:S04]  /*9310*/  LDL.LU R39, [R1+0x18] ;  /* 0x0000180001277983 */ /* 0x001ea80000300800 */
[----:B------:R-:W2:Y:S04]  /*9320*/  LDL.LU R41, [R1+0x94] ;  /* 0x0000940001297983 */ /* 0x000ea80000300800 */
[----:B---3--:R0:W-:Y:S02]  /*9330*/  STL [R1+0x1a0], R0 ;  /* 0x0001a00001007387 */ /* 0x0081e40000100800 */
[----:B0-----:R-:W-:-:S06]  /*9340*/  IMAD.MOV.U32 R0, RZ, RZ, RZ ;  /* 0x000000ffff007224 */ /* 0x001fcc00078e00ff */
[----:B------:R-:W3:Y:S01]  /*9350*/  @P1 LDG.E.EL R0, desc[UR18][R30.64] ;  /* 0x000000121e001981 */ /* 0x000ee2000c2e1900 */
[----:B-1----:R-:W-:-:S06]  /*9360*/  IMAD.MOV.U32 R33, RZ, RZ, RZ ;  /* 0x000000ffff217224 */ /* 0x002fcc00078e00ff */
[----:B------:R-:W2:Y:S04]  /*9370*/  @!P0 LDG.E.EL R33, desc[UR18][R34.64] ;  /* 0x0000001222218981 */ /* 0x000ea8000c2e1900 */
[----:B------:R-:W2:Y:S04]  /*9380*/  LDL.LU R30, [R1+0x170] ;  /* 0x00017000011e7983 */ /* 0x000ea80000300800 */
[----:B------:R-:W2:Y:S04]  /*9390*/  LDL.LU R31, [R1+0x30] ;  /* 0x00003000011f7983 */ /* 0x000ea80000300800 */
[----:B------:R-:W2:Y:S04]  /*93a0*/  LDL.LU R45, [R1+0x44] ;  /* 0x00004400012d7983 */ /* 0x000ea80000300800 */
[----:B------:R-:W2:Y:S04]  /*93b0*/  LDL.LU R44, [R1+0x64] ;  /* 0x00006400012c7983 */ /* 0x000ea80000300800 */
[----:B------:R-:W2:Y:S04]  /*93c0*/  LDL.LU R46, [R1+0x34] ;  /* 0x00003400012e7983 */ /* 0x000ea80000300800 */
[----:B------:R-:W2:Y:S04]  /*93d0*/  LDL.LU R47, [R1+0x60] ;  /* 0x00006000012f7983 */ /* 0x000ea80000300800 */
[----:B------:R-:W2:Y:S04]  /*93e0*/  LDL.LU R49, [R1] ;  /* 0x0000000001317983 */ /* 0x000ea80000300800 */
[----:B---3--:R0:W-:Y:S04]  /*93f0*/  STL [R1+0x19c], R0 ;  /* 0x00019c0001007387 */ /* 0x0081e80000100800 */
[----:B0-----:R-:W3:Y:S04]  /*9400*/  LDL.LU R0, [R1+0x5c] ;  /* 0x00005c0001007983 */ /* 0x001ee80000300800 */
[----:B----4-:R0:W-:Y:S04]  /*9410*/  STL [R1+0x198], R58 ;  /* 0x0001983a01007387 */ /* 0x0101e80000100800 */
[----:B0-----:R-:W4:Y:S04]  /*9420*/  LDL.LU R58, [R1+0x820] ;  /* 0x00082000013a7983 */ /* 0x001f280000300800 */
[----:B------:R-:W3:Y:S01]  /*9430*/  LDL.LU R35, [R1+0xa8] ;  /* 0x0000a80001237983 */ /* 0x000ee20000300800 */
[----:B------:R-:W-:-:S03]  /*9440*/  IADD3 R28, P5, R14, UR6, RZ ;  /* 0x000000060e1c7c10 */ /* 0x000fc6000ffbe0ff */
[----:B--2---:R0:W-:Y:S01]  /*9450*/  STL [R1+0x268], R33 ;  /* 0x0002682101007387 */ /* 0x0041e20000100800 */
[----:B------:R-:W-:-:S04]  /*9460*/  IADD3.X R29, R25, UR4, RZ, P5, !PT ;  /* 0x00000004191d7c10 */ /* 0x000fc8000affe4ff */
[C---:B------:R-:W-:Y:S01]  /*9470*/  SHF.L.U64.HI R32, R28.reuse, 0x2, R29 ;  /* 0x000000021c207819 */ /* 0x040fe2000001021d */
[----:B0-----:R-:W-:-:S05]  /*9480*/  IMAD.SHL.U32 R33, R28, 0x4, RZ ;  /* 0x000000041c217824 */ /* 0x001fca00078e00ff */
[----:B------:R-:W-:-:S04]  /*9490*/  IADD3 R29, P5, P6, R13, UR26, R33 ;  /* 0x0000001a0d1d7c10 */ /* 0x000fc8000febe021 */
[----:B------:R-:W-:Y:S01]  /*94a0*/  IADD3.X R34, R16, UR27, R32, P5, P6 ;  /* 0x0000001b10227c10 */ /* 0x000fe2000afec420 */
[----:B------:R-:W-:Y:S04]  /*94b0*/  STL [R1+0x1c], R29 ;  /* 0x00001c1d01007387 */ /* 0x000fe80000100800 */
[----:B------:R0:W-:Y:S02]  /*94c0*/  STL [R1+0xc8], R34 ;  /* 0x0000c82201007387 */ /* 0x0001e40000100800 */
[----:B0-----:R-:W-:Y:S01]  /*94d0*/  IMAD.MOV.U32 R34, RZ, RZ, RZ ;  /* 0x000000ffff227224 */ /* 0x001fe200078e00ff */
[----:B---3--:R-:W-:-:S05]  /*94e0*/  IADD3 R28, P5, R35, R20, RZ ;  /* 0x00000014231c7210 */ /* 0x008fca0007fbe0ff */
[----:B------:R-:W-:-:S05]  /*94f0*/  IMAD.X R29, R30, 0x1, R7, P5 ;  /* 0x000000011e1d7824 */ /* 0x000fca00028e0607 */
[----:B------:R-:W2:Y:S01]  /*9500*/  @P3 LDG.E.EL R34, desc[UR18][R28.64] ;  /* 0x000000121c223981 */ /* 0x000ea2000c2e1900 */
[----:B------:R-:W-:-:S05]  /*9510*/  IADD3 R30, P5, R31, R9, RZ ;  /* 0x000000091f1e7210 */ /* 0x000fca0007fbe0ff */
[----:B------:R-:W-:Y:S01]  /*9520*/  IMAD.X R31, R40, 0x1, R22, P5 ;  /* 0x00000001281f7824 */ /* 0x000fe200028e0616 */
[----:B--2---:R0:W-:Y:S02]  /*9530*/  STL [R1+0x1bc], R34 ;  /* 0x0001bc2201007387 */ /* 0x0041e40000100800 */
[----:B0-----:R-:W-:-:S06]  /*9540*/  IMAD.MOV.U32 R34, RZ, RZ, RZ ;  /* 0x000000ffff227224 */ /* 0x001fcc00078e00ff */
[----:B------:R0:W2:Y:S02]  /*9550*/  @P1 LDG.E.EL R34, desc[UR18][R30.64] ;  /* 0x000000121e221981 */ /* 0x0000a4000c2e1900 */
[----:B0-----:R-:W-:Y:S02]  /*9560*/  IADD3 R31, P5, P6, R60, UR24, R33 ;  /* 0x000000183c1f7c10 */ /* 0x001fe4000febe021 */
[----:B------:R-:W3:Y:S02]  /*9570*/  LDL.LU R60, [R1+0x81c] ;  /* 0x00081c00013c7983 */ /* 0x000ee40000300800 */
[----:B------:R-:W-:Y:S02]  /*9580*/  IADD3.X R30, R17, UR25, R32, P5, P6 ;  /* 0x00000019111e7c10 */ /* 0x000fe4000afec420 */
[----:B------:R-:W-:Y:S01]  /*9590*/  IADD3 R28, P5, R39, R9, RZ ;  /* 0x00000009271c7210 */ /* 0x000fe20007fbe0ff */
[----:B------:R-:W-:Y:S04]  /*95a0*/  STL [R1+0x14], R31 ;  /* 0x0000141f01007387 */ /* 0x000fe80000100800 */
[----:B------:R0:W-:Y:S01]  /*95b0*/  STL [R1+0x3c], R30 ;  /* 0x00003c1e01007387 */ /* 0x0001e20000100800 */
[----:B------:R-:W-:-:S02]  /*95c0*/  IMAD.X R29, R41, 0x1, R22, P5 ;  /* 0x00000001291d7824 */ /* 0x000fc400028e0616 */
[----:B0-----:R-:W-:-:S06]  /*95d0*/  IMAD.MOV.U32 R30, RZ, RZ, RZ ;  /* 0x000000ffff1e7224 */ /* 0x001fcc00078e00ff */
[----:B------:R0:W2:Y:S02]  /*95e0*/  @P4 LDG.E.EL R30, desc[UR18][R28.64] ;  /* 0x000000121c1e4981 */ /* 0x0000a4000c2e1900 */
[--C-:B0-----:R-:W-:Y:S02]  /*95f0*/  IADD3 R29, P5, P6, R57, UR22, R33.reuse ;  /* 0x00000016391d7c10 */ /* 0x101fe4000febe021 */
[----:B------:R-:W3:Y:S02]  /*9600*/  LDL.LU R57, [R1+0x818] ;  /* 0x0008180001397983 */ /* 0x000ee40000300800 */
[----:B------:R-:W-:Y:S02]  /*9610*/  IADD3.X R28, R18, UR23, R32, P5, P6 ;  /* 0x00000017121c7c10 */ /* 0x000fe4000afec420 */
[----:B------:R-:W-:Y:S01]  /*9620*/  IADD3 R31, P5, P6, R3, UR20, R33 ;  /* 0x00000014031f7c10 */ /* 0x000fe2000febe021 */
[----:B------:R-:W-:Y:S01]  /*9630*/  STL [R1+0x18], R29 ;  /* 0x0000181d01007387 */ /* 0x000fe20000100800 */
[----:B------:R-:W-:Y:S01]  /*9640*/  IMAD.MOV.U32 R41, RZ, RZ, RZ ;  /* 0x000000ffff297224 */ /* 0x000fe200078e00ff */
[----:B------:R-:W-:-:S02]  /*9650*/  SEL R36, R36, RZ, P1 ;  /* 0x000000ff24247207 */ /* 0x000fc40000800000 */
[----:B------:R-:W-:Y:S01]  /*9660*/  SEL R37, R37, RZ, P4 ;  /* 0x000000ff25257207 */ /* 0x000fe20002000000 */
[----:B--2---:R0:W-:Y:S04]  /*9670*/  STL [R1+0x1ac], R30 ;  /* 0x0001ac1e01007387 */ /* 0x0041e80000100800 */
[----:B------:R1:W-:Y:S01]  /*9680*/  STL [R1+0xb8], R28 ;  /* 0x0000b81c01007387 */ /* 0x0003e20000100800 */
[----:B0-----:R-:W-:Y:S02]  /*9690*/  IADD3.X R30, R4, UR21, R32, P5, P6 ;  /* 0x00000015041e7c10 */ /* 0x001fe4000afec420 */
[----:B-1----:R-:W-:Y:S01]  /*96a0*/  IADD3 R28, P5, R45, R20, RZ ;  /* 0x000000142d1c7210 */ /* 0x002fe20007fbe0ff */
[----:B------:R-:W-:Y:S04]  /*96b0*/  STL [R1+0x30], R31 ;  /* 0x0000301f01007387 */ /* 0x000fe80000100800 */
[----:B------:R-:W-:Y:S01]  /*96c0*/  IMAD.X R29, R44, 0x1, R7, P5 ;  /* 0x000000012c1d7824 */ /* 0x000fe200028e0607 */
[----:B------:R0:W-:Y:S01]  /*96d0*/  STL [R1+0xc0], R30 ;  /* 0x0000c01e01007387 */ /* 0x0001e20000100800 */
[----:B------:R-:W-:-:S03]  /*96e0*/  ISETP.NE.AND P6, PT, R2, 0x10, PT ;  /* 0x000000100200780c */ /* 0x000fc60003fc5270 */
[----:B------:R1:W2:Y:S01]  /*96f0*/  @P3 LDG.E.EL R41, desc[UR18][R28.64] ;  /* 0x000000121c293981 */ /* 0x0002a2000c2e1900 */
[----:B0-----:R-:W-:-:S05]  /*9700*/  IADD3 R30, P5, R46, R9, RZ ;  /* 0x000000092e1e7210 */ /* 0x001fca0007fbe0ff */
[----:B------:R-:W-:Y:S01]  /*9710*/  IMAD.X R31, R47, 0x1, R22, P5 ;  /* 0x000000012f1f7824 */ /* 0x000fe200028e0616 */
[----:B------:R-:W-:-:S05]  /*9720*/  IADD3 R32, P5, R49, R9, RZ ;  /* 0x0000000931207210 */ /* 0x000fca0007fbe0ff */
[----:B------:R-:W-:Y:S02]  /*9730*/  IMAD.X R33, R0, 0x1, R22, P5 ;  /* 0x0000000100217824 */ /* 0x000fe400028e0616 */
[----:B------:R-:W2:Y:S01]  /*9740*/  LDL.LU R0, [R1+0x160] ;  /* 0x0001600001007983 */ /* 0x000ea20000300800 */
[----:B-1----:R-:W-:-:S03]  /*9750*/  IADD3 R28, P5, R11, UR6, RZ ;  /* 0x000000060b1c7c10 */ /* 0x002fc6000ffbe0ff */
[----:B------:R0:W-:Y:S01]  /*9760*/  STL [R1+0x1b8], R34 ;  /* 0x0001b82201007387 */ /* 0x0001e20000100800 */
[----:B------:R-:W-:Y:S02]  /*9770*/  IADD3.X R29, R24, UR4, RZ, P5, !PT ;  /* 0x00000004181d7c10 */ /* 0x000fe4000affe4ff */
[----:B0-----:R-:W-:Y:S02]  /*9780*/  SEL R34, R38, RZ, P3 ;  /* 0x000000ff26227207 */ /* 0x001fe40001800000 */
[----:B------:R-:W-:Y:S02]  /*9790*/  CS2R R38, SRZ ;  /* 0x0000000000267805 */ /* 0x000fe4000001ff00 */
[----:B------:R-:W-:Y:S02]  /*97a0*/  @P2 SEL R34, R36, R37, !P6 ;  /* 0x0000002524222207 */ /* 0x000fe40007000000 */
[----:B------:R-:W2:Y:S04]  /*97b0*/  LDL.LU R36, [R1+0x164] ;  /* 0x0001640001247983 */ /* 0x000ea80000300800 */
[----:B------:R-:W2:Y:S04]  /*97c0*/  LDL.LU R46, [R1+0x9c] ;  /* 0x00009c00012e7983 */ /* 0x000ea80000300800 */
[----:B------:R-:W2:Y:S04]  /*97d0*/  LDL.LU R49, [R1+0xb4] ;  /* 0x0000b40001317983 */ /* 0x000ea80000300800 */
[----:B------:R0:W-:Y:S04]  /*97e0*/  STL [R1+0x230], R34 ;  /* 0x0002302201007387 */ /* 0x0001e80000100800 */
[----:B------:R-:W2:Y:S04]  /*97f0*/  @P1 LDG.E.EL R39, desc[UR18][R30.64] ;  /* 0x000000121e271981 */ /* 0x000ea8000c2e1900 */
[----:B------:R1:W2:Y:S04]  /*9800*/  @P4 LDG.E.EL R38, desc[UR18][R32.64] ;  /* 0x0000001220264981 */ /* 0x0002a8000c2e1900 */
[----:B------:R-:W2:Y:S04]  /*9810*/  LDL.LU R30, [R1+0x16c] ;  /* 0x00016c00011e7983 */ /* 0x000ea80000300800 */
[----:B------:R-:W2:Y:S01]  /*9820*/  LDL.LU R31, [R1+0xa0] ;  /* 0x0000a000011f7983 */ /* 0x000ea20000300800 */
[----:B-1----:R-:W-:-:S03]  /*9830*/  SHF.L.U64.HI R33, R28, 0x2, R29 ;  /* 0x000000021c217819 */ /* 0x002fc6000001021d */
[----:B------:R-:W2:Y:S01]  /*9840*/  LDL.LU R29, [R1+0x168] ;  /* 0x00016800011d7983 */ /* 0x000ea20000300800 */
[----:B------:R-:W-:-:S03]  /*9850*/  IMAD.SHL.U32 R32, R28, 0x4, RZ ;  /* 0x000000041c207824 */ /* 0x000fc600078e00ff */
[----:B------:R-:W3:Y:S02]  /*9860*/  LDL.LU R37, [R1+0x174] ;  /* 0x0001740001257983 */ /* 0x000ee40000300800 */
[----:B0-----:R-:W-:-:S04]  /*9870*/  IADD3 R34, P5, P6, R12, UR26, R32 ;  /* 0x0000001a0c227c10 */ /* 0x001fc8000febe020 */
[----:B------:R-:W-:Y:S01]  /*9880*/  IADD3.X R28, R6, UR27, R33, P5, P6 ;  /* 0x0000001b061c7c10 */ /* 0x000fe2000afec421 */
[----:B------:R0:W-:Y:S04]  /*9890*/  STL [R1+0x44], R34 ;  /* 0x0000442201007387 */ /* 0x0001e80000100800 */
[----:B0-----:R-:W3:Y:S04]  /*98a0*/  LDL.LU R34, [R1+0x178] ;  /* 0x0001780001227983 */ /* 0x001ee80000300800 */
[----:B------:R2:W-:Y:S04]  /*98b0*/  STL [R1+0xac], R28 ;  /* 0x0000ac1c01007387 */ /* 0x0005e80000100800 */
[----:B------:R-:W3:Y:S04]  /*98c0*/  LDL.LU R35, [R1+0x140] ;  /* 0x0001400001237983 */ /* 0x000ee80000300800 */
[----:B------:R-:W3:Y:S04]  /*98d0*/  LDL.LU R40, [R1+0x150] ;  /* 0x0001500001287983 */ /* 0x000ee80000300800 */
[----:B------:R-:W3:Y:S04]  /*98e0*/  LDL.LU R45, [R1+0xe4] ;  /* 0x0000e400012d7983 */ /* 0x000ee80000300800 */
[----:B------:R-:W3:Y:S04]  /*98f0*/  LDL.LU R44, [R1+0x14c] ;  /* 0x00014c00012c7983 */ /* 0x000ee80000300800 */
[----:B------:R-:W3:Y:S01]  /*9900*/  LDL.LU R47, [R1+0x80] ;  /* 0x00008000012f7983 */ /* 0x000ee20000300800 */
[----:B--2---:R-:W-:-:S05]  /*9910*/  IADD3 R28, P5, R29, R5, RZ ;  /* 0x000000051d1c7210 */ /* 0x004fca0007fbe0ff */
[----:B------:R-:W-:Y:S01]  /*9920*/  IMAD.X R29, R30, 0x1, R56, P5 ;  /* 0x000000011e1d7824 */ /* 0x000fe200028e0638 */
[----:B------:R-:W-:-:S05]  /*9930*/  IADD3 R30, P5, R31, R20, RZ ;  /* 0x000000141f1e7210 */ /* 0x000fca0007fbe0ff */
[----:B------:R-:W-:Y:S02]  /*9940*/  IMAD.X R31, R0, 0x1, R7, P5 ;  /* 0x00000001001f7824 */ /* 0x000fe400028e0607 */
[----:B------:R-:W-:-:S06]  /*9950*/  IMAD.MOV.U32 R0, RZ, RZ, RZ ;  /* 0x000000ffff007224 */ /* 0x000fcc00078e00ff */
[----:B------:R0:W2:Y:S02]  /*9960*/  @!P0 LDG.E.EL R0, desc[UR18][R28.64] ;  /* 0x000000121c008981 */ /* 0x0000a4000c2e1900 */
[----:B0-----:R-:W-:-:S06]  /*9970*/  IMAD.MOV.U32 R28, RZ, RZ, RZ ;  /* 0x000000ffff1c7224 */ /* 0x001fcc00078e00ff */
[----:B------:R0:W3:Y:S04]  /*9980*/  @P3 LDG.E.EL R28, desc[UR18][R30.64] ;  /* 0x000000121e1c3981 */ /* 0x0000e8000c2e1900 */
[----:B--2---:R1:W-:Y:S04]  /*9990*/  STL [R1+0x22c], R0 ;  /* 0x00022c0001007387 */ /* 0x0043e80000100800 */
[----:B-1----:R-:W2:Y:S04]  /*99a0*/  LDL.LU R0, [R1+0x814] ;  /* 0x0008140001007983 */ /* 0x002ea80000300800 */
[----:B------:R-:W2:Y:S01]  /*99b0*/  LDL.LU R29, [R1+0xb0] ;  /* 0x0000b000011d7983 */ /* 0x000ea20000300800 */
[----:B0-----:R-:W-:-:S03]  /*99c0*/  IADD3 R31, P5, P6, R48, UR24, R32 ;  /* 0x00000018301f7c10 */ /* 0x001fc6000febe020 */
[----:B---3--:R2:W-:Y:S01]  /*99d0*/  STL [R1+0x170], R28 ;  /* 0x0001701c01007387 */ /* 0x0085e20000100800 */
[----:B------:R-:W-:Y:S02]  /*99e0*/  IADD3.X R30, R8, UR25, R33, P5, P6 ;  /* 0x00000019081e7c10 */ /* 0x000fe4000afec421 */
[----:B--2---:R-:W-:-:S05]  /*99f0*/  IADD3 R28, P5, R29, R9, RZ ;  /* 0x000000091d1c7210 */ /* 0x004fca0007fbe0ff */
[----:B------:R-:W-:Y:S02]  /*9a00*/  IMAD.X R29, R36, 0x1, R22, P5 ;  /* 0x00000001241d7824 */ /* 0x000fe400028e0616 */
[----:B------:R-:W-:-:S06]  /*9a10*/  IMAD.MOV.U32 R36, RZ, RZ, RZ ;  /* 0x000000ffff247224 */ /* 0x000fcc00078e00ff */
[----:B------:R0:W2:Y:S04]  /*9a20*/  @P1 LDG.E.EL R36, desc[UR18][R28.64] ;  /* 0x000000121c241981 */ /* 0x0000a8000c2e1900 */
[----:B------:R-:W-:Y:S04]  /*9a30*/  STL [R1+0x34], R31 ;  /* 0x0000341f01007387 */ /* 0x000fe80000100800 */
[----:B------:R1:W-:Y:S02]  /*9a40*/  STL [R1+0xa0], R30 ;  /* 0x0000a01e01007387 */ /* 0x0003e40000100800 */
[----:B-1----:R-:W-:-:S05]  /*9a50*/  IADD3 R30, P5, R46, R9, RZ ;  /* 0x000000092e1e7210 */ /* 0x002fca0007fbe0ff */
[----:B------:R-:W-:Y:S02]  /*9a60*/  IMAD.X R31, R49, 0x1, R22, P5 ;  /* 0x00000001311f7824 */ /* 0x000fe400028e0616 */
[----:B------:R-:W3:Y:S01]  /*9a70*/  LDL.LU R49, [R1+0x180] ;  /* 0x0001800001317983 */ /* 0x000ee20000300800 */
[----:B0-----:R-:W-:-:S04]  /*9a80*/  IADD3 R29, P5, P6, R50, UR22, R32 ;  /* 0x00000016321d7c10 */ /* 0x001fc8000febe020 */
[----:B------:R-:W-:Y:S01]  /*9a90*/  IADD3.X R28, R15, UR23, R33, P5, P6 ;  /* 0x000000170f1c7c10 */ /* 0x000fe2000afec421 */
[----:B--2---:R0:W-:Y:S04]  /*9aa0*/  STL [R1+0x16c], R36 ;  /* 0x00016c2401007387 */ /* 0x0041e80000100800 */
[----:B------:R-:W2:Y:S01]  /*9ab0*/  LDL.LU R46, [R1+0x184] ;  /* 0x00018400012e7983 */ /* 0x000ea20000300800 */
[----:B0-----:R-:W-:-:S03]  /*9ac0*/  IMAD.MOV.U32 R36, RZ, RZ, RZ ;  /* 0x000000ffff247224 */ /* 0x001fc600078e00ff */
[----:B------:R-:W-:Y:S04]  /*9ad0*/  STL [R1+0xa4], R29 ;  /* 0x0000a41d01007387 */ /* 0x000fe80000100800 */
[----:B------:R0:W2:Y:S04]  /*9ae0*/  @P4 LDG.E.EL R36, desc[UR18][R30.64] ;  /* 0x000000121e244981 */ /* 0x0000a8000c2e1900 */
[----:B------:R1:W-:Y:S01]  /*9af0*/  STL [R1+0xb0], R28 ;  /* 0x0000b01c01007387 */ /* 0x0003e20000100800 */
[----:B0-----:R-:W-:-:S04]  /*9b00*/  IADD3 R31, P5, P6, R3, UR20, R32 ;  /* 0x00000014031f7c10 */ /* 0x001fc8000febe020 */
[----:B------:R-:W-:Y:S02]  /*9b10*/  IADD3.X R30, R4, UR21, R33, P5, P6 ;  /* 0x00000015041e7c10 */ /* 0x000fe4000afec421 */
[----:B-1----:R-:W-:Y:S01]  /*9b20*/  IADD3 R28, P5, R37, R5, RZ ;  /* 0x00000005251c7210 */ /* 0x002fe20007fbe0ff */
[----:B------:R-:W-:Y:S04]  /*9b30*/  STL [R1+0xa8], R31 ;  /* 0x0000a81f01007387 */ /* 0x000fe80000100800 */
[----:B------:R-:W-:Y:S01]  /*9b40*/  IMAD.X R29, R34, 0x1, R56, P5 ;  /* 0x00000001221d7824 */ /* 0x000fe200028e0638 */
        /* <DEDUP_REMOVED lines=8> */
[----:B------:R-:W2:Y:S04]  /*9bd0*/  @!P0 LDG.E.EL R0, desc[UR18][R28.64] ;  /* 0x000000121c008981 */ /* 0x000ea8000c2e1900 */
[----:B--2---:R0:W-:Y:S02]  /*9be0*/  STL [R1+0x234], R0 ;  /* 0x0002340001007387 */ /* 0x0041e40000100800 */
[----:B0-----:R-:W-:-:S06]  /*9bf0*/  IMAD.MOV.U32 R0, RZ, RZ, RZ ;  /* 0x000000ffff007224 */ /* 0x001fcc00078e00ff */
[----:B------:R-:W2:Y:S01]  /*9c00*/  @P3 LDG.E.EL R0, desc[UR18][R30.64] ;  /* 0x000000121e003981 */ /* 0x000ea2000c2e1900 */
[----:B------:R-:W-:-:S03]  /*9c10*/  IADD3 R28, P5, R23, UR6, RZ ;  /* 0x00000006171c7c10 */ /* 0x000fc6000ffbe0ff */
[----:B--2---:R0:W-:Y:S02]  /*9c20*/  STL [R1+0x7ec], R0 ;  /* 0x0007ec0001007387 */ /* 0x0041e40000100800 */
[----:B0-----:R-:W-:-:S06]  /*9c30*/  IMAD.MOV.U32 R0, RZ, RZ, RZ ;  /* 0x000000ffff007224 */ /* 0x001fcc00078e00ff */
[----:B------:R-:W2:Y:S04]  /*9c40*/  @P4 LDG.E.EL R0, desc[UR18][R34.64] ;  /* 0x0000001222004981 */ /* 0x000ea8000c2e1900 */
[----:B------:R0:W-:Y:S02]  /*9c50*/  STL [R1+0x168], R36 ;  /* 0x0001682401007387 */ /* 0x0001e40000100800 */
[----:B0-----:R-:W-:-:S06]  /*9c60*/  IMAD.MOV.U32 R36, RZ, RZ, RZ ;  /* 0x000000ffff247224 */ /* 0x001fcc00078e00ff */
[----:B------:R0:W4:Y:S01]  /*9c70*/  @P1 LDG.E.EL R36, desc[UR18][R32.64] ;  /* 0x0000001220241981 */ /* 0x000122000c2e1900 */
[----:B------:R-:W-:Y:S01]  /*9c80*/  IADD3.X R29, R19, UR4, RZ, P5, !PT ;  /* 0x00000004131d7c10 */ /* 0x000fe2000affe4ff */
[----:B0-----:R-:W-:-:S03]  /*9c90*/  IMAD.SHL.U32 R32, R28, 0x4, RZ ;  /* 0x000000041c207824 */ /* 0x001fc600078e00ff */
[----:B------:R-:W-:Y:S02]  /*9ca0*/  SHF.L.U64.HI R33, R28, 0x2, R29 ;  /* 0x000000021c217819 */ /* 0x000fe4000001021d */
[----:B------:R-:W-:Y:S01]  /*9cb0*/  IADD3 R30, P5, P6, R12, UR26, R32 ;  /* 0x0000001a0c1e7c10 */ /* 0x000fe2000febe020 */
[----:B------:R-:W-:Y:S02]  /*9cc0*/  IMAD.MOV.U32 R34, RZ, RZ, RZ ;  /* 0x000000ffff227224 */ /* 0x000fe400078e00ff */
[----:B------:R-:W-:Y:S01]  /*9cd0*/  IMAD.MOV.U32 R40, RZ, RZ, RZ ;  /* 0x000000ffff287224 */ /* 0x000fe200078e00ff */
[----:B--2---:R0:W-:Y:S04]  /*9ce0*/  STL [R1+0x174], R0 ;  /* 0x0001740001007387 */ /* 0x0041e80000100800 */
[----:B------:R1:W-:Y:S04]  /*9cf0*/  STL [R1+0x80], R30 ;  /* 0x0000801e01007387 */ /* 0x0003e80000100800 */
[----:B------:R-:W2:Y:S01]  /*9d00*/  LDL.LU R47, [R1+0x1b0] ;  /* 0x0001b000012f7983 */ /* 0x000ea20000300800 */
[----:B0-----:R-:W-:-:S02]  /*9d10*/  IADD3.X R0, R6, UR27, R33, P5, P6 ;  /* 0x0000001b06007c10 */ /* 0x001fc4000afec421 */
[----:B---3--:R-:W-:-:S05]  /*9d20*/  IADD3 R28, P5, R49, R5, RZ ;  /* 0x00000005311c7210 */ /* 0x008fca0007fbe0ff */
[----:B------:R-:W-:Y:S01]  /*9d30*/  IMAD.X R29, R46, 0x1, R56, P5 ;  /* 0x000000012e1d7824 */ /* 0x000fe200028e0638 */
[----:B-1----:R-:W-:-:S04]  /*9d40*/  IADD3 R30, P5, R57, R20, RZ ;  /* 0x00000014391e7210 */ /* 0x002fc80007fbe0ff */
[----:B------:R0:W3:Y:S01]  /*9d50*/  @!P0 LDG.E.EL R34, desc[UR18][R28.64] ;  /* 0x000000121c228981 */ /* 0x0000e2000c2e1900 */
[----:B------:R-:W-:-:S03]  /*9d60*/  IMAD.X R31, R60, 0x1, R7, P5 ;  /* 0x000000013c1f7824 */ /* 0x000fc600028e0607 */
[----:B------:R1:W-:Y:S04]  /*9d70*/  STL [R1+0x9c], R0 ;  /* 0x00009c0001007387 */ /* 0x0003e80000100800 */
[----:B------:R-:W2:Y:S01]  /*9d80*/  LDL.LU R49, [R1+0x1c0] ;  /* 0x0001c00001317983 */ /* 0x000ea20000300800 */
[----:B0-----:R-:W-:-:S03]  /*9d90*/  IADD3 R29, P5, P6, R48, UR24, R32 ;  /* 0x00000018301d7c10 */ /* 0x001fc6000febe020 */
[----:B------:R4:W2:Y:S01]  /*9da0*/  @P3 LDG.E.EL R40, desc[UR18][R30.64] ;  /* 0x000000121e283981 */ /* 0x0008a2000c2e1900 */
[----:B------:R-:W-:-:S03]  /*9db0*/  IADD3.X R28, R8, UR25, R33, P5, P6 ;  /* 0x00000019081c7c10 */ /* 0x000fc6000afec421 */
[----:B-1----:R-:W2:Y:S04]  /*9dc0*/  LDL.LU R0, [R1+0x1a8] ;  /* 0x0001a80001007983 */ /* 0x002ea80000300800 */
[----:B------:R-:W2:Y:S01]  /*9dd0*/  LDL.LU R45, [R1+0x1b4] ;  /* 0x0001b400012d7983 */ /* 0x000ea20000300800 */
[----:B----4-:R-:W-:-:S03]  /*9de0*/  IADD3 R30, P5, R58, R9, RZ ;  /* 0x000000093a1e7210 */ /* 0x010fc60007fbe0ff */
[----:B------:R-:W4:Y:S04]  /*9df0*/  LDL.LU R44, [R1+0x188] ;  /* 0x00018800012c7983 */ /* 0x000f280000300800 */
[----:B------:R-:W2:Y:S01]  /*9e00*/  LDL.LU R46, [R1+0x1a4] ;  /* 0x0001a400012e7983 */ /* 0x000ea20000300800 */
[----:B------:R-:W-:-:S03]  /*9e10*/  IMAD.X R31, R61, 0x1, R22, P5 ;  /* 0x000000013d1f7824 */ /* 0x000fc600028e0616 */
[----:B------:R-:W-:Y:S04]  /*9e20*/  STL [R1+0x5c], R29 ;  /* 0x00005c1d01007387 */ /* 0x000fe80000100800 */
[----:B------:R0:W-:Y:S04]  /*9e30*/  STL [R1+0x64], R28 ;  /* 0x0000641c01007387 */ /* 0x0001e80000100800 */
[----:B------:R1:W-:Y:S01]  /*9e40*/  STL [R1+0x178], R36 ;  /* 0x0001782401007387 */ /* 0x0003e20000100800 */
[----:B0-----:R-:W-:Y:S02]  /*9e50*/  IADD3 R28, P5, R52, R9, RZ ;  /* 0x00000009341c7210 */ /* 0x001fe40007fbe0ff */
[----:B-1----:R-:W-:-:S03]  /*9e60*/  CS2R R36, SRZ ;  /* 0x0000000000247805 */ /* 0x002fc6000001ff00 */
[----:B------:R-:W-:-:S05]  /*9e70*/  IMAD.X R29, R59, 0x1, R22, P5 ;  /* 0x000000013b1d7824 */ /* 0x000fca00028e0616 */
[----:B------:R-:W2:Y:S04]  /*9e80*/  @P4 LDG.E.EL R37, desc[UR18][R28.64] ;  /* 0x000000121c254981 */ /* 0x000ea8000c2e1900 */
[----:B------:R0:W2:Y:S04]  /*9e90*/  @P1 LDG.E.EL R36, desc[UR18][R30.64] ;  /* 0x000000121e241981 */ /* 0x0000a8000c2e1900 */
[----:B------:R-:W2:Y:S01]  /*9ea0*/  LDG.E.EL.64 R28, desc[UR18][R26.64] ;  /* 0x000000121a1c7981 */ /* 0x000ea2000c2e1b00 */
[----:B------:R-:W-:-:S04]  /*9eb0*/  IADD3 R59, P5, P6, R50, UR22, R32 ;  /* 0x00000016323b7c10 */ /* 0x000fc8000febe020 */
[--C-:B------:R-:W-:Y:S02]  /*9ec0*/  IADD3.X R61, R15, UR23, R33.reuse, P5, P6 ;  /* 0x000000170f3d7c10 */ /* 0x100fe4000afec421 */
[----:B0-----:R-:W-:Y:S01]  /*9ed0*/  IADD3 R31, P5, P6, R3, UR20, R32 ;  /* 0x00000014031f7c10 */ /* 0x001fe2000febe020 */
[----:B------:R-:W-:Y:S03]  /*9ee0*/  STL [R1+0x80c], R59 ;  /* 0x00080c3b01007387 */ /* 0x000fe60000100800 */
[----:B------:R-:W-:Y:S01]  /*9ef0*/  IADD3.X R30, R4, UR21, R33, P5, P6 ;  /* 0x00000015041e7c10 */ /* 0x000fe2000afec421 */
[----:B------:R-:W-:Y:S04]  /*9f00*/  STL [R1+0x810], R61 ;  /* 0x0008103d01007387 */ /* 0x000fe80000100800 */
[----:B------:R-:W-:Y:S04]  /*9f10*/  STL [R1+0xe4], R31 ;  /* 0x0000e41f01007387 */ /* 0x000fe80000100800 */
[----:B------:R0:W-:Y:S01]  /*9f20*/  STL [R1+0xec], R30 ;  /* 0x0000ec1e01007387 */ /* 0x0001e20000100800 */
[----:B------:R-:W-:-:S02]  /*9f30*/  SEL R39, R39, RZ, P1 ;  /* 0x000000ff27277207 */ /* 0x000fc40000800000 */
[----:B------:R-:W-:Y:S01]  /*9f40*/  SEL R38, R38, RZ, P4 ;  /* 0x000000ff26267207 */ /* 0x000fe20002000000 */
[----:B------:R-:W4:Y:S01]  /*9f50*/  LDG.E.EL.64 R26, desc[UR18][R26.64+0x30] ;  /* 0x000030121a1a7981 */ /* 0x000f22000c2e1b00 */
[----:B--2---:R-:W-:Y:S02]  /*9f60*/  R2UR UR4, R28 ;  /* 0x000000001c0472ca */ /* 0x004fe400000e0000 */
[----:B------:R-:W-:Y:S02]  /*9f70*/  IADD3 R28, P5, R47, R20, RZ ;  /* 0x000000142f1c7210 */ /* 0x000fe40007fbe0ff */
[----:B------:R-:W-:Y:S01]  /*9f80*/  R2UR UR5, R29 ;  /* 0x000000001d0572ca */ /* 0x000fe200000e0000 */
[----:B------:R-:W2:Y:S02]  /*9f90*/  LDL.LU R47, [R1+0x98] ;  /* 0x00009800012f7983 */ /* 0x000ea40000300800 */
[----:B------:R-:W-:Y:S01]  /*9fa0*/  IMAD.X R29, R49, 0x1, R7, P5 ;  /* 0x00000001311d7824 */ /* 0x000fe200028e0607 */
[----:B0-----:R-:W-:Y:S01]  /*9fb0*/  IADD3 R30, P5, R0, R9, RZ ;  /* 0x00000009001e7210 */ /* 0x001fe20007fbe0ff */
[----:B------:R-:W-:Y:S01]  /*9fc0*/  IMAD.MOV.U32 R0, RZ, RZ, RZ ;  /* 0x000000ffff007224 */ /* 0x000fe200078e00ff */
[----:B------:R-:W2:Y:S04]  /*9fd0*/  LDL.LU R49, [R1+0x13c] ;  /* 0x00013c0001317983 */ /* 0x000ea80000300800 */
[----:B------:R-:W2:Y:S04]  /*9fe0*/  LDL.LU R61, [R1+0x10] ;  /* 0x00001000013d7983 */ /* 0x000ea80000300800 */
[----:B------:R-:W2:Y:S01]  /*9ff0*/  @P3 LDG.E.EL R0, desc[UR18][R28.64] ;  /* 0x000000121c003981 */ /* 0x000ea2000c2e1900 */
[----:B------:R-:W-:-:S03]  /*a000*/  IMAD.X R31, R45, 0x1, R22, P5 ;  /* 0x000000012d1f7824 */ /* 0x000fc600028e0616 */
[----:B---3--:R-:W-:Y:S04]  /*a010*/  STL [R1+0x238], R34 ;  /* 0x0002382201007387 */ /* 0x008fe80000100800 */
[----:B--2---:R0:W-:Y:S02]  /*a020*/  STL [R1+0x188], R0 ;  /* 0x0001880001007387 */ /* 0x0041e40000100800 */
[----:B0-----:R-:W-:-:S06]  /*a030*/  IMAD.MOV.U32 R0, RZ, RZ, RZ ;  /* 0x000000ffff007224 */ /* 0x001fcc00078e00ff */
[----:B------:R-:W2:Y:S01]  /*a040*/  @P1 LDG.E.EL R0, desc[UR18][R30.64] ;  /* 0x000000121e001981 */ /* 0x000ea2000c2e1900 */
[----:B----4-:R-:W-:-:S03]  /*a050*/  IADD3 R32, P5, R44, R9, RZ ;  /* 0x000000092c207210 */ /* 0x010fc60007fbe0ff */
[----:B------:R-:W3:Y:S04]  /*a060*/  LDL.LU R30, [R1+0x50] ;  /* 0x00005000011e7983 */ /* 0x000ee80000300800 */
[----:B------:R-:W4:Y:S04]  /*a070*/  LDL.LU R31, [R1+0x74] ;  /* 0x00007400011f7983 */ /* 0x000f280000300800 */
[----:B------:R-:W3:Y:S04]  /*a080*/  LDL.LU R52, [R1+0x40] ;  /* 0x0000400001347983 */ /* 0x000ee80000300800 */
[----:B------:R-:W3:Y:S01]  /*a090*/  LDL.LU R58, [R1+0x54] ;  /* 0x00005400013a7983 */ /* 0x000ee20000300800 */
[----:B------:R-:W-:-:S03]  /*a0a0*/  IMAD.X R33, R46, 0x1, R22, P5 ;  /* 0x000000012e217824 */ /* 0x000fc600028e0616 */
[----:B------:R-:W3:Y:S04]  /*a0b0*/  LDL.LU R59, [R1+0xc] ;  /* 0x00000c00013b7983 */ /* 0x000ee80000300800 */
[----:B--2---:R0:W-:Y:S02]  /*a0c0*/  STL [R1+0x184], R0 ;  /* 0x0001840001007387 */ /* 0x0041e40000100800 */
[----:B0-----:R-:W-:-:S06]  /*a0d0*/  IMAD.MOV.U32 R0, RZ, RZ, RZ ;  /* 0x000000ffff007224 */ /* 0x001fcc00078e00ff */
[----:B------:R0:W2:Y:S01]  /*a0e0*/  @P4 LDG.E.EL R0, desc[UR18][R32.64] ;  /* 0x0000001220004981 */ /* 0x0000a2000c2e1900 */
[----:B------:R-:W-:-:S04]  /*a0f0*/  USHF.R.U32.HI UR6, URZ, 0x1d, UR5 ;  /* 0x0000001d3f067899 */ /* 0x000fc80008011605 */
[----:B------:R-:W-:-:S04]  /*a100*/  ULOP3.LUT UR6, UR6, 0x4, URZ, 0xc0, !UPT ;  /* 0x0000000406067892 */ /* 0x000fc8000f8ec03f */
[----:B------:R-:W-:-:S04]  /*a110*/  UIADD3 UR4, UP0, UR4, UR6, URZ ;  /* 0x0000000604047290 */ /* 0x000fc8000ff1e03f */
[----:B------:R-:W-:Y:S02]  /*a120*/  USHF.L.U32 UR6, UR4, 0x2, URZ ;  /* 0x0000000204067899 */ /* 0x000fe4000800063f */
[----:B------:R-:W-:-:S04]  /*a130*/  UIADD3.X UR5, URZ, UR5, URZ, UP0, !UPT ;  /* 0x000000053f057290 */ /* 0x000fc800087fe43f */
[----:B------:R-:W-:Y:S01]  /*a140*/  USHF.L.U64.HI UR4, UR4, 0x2, UR5 ;  /* 0x0000000204047899 */ /* 0x000fe20008010205 */
[----:B------:R-:W-:-:S05]  /*a150*/  IADD3 R28, P5, R10, UR6, RZ ;  /* 0x000000060a1c7c10 */ /* 0x000fca000ffbe0ff */
[----:B0-----:R-:W-:Y:S01]  /*a160*/  IMAD.SHL.U32 R32, R28, 0x4, RZ ;  /* 0x000000041c207824 */ /* 0x001fe200078e00ff */
[----:B------:R-:W-:-:S04]  /*a170*/  IADD3.X R29, R21, UR4, RZ, P5, !PT ;  /* 0x00000004151d7c10 */ /* 0x000fc8000affe4ff */
[----:B------:R-:W-:Y:S02]  /*a180*/  SHF.L.U64.HI R33, R28, 0x2, R29 ;  /* 0x000000021c217819 */ /* 0x000fe4000001021d */
[----:B------:R-:W-:Y:S02]  /*a190*/  IADD3 R60, P5, P6, R13, UR26, R32 ;  /* 0x0000001a0d3c7c10 */ /* 0x000fe4000febe020 */
[----:B------:R-:W-:Y:S01]  /*a1a0*/  SEL R41, R41, RZ, P3 ;  /* 0x000000ff29297207 */ /* 0x000fe20001800000 */
[----:B--2---:R0:W-:Y:S04]  /*a1b0*/  STL [R1+0x180], R0 ;  /* 0x0001800001007387 */ /* 0x0041e80000100800 */
[----:B------:R-:W2:Y:S01]  /*a1c0*/  LDL.LU R34, [R1+0x84] ;  /* 0x0000840001227983 */ /* 0x000ea20000300800 */
[----:B0-----:R-:W-:-:S02]  /*a1d0*/  IADD3.X R0, R16, UR27, R33, P5, P6 ;  /* 0x0000001b10007c10 */ /* 0x001fc4000afec421 */
[----:B------:R-:W-:Y:S02]  /*a1e0*/  ISETP.NE.AND P6, PT, R2, 0x10, PT ;  /* 0x000000100200780c */ /* 0x000fe40003fc5270 */
[----:B------:R-:W-:Y:S01]  /*a1f0*/  IADD3 R28, P5, R47, R5, RZ ;  /* 0x000000052f1c7210 */ /* 0x000fe20007fbe0ff */
[----:B------:R0:W-:Y:S01]  /*a200*/  STL [R1], R0 ;  /* 0x0000000001007387 */ /* 0x0001e20000100800 */
[----:B------:R-:W-:-:S03]  /*a210*/  @P2 SEL R41, R39, R38, !P6 ;  /* 0x0000002627292207 */ /* 0x000fc60007000000 */
[----:B------:R-:W2:Y:S01]  /*a220*/  LDL.LU R35, [R1+0x90] ;  /* 0x0000900001237983 */ /* 0x000ea20000300800 */
[----:B------:R-:W-:-:S03]  /*a230*/  IMAD.X R29, R49, 0x1, R56, P5 ;  /* 0x00000001311d7824 */ /* 0x000fc600028e0638 */
[----:B0-----:R-:W2:Y:S04]  /*a240*/  LDL.LU R0, [R1+0x88] ;  /* 0x0000880001007983 */ /* 0x001ea80000300800 */
[----:B------:R-:W2:Y:S04]  /*a250*/  LDL.LU R45, [R1+0x128] ;  /* 0x00012800012d7983 */ /* 0x000ea80000300800 */
[----:B------:R-:W2:Y:S04]  /*a260*/  LDL.LU R44, [R1+0x68] ;  /* 0x00006800012c7983 */ /* 0x000ea80000300800 */
[----:B------:R-:W2:Y:S04]  /*a270*/  LDL.LU R46, [R1+0x78] ;  /* 0x00007800012e7983 */ /* 0x000ea80000300800 */
[----:B------:R-:W2:Y:S01]  /*a280*/  LDL.LU R47, [R1+0x58] ;  /* 0x00005800012f7983 */ /* 0x000ea20000300800 */
[----:B------:R-:W-:-:S03]  /*a290*/  IADD3 R57, P5, P6, R61, UR24, R32 ;  /* 0x000000183d397c10 */ /* 0x000fc6000febe020 */
[----:B------:R-:W2:Y:S04]  /*a2a0*/  LDL.LU R49, [R1+0x70] ;  /* 0x0000700001317983 */ /* 0x000ea80000300800 */
[----:B------:R0:W-:Y:S01]  /*a2b0*/  STL [R1+0x21c], R41 ;  /* 0x00021c2901007387 */ /* 0x0001e20000100800 */
[----:B------:R-:W-:Y:S01]  /*a2c0*/  IADD3.X R38, R17, UR25, R33, P5, P6 ;  /* 0x0000001911267c10 */ /* 0x000fe2000afec421 */
[----:B0-----:R-:W-:-:S04]  /*a2d0*/  IMAD.MOV.U32 R41, RZ, RZ, RZ ;  /* 0x000000ffff297224 */ /* 0x001fc800078e00ff */
[----:B------:R0:W-:Y:S04]  /*a2e0*/  STL [R1+0x60], R38 ;  /* 0x0000602601007387 */ /* 0x0001e80000100800 */
[----:B------:R3:W2:Y:S01]  /*a2f0*/  @!P0 LDG.E.EL R41, desc[UR18][R28.64] ;  /* 0x000000121c298981 */ /* 0x0006a2000c2e1900 */
[----:B0-----:R-:W-:Y:S01]  /*a300*/  IMAD.MOV.U32 R38, RZ, RZ, RZ ;  /* 0x000000ffff267224 */ /* 0x001fe200078e00ff */
[----:B---3--:R-:W-:-:S05]  /*a310*/  IADD3 R28, P5, R30, R20, RZ ;  /* 0x000000141e1c7210 */ /* 0x008fca0007fbe0ff */
[----:B----4-:R-:W-:-:S05]  /*a320*/  IMAD.X R29, R31, 0x1, R7, P5 ;  /* 0x000000011f1d7824 */ /* 0x010fca00028e0607 */
[----:B------:R-:W3:Y:S01]  /*a330*/  @P3 LDG.E.EL R38, desc[UR18][R28.64] ;  /* 0x000000121c263981 */ /* 0x000ee2000c2e1900 */
[----:B------:R-:W-:-:S05]  /*a340*/  IADD3 R30, P5, R52, R9, RZ ;  /* 0x00000009341e7210 */ /* 0x000fca0007fbe0ff */
[----:B------:R-:W-:Y:S01]  /*a350*/  IMAD.X R31, R58, 0x1, R22, P5 ;  /* 0x000000013a1f7824 */ /* 0x000fe200028e0616 */
[----:B------:R-:W-:-:S04]  /*a360*/  IADD3 R52, P5, P6, R59, UR22, R32 ;  /* 0x000000163b347c10 */ /* 0x000fc8000febe020 */
[----:B------:R-:W-:Y:S01]  /*a370*/  IADD3.X R58, R18, UR23, R33, P5, P6 ;  /* 0x00000017123a7c10 */ /* 0x000fe2000afec421 */
[----:B---3--:R0:W-:Y:S02]  /*a380*/  STL [R1+0x140], R38 ;  /* 0x0001402601007387 */ /* 0x0081e40000100800 */
[----:B0-----:R-:W-:-:S06]  /*a390*/  IMAD.MOV.U32 R38, RZ, RZ, RZ ;  /* 0x000000ffff267224 */ /* 0x001fcc00078e00ff */
[----:B------:R0:W3:Y:S02]  /*a3a0*/  @P1 LDG.E.EL R38, desc[UR18][R30.64] ;  /* 0x000000121e261981 */ /* 0x0000e4000c2e1900 */
[----:B0-----:R-:W-:-:S04]  /*a3b0*/  IADD3 R31, P5, P6, R3, UR20, R32 ;  /* 0x00000014031f7c10 */ /* 0x001fc8000febe020 */
[----:B------:R-:W-:Y:S02]  /*a3c0*/  IADD3.X R30, R4, UR21, R33, P5, P6 ;  /* 0x00000015041e7c10 */ /* 0x000fe4000afec421 */
[----:B--2---:R-:W-:Y:S01]  /*a3d0*/  IADD3 R28, P5, R34, R9, RZ ;  /* 0x00000009221c7210 */ /* 0x004fe20007fbe0ff */
[----:B------:R-:W-:Y:S04]  /*a3e0*/  STL [R1+0x94], R31 ;  /* 0x0000941f01007387 */ /* 0x000fe80000100800 */
[----:B------:R-:W2:Y:S01]  /*a3f0*/  LDL.LU R39, [R1+0x148] ;  /* 0x0001480001277983 */ /* 0x000ea20000300800 */
[----:B------:R-:W-:-:S03]  /*a400*/  IMAD.X R29, R35, 0x1, R22, P5 ;  /* 0x00000001231d7824 */ /* 0x000fc600028e0616 */
[----:B------:R0:W-:Y:S02]  /*a410*/  STL [R1+0x98], R30 ;  /* 0x0000981e01007387 */ /* 0x0001e40000100800 */
[----:B0-----:R-:W-:-:S05]  /*a420*/  IADD3 R30, P5, R0, R5, RZ ;  /* 0x00000005001e7210 */ /* 0x001fca0007fbe0ff */
[----:B------:R-:W-:Y:S01]  /*a430*/  IMAD.X R31, R45, 0x1, R56, P5 ;  /* 0x000000012d1f7824 */ /* 0x000fe200028e0638 */
[----:B------:R-:W-:-:S05]  /*a440*/  IADD3 R32, P5, R44, R20, RZ ;  /* 0x000000142c207210 */ /* 0x000fca0007fbe0ff */
[----:B------:R-:W-:Y:S01]  /*a450*/  IMAD.X R33, R46, 0x1, R7, P5 ;  /* 0x000000012e217824 */ /* 0x000fe200028e0607 */
[----:B------:R-:W-:Y:S01]  /*a460*/  IADD3 R34, P5, R47, R9, RZ ;  /* 0x000000092f227210 */ /* 0x000fe20007fbe0ff */
[----:B------:R-:W-:-:S06]  /*a470*/  IMAD.MOV.U32 R47, RZ, RZ, RZ ;  /* 0x000000ffff2f7224 */ /* 0x000fcc00078e00ff */
[----:B------:R-:W4:Y:S04]  /*a480*/  @P4 LDG.E.EL R47, desc[UR18][R28.64] ;  /* 0x000000121c2f4981 */ /* 0x000f28000c2e1900 */
[----:B---3--:R0:W-:Y:S04]  /*a490*/  STL [R1+0x13c], R38 ;  /* 0x00013c2601007387 */ /* 0x0081e80000100800 */
[----:B0-----:R-:W3:Y:S04]  /*a4a0*/  LDL.LU R38, [R1+0x144] ;  /* 0x0001440001267983 */ /* 0x001ee80000300800 */
[----:B------:R0:W-:Y:S04]  /*a4b0*/  STL [R1+0x220], R41 ;  /* 0x0002202901007387 */ /* 0x0001e80000100800 */
[----:B0-----:R-:W2:Y:S04]  /*a4c0*/  LDL.LU R41, [R1+0x15c] ;  /* 0x00015c0001297983 */ /* 0x001ea80000300800 */
[----:B------:R-:W2:Y:S04]  /*a4d0*/  LDL.LU R0, [R1+0xfc] ;  /* 0x0000fc0001007983 */ /* 0x000ea80000300800 */
[----:B------:R-:W2:Y:S04]  /*a4e0*/  LDL.LU R45, [R1+0x114] ;  /* 0x00011400012d7983 */ /* 0x000ea80000300800 */
[----:B------:R-:W2:Y:S04]  /*a4f0*/  LDL.LU R44, [R1+0x7c] ;  /* 0x00007c00012c7983 */ /* 0x000ea80000300800 */
[----:B------:R-:W2:Y:S04]  /*a500*/  LDL.LU R46, [R1+0x100] ;  /* 0x00010000012e7983 */ /* 0x000ea80000300800 */
[----:B----4-:R0:W-:Y:S02]  /*a510*/  STL [R1+0x128], R47 ;  /* 0x0001282f01007387 */ /* 0x0101e40000100800 */
[----:B0-----:R-:W-:-:S06]  /*a520*/  IMAD.MOV.U32 R47, RZ, RZ, RZ ;  /* 0x000000ffff2f7224 */ /* 0x001fcc00078e00ff */
[----:B------:R0:W4:Y:S01]  /*a530*/  @!P0 LDG.E.EL R47, desc[UR18][R30.64] ;  /* 0x000000121e2f8981 */ /* 0x000122000c2e1900 */
[----:B------:R-:W-:-:S03]  /*a540*/  IMAD.X R35, R49, 0x1, R22, P5 ;  /* 0x0000000131237824 */ /* 0x000fc600028e0616 */
[----:B------:R-:W2:Y:S01]  /*a550*/  LDL.LU R31, [R1+0x130] ;  /* 0x00013000011f7983 */ /* 0x000ea20000300800 */
[----:B0-----:R-:W-:-:S06]  /*a560*/  IMAD.MOV.U32 R30, RZ, RZ, RZ ;  /* 0x000000ffff1e7224 */ /* 0x001fcc00078e00ff */
[----:B------:R-:W2:Y:S04]  /*a570*/  @P1 LDG.E.EL R30, desc[UR18][R34.64] ;  /* 0x00000012221e1981 */ /* 0x000ea8000c2e1900 */
[----:B----4-:R0:W-:Y:S02]  /*a580*/  STL [R1+0x228], R47 ;  /* 0x0002282f01007387 */ /* 0x0101e40000100800 */
[----:B0-----:R-:W-:-:S06]  /*a590*/  IMAD.MOV.U32 R47, RZ, RZ, RZ ;  /* 0x000000ffff2f7224 */ /* 0x001fcc00078e00ff */
[----:B------:R0:W4:Y:S01]  /*a5a0*/  @P3 LDG.E.EL R47, desc[UR18][R32.64] ;  /* 0x00000012202f3981 */ /* 0x000122000c2e1900 */
[----:B------:R-:W-:-:S04]  /*a5b0*/  IADD3 R28, P5, R14, UR6, RZ ;  /* 0x000000060e1c7c10 */ /* 0x000fc8000ffbe0ff */
[----:B------:R-:W-:Y:S01]  /*a5c0*/  IADD3.X R29, R25, UR4, RZ, P5, !PT ;  /* 0x00000004191d7c10 */ /* 0x000fe2000affe4ff */
[----:B0-----:R-:W-:-:S03]  /*a5d0*/  IMAD.SHL.U32 R32, R28, 0x4, RZ ;  /* 0x000000041c207824 */ /* 0x001fc600078e00ff */
[----:B------:R-:W-:Y:S02]  /*a5e0*/  SHF.L.U64.HI R33, R28, 0x2, R29 ;  /* 0x000000021c217819 */ /* 0x000fe4000001021d */
[----:B------:R-:W-:Y:S01]  /*a5f0*/  IADD3 R34, P5, P6, R13, UR26, R32 ;  /* 0x0000001a0d227c10 */ /* 0x000fe2000febe020 */
[----:B----4-:R0:W-:Y:S04]  /*a600*/  STL [R1+0x150], R47 ;  /* 0x0001502f01007387 */ /* 0x0101e80000100800 */
[----:B0-----:R-:W4:Y:S04]  /*a610*/  LDL.LU R47, [R1+0xf0] ;  /* 0x0000f000012f7983 */ /* 0x001f280000300800 */
[----:B------:R-:W4:Y:S04]  /*a620*/  LDL.LU R49, [R1+0x11c] ;  /* 0x00011c0001317983 */ /* 0x000f280000300800 */
[----:B--2---:R0:W-:Y:S04]  /*a630*/  STL [R1+0x14c], R30 ;  /* 0x00014c1e01007387 */ /* 0x0041e80000100800 */
[----:B------:R1:W-:Y:S01]  /*a640*/  STL [R1+0x84], R34 ;  /* 0x0000842201007387 */ /* 0x0003e20000100800 */
[----:B0-----:R-:W-:-:S02]  /*a650*/  IADD3.X R30, R16, UR27, R33, P5, P6 ;  /* 0x0000001b101e7c10 */ /* 0x001fc4000afec421 */
[----:B------:R-:W-:Y:S01]  /*a660*/  IADD3 R28, P5, R31, R9, RZ ;  /* 0x000000091f1c7210 */ /* 0x000fe20007fbe0ff */
[----:B-1----:R-:W-:-:S04]  /*a670*/  IMAD.MOV.U32 R34, RZ, RZ, RZ ;  /* 0x000000ffff227224 */ /* 0x002fc800078e00ff */
[----:B------:R-:W-:-:S05]  /*a680*/  IMAD.X R29, R39, 0x1, R22, P5 ;  /* 0x00000001271d7824 */ /* 0x000fca00028e0616 */
[----:B------:R-:W2:Y:S04]  /*a690*/  @P4 LDG.E.EL R34, desc[UR18][R28.64] ;  /* 0x000000121c224981 */ /* 0x000ea8000c2e1900 */
[----:B------:R3:W-:Y:S02]  /*a6a0*/  STL [R1+0x90], R30 ;  /* 0x0000901e01007387 */ /* 0x0007e40000100800 */
[----:B---3--:R-:W-:-:S05]  /*a6b0*/  IADD3 R30, P5, R38, R5, RZ ;  /* 0x00000005261e7210 */ /* 0x008fca0007fbe0ff */
[----:B------:R-:W-:Y:S01]  /*a6c0*/  IMAD.X R31, R41, 0x1, R56, P5 ;  /* 0x00000001291f7824 */ /* 0x000fe200028e0638 */
[----:B--2---:R0:W-:Y:S02]  /*a6d0*/  STL [R1+0x148], R34 ;  /* 0x0001482201007387 */ /* 0x0041e40000100800 */
[----:B0-----:R-:W-:-:S06]  /*a6e0*/  IMAD.MOV.U32 R34, RZ, RZ, RZ ;  /* 0x000000ffff227224 */ /* 0x001fcc00078e00ff */
[----:B------:R0:W2:Y:S02]  /*a6f0*/  @!P0 LDG.E.EL R34, desc[UR18][R30.64] ;  /* 0x000000121e228981 */ /* 0x0000a4000c2e1900 */
[----:B0-----:R-:W-:-:S04]  /*a700*/  IADD3 R31, P5, P6, R61, UR24, R32 ;  /* 0x000000183d1f7c10 */ /* 0x001fc8000febe020 */
[----:B------:R-:W-:Y:S02]  /*a710*/  IADD3.X R30, R17, UR25, R33, P5, P6 ;  /* 0x00000019111e7c10 */ /* 0x000fe4000afec421 */
[----:B------:R-:W-:Y:S01]  /*a720*/  IADD3 R28, P5, R0, R20, RZ ;  /* 0x00000014001c7210 */ /* 0x000fe20007fbe0ff */
[----:B------:R-:W-:-:S04]  /*a730*/  IMAD.MOV.U32 R0, RZ, RZ, RZ ;  /* 0x000000ffff007224 */ /* 0x000fc800078e00ff */
[----:B------:R-:W-:-:S05]  /*a740*/  IMAD.X R29, R45, 0x1, R7, P5 ;  /* 0x000000012d1d7824 */ /* 0x000fca00028e0607 */
[----:B------:R-:W3:Y:S04]  /*a750*/  @P3 LDG.E.EL R0, desc[UR18][R28.64] ;  /* 0x000000121c003981 */ /* 0x000ee8000c2e1900 */
[----:B------:R-:W-:Y:S04]  /*a760*/  STL [R1+0x74], R31 ;  /* 0x0000741f01007387 */ /* 0x000fe80000100800 */
[----:B------:R0:W-:Y:S02]  /*a770*/  STL [R1+0x88], R30 ;  /* 0x0000881e01007387 */ /* 0x0001e40000100800 */
[----:B0-----:R-:W-:-:S05]  /*a780*/  IADD3 R30, P5, R44, R9, RZ ;  /* 0x000000092c1e7210 */ /* 0x001fca0007fbe0ff */
[----:B------:R-:W-:Y:S01]  /*a790*/  IMAD.X R31, R46, 0x1, R22, P5 ;  /* 0x000000012e1f7824 */ /* 0x000fe200028e0616 */
[----:B---3--:R0:W-:Y:S02]  /*a7a0*/  STL [R1+0x164], R0 ;  /* 0x0001640001007387 */ /* 0x0081e40000100800 */
[----:B0-----:R-:W-:-:S06]  /*a7b0*/  IMAD.MOV.U32 R0, RZ, RZ, RZ ;  /* 0x000000ffff007224 */ /* 0x001fcc00078e00ff */
[----:B------:R-:W3:Y:S01]  /*a7c0*/  @P1 LDG.E.EL R0, desc[UR18][R30.64] ;  /* 0x000000121e001981 */ /* 0x000ee2000c2e1900 */
[----:B------:R-:W-:-:S03]  /*a7d0*/  IMAD.MOV.U32 R39, RZ, RZ, R48 ;  /* 0x000000ffff277224 */ /* 0x000fc600078e0030 */
[----:B---3--:R0:W-:Y:S04]  /*a7e0*/  STL [R1+0x160], R0 ;  /* 0x0001600001007387 */ /* 0x0081e80000100800 */
[----:B------:R-:W3:Y:S01]  /*a7f0*/  LDL.LU R48, [R1+0xdc] ;  /* 0x0000dc0001307983 */ /* 0x000ee20000300800 */
[----:B0-----:R-:W-:-:S04]  /*a800*/  IADD3 R0, P5, P6, R59, UR22, R32 ;  /* 0x000000163b007c10 */ /* 0x001fc8000febe020 */
[--C-:B------:R-:W-:Y:S02]  /*a810*/  IADD3.X R28, R18, UR23, R33.reuse, P5, P6 ;  /* 0x00000017121c7c10 */ /* 0x100fe4000afec421 */
[----:B------:R-:W-:Y:S01]  /*a820*/  IADD3 R30, P5, P6, R3, UR20, R32 ;  /* 0x00000014031e7c10 */ /* 0x000fe2000febe020 */
[----:B------:R0:W-:Y:S04]  /*a830*/  STL [R1+0x68], R0 ;  /* 0x0000680001007387 */ /* 0x0001e80000100800 */
[----:B------:R4:W-:Y:S01]  /*a840*/  STL [R1+0x78], R28 ;  /* 0x0000781c01007387 */ /* 0x0009e20000100800 */
[----:B0-----:R-:W-:-:S03]  /*a850*/  IADD3.X R0, R4, UR21, R33, P5, P6 ;  /* 0x0000001504007c10 */ /* 0x001fc6000afec421 */
[----:B------:R-:W-:Y:S01]  /*a860*/  STL [R1+0x70], R30 ;  /* 0x0000701e01007387 */ /* 0x000fe20000100800 */
[----:B----4-:R-:W-:-:S03]  /*a870*/  IADD3 R28, P5, R47, R9, RZ ;  /* 0x000000092f1c7210 */ /* 0x010fc60007fbe0ff */
[----:B------:R0:W-:Y:S02]  /*a880*/  STL [R1+0x7c], R0 ;  /* 0x00007c0001007387 */ /* 0x0001e40000100800 */
[----:B------:R-:W-:Y:S02]  /*a890*/  IMAD.X R29, R49, 0x1, R22, P5 ;  /* 0x00000001311d7824 */ /* 0x000fe400028e0616 */
[----:B------:R-:W4:Y:S01]  /*a8a0*/  LDL.LU R38, [R1+0xe0] ;  /* 0x0000e00001267983 */ /* 0x000f220000300800 */
[----:B0-----:R-:W-:-:S06]  /*a8b0*/  IMAD.MOV.U32 R0, RZ, RZ, RZ ;  /* 0x000000ffff007224 */ /* 0x001fcc00078e00ff */
[----:B------:R-:W3:Y:S01]  /*a8c0*/  @P4 LDG.E.EL R0, desc[UR18][R28.64] ;  /* 0x000000121c004981 */ /* 0x000ee2000c2e1900 */
[----:B------:R-:W-:-:S03]  /*a8d0*/  IADD3 R30, P5, R53, R20, RZ ;  /* 0x00000014351e7210 */ /* 0x000fc60007fbe0ff */
[----:B------:R-:W4:Y:S04]  /*a8e0*/  LDL.LU R53, [R1+0x4c] ;  /* 0x00004c0001357983 */ /* 0x000f280000300800 */
[----:B--2---:R-:W-:Y:S04]  /*a8f0*/  STL [R1+0x224], R34 ;  /* 0x0002242201007387 */ /* 0x004fe80000100800 */
[----:B------:R-:W2:Y:S04]  /*a900*/  LDL.LU R29, [R1+0xe8] ;  /* 0x0000e800011d7983 */ /* 0x000ea80000300800 */
[----:B------:R-:W2:Y:S04]  /*a910*/  LDL.LU R33, [R1+0x108] ;  /* 0x0001080001217983 */ /* 0x000ea80000300800 */
[----:B------:R-:W2:Y:S04]  /*a920*/  LDL.LU R44, [R1+0x28] ;  /* 0x00002800012c7983 */ /* 0x000ea80000300800 */
[----:B------:R-:W2:Y:S01]  /*a930*/  LDL.LU R47, [R1+0x38] ;  /* 0x00003800012f7983 */ /* 0x000ea20000300800 */
[----:B------:R-:W-:Y:S01]  /*a940*/  IMAD.X R31, R54, 0x1, R7, P5 ;  /* 0x00000001361f7824 */ /* 0x000fe200028e0607 */
[----:B------:R-:W-:Y:S01]  /*a950*/  IADD3 R54, P5, R11, UR6, RZ ;  /* 0x000000060b367c10 */ /* 0x000fe2000ffbe0ff */
[----:B------:R-:W-:Y:S01]  /*a960*/  IMAD.MOV.U32 R41, RZ, RZ, R50 ;  /* 0x000000ffff297224 */ /* 0x000fe200078e0032 */
[----:B------:R-:W-:Y:S01]  /*a970*/  ISETP.NE.AND P6, PT, R2, 0x10, PT ;  /* 0x000000100200780c */ /* 0x000fe20003fc5270 */
[----:B---3--:R0:W-:Y:S02]  /*a980*/  STL [R1+0x15c], R0 ;  /* 0x00015c0001007387 */ /* 0x0081e40000100800 */
[----:B0-----:R-:W-:-:S02]  /*a990*/  SEL R0, R40, RZ, P3 ;  /* 0x000000ff28007207 */ /* 0x001fc40001800000 */
[----:B------:R-:W3:Y:S01]  /*a9a0*/  LDL.LU R40, [R1+0xf4] ;  /* 0x0000f40001287983 */ /* 0x000ee20000300800 */
[----:B------:R-:W-:Y:S02]  /*a9b0*/  SEL R36, R36, RZ, P1 ;  /* 0x000000ff24247207 */ /* 0x000fe40000800000 */
[----:B------:R-:W-:Y:S01]  /*a9c0*/  SEL R37, R37, RZ, P4 ;  /* 0x000000ff25257207 */ /* 0x000fe20002000000 */
[----:B------:R-:W-:Y:S01]  /*a9d0*/  IMAD.SHL.U32 R50, R54, 0x4, RZ ;  /* 0x0000000436327824 */ /* 0x000fe200078e00ff */
[----:B------:R-:W-:Y:S02]  /*a9e0*/  IADD3.X R28, R24, UR4, RZ, P5, !PT ;  /* 0x00000004181c7c10 */ /* 0x000fe4000affe4ff */
[----:B------:R-:W-:Y:S02]  /*a9f0*/  @P2 SEL R0, R36, R37, !P6 ;  /* 0x0000002524002207 */ /* 0x000fe40007000000 */
[----:B------:R-:W-:Y:S02]  /*aa00*/  CS2R R36, SRZ ;  /* 0x0000000000247805 */ /* 0x000fe4000001ff00 */
[----:B------:R-:W-:-:S02]  /*aa10*/  SHF.L.U64.HI R54, R54, 0x2, R28 ;  /* 0x0000000236367819 */ /* 0x000fc4000001021c */
[----:B------:R-:W-:Y:S01]  /*aa20*/  IADD3 R28, P5, P6, R12, UR26, R50 ;  /* 0x0000001a0c1c7c10 */ /* 0x000fe2000febe032 */
[----:B------:R0:W-:Y:S04]  /*aa30*/  STL [R1+0x20c], R0 ;  /* 0x00020c0001007387 */ /* 0x0001e80000100800 */
[----:B------:R1:W3:Y:S01]  /*aa40*/  @P3 LDG.E.EL R36, desc[UR18][R30.64] ;  /* 0x000000121e243981 */ /* 0x0002e2000c2e1900 */
[----:B0-----:R-:W-:Y:S02]  /*aa50*/  IADD3.X R0, R6, UR27, R54, P5, P6 ;  /* 0x0000001b06007c10 */ /* 0x001fe4000afec436 */
[----:B-1----:R-:W-:Y:S01]  /*aa60*/  IADD3 R30, P5, R48, R9, RZ ;  /* 0x00000009301e7210 */ /* 0x002fe20007fbe0ff */
[----:B------:R4:W-:Y:S04]  /*aa70*/  STL [R1+0x50], R28 ;  /* 0x0000501c01007387 */ /* 0x0009e80000100800 */
[----:B--2---:R-:W-:Y:S01]  /*aa80*/  IMAD.X R31, R29, 0x1, R22, P5 ;  /* 0x000000011d1f7824 */ /* 0x004fe200028e0616 */
[----:B------:R-:W2:Y:S04]  /*aa90*/  LDL.LU R32, [R1+0x8c] ;  /* 0x00008c0001207983 */ /* 0x000ea80000300800 */
[----:B------:R0:W2:Y:S01]  /*aaa0*/  @P1 LDG.E.EL R37, desc[UR18][R30.64] ;  /* 0x000000121e251981 */ /* 0x0000a2000c2e1900 */
[----:B----4-:R-:W-:-:S05]  /*aab0*/  IADD3 R28, P5, R53, R9, RZ ;  /* 0x00000009351c7210 */ /* 0x010fca0007fbe0ff */
[----:B------:R-:W-:Y:S02]  /*aac0*/  IMAD.X R29, R38, 0x1, R22, P5 ;  /* 0x00000001261d7824 */ /* 0x000fe400028e0616 */
[----:B------:R-:W-:Y:S01]  /*aad0*/  IMAD.MOV.U32 R38, RZ, RZ, RZ ;  /* 0x000000ffff267224 */ /* 0x000fe200078e00ff */
[----:B------:R-:W-:-:S04]  /*aae0*/  IADD3 R53, P5, P6, R39, UR24, R50 ;  /* 0x0000001827357c10 */ /* 0x000fc8000febe032 */
[----:B0-----:R-:W-:Y:S01]  /*aaf0*/  IADD3.X R30, R8, UR25, R54, P5, P6 ;  /* 0x00000019081e7c10 */ /* 0x001fe2000afec436 */
[----:B------:R3:W4:Y:S04]  /*ab00*/  @P4 LDG.E.EL R38, desc[UR18][R28.64] ;  /* 0x000000121c264981 */ /* 0x000728000c2e1900 */
[----:B------:R0:W-:Y:S04]  /*ab10*/  STL [R1+0x58], R0 ;  /* 0x0000580001007387 */ /* 0x0001e80000100800 */
[----:B------:R-:W2:Y:S04]  /*ab20*/  LDL.LU R34, [R1+0xd8] ;  /* 0x0000d80001227983 */ /* 0x000ea80000300800 */
[----:B------:R-:W2:Y:S04]  /*ab30*/  LDL.LU R35, [R1+0x2c] ;  /* 0x00002c0001237983 */ /* 0x000ea80000300800 */
[----:B0-----:R-:W2:Y:S04]  /*ab40*/  LDL.LU R0, [R1+0xd0] ;  /* 0x0000d00001007983 */ /* 0x001ea80000300800 */
[----:B------:R-:W2:Y:S04]  /*ab50*/  LDL.LU R45, [R1+0x6c] ;  /* 0x00006c00012d7983 */ /* 0x000ea80000300800 */
[----:B------:R-:W2:Y:S04]  /*ab60*/  LDL.LU R46, [R1+0xd4] ;  /* 0x0000d400012e7983 */ /* 0x000ea80000300800 */
[----:B------:R-:W2:Y:S04]  /*ab70*/  LDL.LU R49, [R1+0x20] ;  /* 0x0000200001317983 */ /* 0x000ea80000300800 */
[----:B------:R-:W2:Y:S01]  /*ab80*/  LDL.LU R48, [R1+0x24] ;  /* 0x0000240001307983 */ /* 0x000ea20000300800 */
[----:B---3--:R-:W-:-:S05]  /*ab90*/  IADD3 R28, P5, R40, R5, RZ ;  /* 0x00000005281c7210 */ /* 0x008fca0007fbe0ff */
[----:B------:R-:W-:Y:S02]  /*aba0*/  IMAD.X R29, R33, 0x1, R56, P5 ;  /* 0x00000001211d7824 */ /* 0x000fe400028e0638 */
[----:B------:R-:W-:-:S06]  /*abb0*/  IMAD.MOV.U32 R33, RZ, RZ, RZ ;  /* 0x000000ffff217224 */ /* 0x000fcc00078e00ff */
[----:B------:R0:W3:Y:S04]  /*abc0*/  @!P0 LDG.E.EL R33, desc[UR18][R28.64] ;  /* 0x000000121c218981 */ /* 0x0000e8000c2e1900 */
[----:B------:R1:W-:Y:S02]  /*abd0*/  STL [R1+0x54], R30 ;  /* 0x0000541e01007387 */ /* 0x0003e40000100800 */
[----:B-1----:R-:W-:-:S05]  /*abe0*/  IADD3 R30, P5, R44, R20, RZ ;  /* 0x000000142c1e7210 */ /* 0x002fca0007fbe0ff */
[----:B------:R-:W-:Y:S01]  /*abf0*/  IMAD.X R31, R47, 0x1, R7, P5 ;  /* 0x000000012f1f7824 */ /* 0x000fe200028e0607 */
[----:B0-----:R-:W-:-:S04]  /*ac00*/  IADD3 R29, P5, P6, R41, UR22, R50 ;  /* 0x00000016291d7c10 */ /* 0x001fc8000febe032 */
[----:B------:R-:W-:Y:S02]  /*ac10*/  IADD3.X R28, R15, UR23, R54, P5, P6 ;  /* 0x000000170f1c7c10 */ /* 0x000fe4000afec436 */
[----:B------:R-:W-:-:S04]  /*ac20*/  IADD3 R50, P5, P6, R3, UR20, R50 ;  /* 0x0000001403327c10 */ /* 0x000fc8000febe032 */
[----:B------:R-:W-:Y:S01]  /*ac30*/  IADD3.X R54, R4, UR21, R54, P5, P6 ;  /* 0x0000001504367c10 */ /* 0x000fe2000afec436 */
[----:B---3--:R0:W-:Y:S04]  /*ac40*/  STL [R1+0x204], R33 ;  /* 0x0002042101007387 */ /* 0x0081e80000100800 */
[----:B------:R-:W3:Y:S04]  /*ac50*/  LDL.LU R44, [R1+0x48] ;  /* 0x00004800012c7983 */ /* 0x000ee80000300800 */
[----:B------:R-:W-:Y:S01]  /*ac60*/  STL [R1+0x38], R29 ;  /* 0x0000381d01007387 */ /* 0x000fe20000100800 */
[----:B0-----:R-:W-:-:S03]  /*ac70*/  IMAD.MOV.U32 R33, RZ, RZ, RZ ;  /* 0x000000ffff217224 */ /* 0x001fc600078e00ff */
[----:B------:R-:W3:Y:S04]  /*ac80*/  LDL.LU R47, [R1+0xbc] ;  /* 0x0000bc00012f7983 */ /* 0x000ee80000300800 */
[----:B------:R2:W-:Y:S04]  /*ac90*/  STL [R1+0x40], R28 ;  /* 0x0000401c01007387 */ /* 0x0005e80000100800 */
[----:B------:R0:W3:Y:S01]  /*aca0*/  @P3 LDG.E.EL R33, desc[UR18][R30.64] ;  /* 0x000000121e213981 */ /* 0x0000e2000c2e1900 */
[----:B--2---:R-:W-:-:S05]  /*acb0*/  IADD3 R28, P5, R32, R9, RZ ;  /* 0x00000009201c7210 */ /* 0x004fca0007fbe0ff */
[----:B------:R-:W-:Y:S01]  /*acc0*/  IMAD.X R29, R34, 0x1, R22, P5 ;  /* 0x00000001221d7824 */ /* 0x000fe200028e0616 */
[----:B0-----:R-:W-:-:S05]  /*acd0*/  IADD3 R30, P5, R35, R9, RZ ;  /* 0x00000009231e7210 */ /* 0x001fca0007fbe0ff */
[----:B------:R-:W-:Y:S02]  /*ace0*/  IMAD.X R31, R0, 0x1, R22, P5 ;  /* 0x00000001001f7824 */ /* 0x000fe400028e0616 */
[----:B------:R-:W-:-:S06]  /*acf0*/  IMAD.MOV.U32 R0, RZ, RZ, RZ ;  /* 0x000000ffff007224 */ /* 0x000fcc00078e00ff */
[----:B------:R0:W2:Y:S01]  /*ad00*/  @P1 LDG.E.EL R0, desc[UR18][R28.64] ;  /* 0x000000121c001981 */ /* 0x0000a2000c2e1900 */
[----:B------:R-:W-:Y:S01]  /*ad10*/  IADD3 R32, P5, R45, R5, RZ ;  /* 0x000000052d207210 */ /* 0x000fe20007fbe0ff */
[----:B------:R-:W-:Y:S02]  /*ad20*/  IMAD.MOV.U32 R40, RZ, RZ, RZ ;  /* 0x000000ffff287224 */ /* 0x000fe400078e00ff */
[----:B0-----:R-:W-:Y:S01]  /*ad30*/  IMAD.MOV.U32 R29, RZ, RZ, RZ ;  /* 0x000000ffff1d7224 */ /* 0x001fe200078e00ff */
[----:B---3--:R0:W-:Y:S02]  /*ad40*/  STL [R1+0x4c], R33 ;  /* 0x00004c2101007387 */ /* 0x0081e40000100800 */
[----:B0-----:R-:W-:Y:S01]  /*ad50*/  IMAD.X R33, R46, 0x1, R56, P5 ;  /* 0x000000012e217824 */ /* 0x001fe200028e0638 */
[----:B------:R-:W-:-:S04]  /*ad60*/  IADD3 R34, P5, R49, R20, RZ ;  /* 0x0000001431227210 */ /* 0x000fc80007fbe0ff */
[----:B------:R-:W3:Y:S01]  /*ad70*/  @!P0 LDG.E.EL R40, desc[UR18][R32.64] ;  /* 0x0000001220288981 */ /* 0x000ee2000c2e1900 */
[----:B------:R-:W-:-:S05]  /*ad80*/  IMAD.X R35, R48, 0x1, R7, P5 ;  /* 0x0000000130237824 */ /* 0x000fca00028e0607 */
[----:B------:R0:W3:Y:S04]  /*ad90*/  @P3 LDG.E.EL R29, desc[UR18][R34.64] ;  /* 0x00000012221d3981 */ /* 0x0000e8000c2e1900 */
[----:B--2---:R1:W-:Y:S02]  /*ada0*/  STL [R1+0x2c], R0 ;  /* 0x00002c0001007387 */ /* 0x0043e40000100800 */
[----:B-1----:R-:W-:-:S06]  /*adb0*/  IMAD.MOV.U32 R0, RZ, RZ, RZ ;  /* 0x000000ffff007224 */ /* 0x002fcc00078e00ff */
[----:B------:R-:W2:Y:S01]  /*adc0*/  @P4 LDG.E.EL R0, desc[UR18][R30.64] ;  /* 0x000000121e004981 */ /* 0x000ea2000c2e1900 */
[----:B------:R-:W-:-:S04]  /*add0*/  IADD3 R48, P5, R23, UR6, RZ ;  /* 0x0000000617307c10 */ /* 0x000fc8000ffbe0ff */
[----:B------:R-:W-:Y:S01]  /*ade0*/  IADD3.X R28, R19, UR4, RZ, P5, !PT ;  /* 0x00000004131c7c10 */ /* 0x000fe2000affe4ff */
[----:B------:R-:W-:-:S03]  /*adf0*/  IMAD.SHL.U32 R45, R48, 0x4, RZ ;  /* 0x00000004302d7824 */ /* 0x000fc600078e00ff */
[----:B------:R-:W-:Y:S02]  /*ae00*/  SHF.L.U64.HI R48, R48, 0x2, R28 ;  /* 0x0000000230307819 */ /* 0x000fe4000001021c */
[----:B------:R-:W-:-:S04]  /*ae10*/  IADD3 R46, P5, P6, R12, UR26, R45 ;  /* 0x0000001a0c2e7c10 */ /* 0x000fc8000febe02d */
[----:B------:R-:W-:Y:S02]  /*ae20*/  IADD3.X R49, R6, UR27, R48, P5, P6 ;  /* 0x0000001b06317c10 */ /* 0x000fe4000afec430 */
[----:B------:R-:W-:Y:S01]  /*ae30*/  IADD3 R28, P5, R44, R9, RZ ;  /* 0x000000092c1c7210 */ /* 0x000fe20007fbe0ff */
[----:B0-----:R-:W-:Y:S01]  /*ae40*/  IMAD.MOV.U32 R34, RZ, RZ, RZ ;  /* 0x000000ffff227224 */ /* 0x001fe200078e00ff */
[----:B--2---:R0:W-:Y:S04]  /*ae50*/  STL [R1+0x7f0], R0 ;  /* 0x0007f00001007387 */ /* 0x0041e80000100800 */
[----:B0-----:R-:W2:Y:S04]  /*ae60*/  LDL.LU R0, [R1+0x8] ;  /* 0x0000080001007983 */ /* 0x001ea80000300800 */
[----:B------:R-:W2:Y:S04]  /*ae70*/  LDL.LU R32, [R1+0x10c] ;  /* 0x00010c0001207983 */ /* 0x000ea80000300800 */
[----:B------:R-:W2:Y:S04]  /*ae80*/  LDL.LU R33, [R1+0x124] ;  /* 0x0001240001217983 */ /* 0x000ea80000300800 */
[----:B---3--:R0:W-:Y:S04]  /*ae90*/  STL [R1+0x218], R40 ;  /* 0x0002182801007387 */ /* 0x0081e80000100800 */
[----:B0-----:R-:W3:Y:S04]  /*aea0*/  LDL.LU R40, [R1+0x4] ;  /* 0x0000040001287983 */ /* 0x001ee80000300800 */
[----:B------:R-:W2:Y:S04]  /*aeb0*/  LDL.LU R35, [R1+0x120] ;  /* 0x0001200001237983 */ /* 0x000ea80000300800 */
[----:B------:R0:W-:Y:S02]  /*aec0*/  STL [R1+0x8c], R29 ;  /* 0x00008c1d01007387 */ /* 0x0001e40000100800 */
[----:B0-----:R-:W-:-:S05]  /*aed0*/  IMAD.X R29, R47, 0x1, R22, P5 ;  /* 0x000000012f1d7824 */ /* 0x001fca00028e0616 */
[----:B------:R-:W2:Y:S04]  /*aee0*/  @P1 LDG.E.EL R34, desc[UR18][R28.64] ;  /* 0x000000121c221981 */ /* 0x000ea8000c2e1900 */
[----:B------:R-:W3:Y:S01]  /*aef0*/  LDL.LU R29, [R1+0x104] ;  /* 0x00010400011d7983 */ /* 0x000ee20000300800 */
[----:B------:R-:W-:-:S05]  /*af00*/  IADD3 R30, P5, R42, R20, RZ ;  /* 0x000000142a1e7210 */ /* 0x000fca0007fbe0ff */
[----:B------:R-:W-:Y:S01]  /*af10*/  IMAD.X R31, R43, 0x1, R7, P5 ;  /* 0x000000012b1f7824 */ /* 0x000fe200028e0607 */
[----:B------:R-:W-:-:S04]  /*af20*/  IADD3 R44, P5, P6, R39, UR24, R45 ;  /* 0x00000018272c7c10 */ /* 0x000fc8000febe02d */
[----:B------:R-:W-:Y:S02]  /*af30*/  IADD3.X R47, R8, UR25, R48, P5, P6 ;  /* 0x00000019082f7c10 */ /* 0x000fe4000afec430 */
[----:B------:R-:W-:-:S04]  /*af40*/  IADD3 R43, P5, P6, R41, UR22, R45 ;  /* 0x00000016292b7c10 */ /* 0x000fc8000febe02d */
[--C-:B------:R-:W-:Y:S02]  /*af50*/  IADD3.X R42, R15, UR23, R48.reuse, P5, P6 ;  /* 0x000000170f2a7c10 */ /* 0x100fe4000afec430 */
[----:B------:R-:W-:Y:S02]  /*af60*/  IADD3 R45, P5, P6, R3, UR20, R45 ;  /* 0x00000014032d7c10 */ /* 0x000fe4000febe02d */
[----:B------:R-:W-:Y:S02]  /*af70*/  R2UR UR4, R26 ;  /* 0x000000001a0472ca */ /* 0x000fe400000e0000 */
[----:B------:R-:W-:Y:S02]  /*af80*/  IADD3.X R48, R4, UR21, R48, P5, P6 ;  /* 0x0000001504307c10 */ /* 0x000fe4000afec430 */
[----:B------:R-:W-:Y:S01]  /*af90*/  R2UR UR5, R27 ;  /* 0x000000001b0572ca */ /* 0x000fe200000e0000 */
[----:B--2---:R0:W-:Y:S01]  /*afa0*/  STL [R1+0x6c], R34 ;  /* 0x00006c2201007387 */ /* 0x0041e20000100800 */
[----:B---3--:R-:W-:Y:S01]  /*afb0*/  IADD3 R26, P5, R29, R9, RZ ;  /* 0x000000091d1a7210 */ /* 0x008fe20007fbe0ff */
[----:B0-----:R-:W-:-:S04]  /*afc0*/  IMAD.MOV.U32 R34, RZ, RZ, RZ ;  /* 0x000000ffff227224 */ /* 0x001fc800078e00ff */
[----:B------:R-:W-:Y:S01]  /*afd0*/  IMAD.X R27, R35, 0x1, R22, P5 ;  /* 0x00000001231b7824 */ /* 0x000fe200028e0616 */
[----:B------:R-:W-:Y:S01]  /*afe0*/  IADD3 R28, P5, R32, R5, RZ ;  /* 0x00000005201c7210 */ /* 0x000fe20007fbe0ff */
[----:B------:R0:W2:Y:S04]  /*aff0*/  @P3 LDG.E.EL R34, desc[UR18][R30.64] ;  /* 0x000000121e223981 */ /* 0x0000a8000c2e1900 */
[----:B------:R-:W-:Y:S02]  /*b000*/  IMAD.X R29, R33, 0x1, R56, P5 ;  /* 0x00000001211d7824 */ /* 0x000fe400028e0638 */
[----:B------:R-:W-:Y:S01]  /*b010*/  IMAD.MOV.U32 R35, RZ, RZ, RZ ;  /* 0x000000ffff237224 */ /* 0x000fe200078e00ff */
[----:B0-----:R-:W-:-:S05]  /*b020*/  IADD3 R30, P5, R55, R9, RZ ;  /* 0x00000009371e7210 */ /* 0x001fca0007fbe0ff */
[----:B------:R-:W-:-:S05]  /*b030*/  IMAD.X R31, R0, 0x1, R22, P5 ;  /* 0x00000001001f7824 */ /* 0x000fca00028e0616 */
[----:B------:R0:W3:Y:S02]  /*b040*/  @P1 LDG.E.EL R35, desc[UR18][R30.64] ;  /* 0x000000121e231981 */ /* 0x0000e4000c2e1900 */
[----:B0-----:R-:W-:-:S06]  /*b050*/  IMAD.MOV.U32 R30, RZ, RZ, RZ ;  /* 0x000000ffff1e7224 */ /* 0x001fcc00078e00ff */
[----:B------:R-:W2:Y:S01]  /*b060*/  @P4 LDG.E.EL R30, desc[UR18][R26.64] ;  /* 0x000000121a1e4981 */ /* 0x000ea2000c2e1900 */
[----:B------:R-:W-:-:S03]  /*b070*/  IADD3 R32, P5, R51, R9, RZ ;  /* 0x0000000933207210 */ /* 0x000fc60007fbe0ff */
[----:B------:R-:W3:Y:S02]  /*b080*/  LDL.LU R51, [R1+0x134] ;  /* 0x0001340001337983 */ /* 0x000ee40000300800 */
[----:B------:R-:W-:Y:S02]  /*b090*/  IMAD.X R33, R40, 0x1, R22, P5 ;  /* 0x0000000128217824 */ /* 0x000fe400028e0616 */
[----:B------:R-:W-:Y:S01]  /*b0a0*/  IMAD.MOV.U32 R40, RZ, RZ, RZ ;  /* 0x000000ffff287224 */ /* 0x000fe200078e00ff */
[----:B------:R-:W3:Y:S04]  /*b0b0*/  LDL.LU R55, [R1+0x138] ;  /* 0x0001380001377983 */ /* 0x000ee80000300800 */
[----:B------:R-:W3:Y:S04]  /*b0c0*/  LDL.LU R0, [R1+0x158] ;  /* 0x0001580001007983 */ /* 0x000ee80000300800 */
[----:B------:R0:W3:Y:S04]  /*b0d0*/  @P4 LDG.E.EL R40, desc[UR18][R32.64] ;  /* 0x0000001220284981 */ /* 0x0000e8000c2e1900 */
[----:B------:R-:W3:Y:S04]  /*b0e0*/  LDL.LU R33, [R1+0x118] ;  /* 0x0001180001217983 */ /* 0x000ee80000300800 */
[----:B------:R-:W3:Y:S04]  /*b0f0*/  LDL.LU R27, [R1+0x12c] ;  /* 0x00012c00011b7983 */ /* 0x000ee80000300800 */
[----:B--2---:R1:W-:Y:S02]  /*b100*/  STL [R1+0x8], R30 ;  /* 0x0000081e01007387 */ /* 0x0043e40000100800 */
[----:B-1----:R-:W-:-:S06]  /*b110*/  IMAD.MOV.U32 R30, RZ, RZ, RZ ;  /* 0x000000ffff1e7224 */ /* 0x002fcc00078e00ff */
[----:B------:R-:W2:Y:S04]  /*b120*/  @!P0 LDG.E.EL R30, desc[UR18][R28.64] ;  /* 0x000000121c1e8981 */ /* 0x000ea8000c2e1900 */
[----:B------:R-:W3:Y:S01]  /*b130*/  LDL.LU R29, [R1+0x154] ;  /* 0x00015400011d7983 */ /* 0x000ee20000300800 */
[----:B------:R-:W-:-:S04]  /*b140*/  USHF.R.U32.HI UR6, URZ, 0x1d, UR5 ;  /* 0x0000001d3f067899 */ /* 0x000fc80008011605 */
[----:B------:R-:W-:-:S04]  /*b150*/  ULOP3.LUT UR6, UR6, 0x4, URZ, 0xc0, !UPT ;  /* 0x0000000406067892 */ /* 0x000fc8000f8ec03f */
[----:B------:R-:W-:-:S04]  /*b160*/  UIADD3 UR4, UP0, UR4, UR6, URZ ;  /* 0x0000000604047290 */ /* 0x000fc8000ff1e03f */
[----:B------:R-:W-:Y:S02]  /*b170*/  USHF.L.U32 UR6, UR4, 0x2, URZ ;  /* 0x0000000204067899 */ /* 0x000fe4000800063f */
[----:B------:R-:W-:-:S04]  /*b180*/  UIADD3.X UR5, URZ, UR5, URZ, UP0, !UPT ;  /* 0x000000053f057290 */ /* 0x000fc800087fe43f */
[----:B------:R-:W-:Y:S01]  /*b190*/  USHF.L.U64.HI UR4, UR4, 0x2, UR5 ;  /* 0x0000000204047899 */ /* 0x000fe20008010205 */
[----:B------:R-:W-:-:S05]  /*b1a0*/  IADD3 R31, P5, R10, UR6, RZ ;  /* 0x000000060a1f7c10 */ /* 0x000fca000ffbe0ff */
[----:B0-----:R-:W-:Y:S01]  /*b1b0*/  IADD3.X R32, R21, UR4, RZ, P5, !PT ;  /* 0x0000000415207c10 */ /* 0x001fe2000affe4ff */
[----:B--2---:R0:W-:Y:S02]  /*b1c0*/  STL [R1+0x214], R30 ;  /* 0x0002141e01007387 */ /* 0x0041e40000100800 */
[C---:B0-----:R-:W-:Y:S01]  /*b1d0*/  IMAD.SHL.U32 R30, R31.reuse, 0x4, RZ ;  /* 0x000000041f1e7824 */ /* 0x041fe200078e00ff */
[----:B------:R-:W-:-:S04]  /*b1e0*/  SHF.L.U64.HI R31, R31, 0x2, R32 ;  /* 0x000000021f1f7819 */ /* 0x000fc80000010220 */
[----:B------:R-:W-:-:S04]  /*b1f0*/  IADD3 R32, P5, P6, R61, UR24, R30 ;  /* 0x000000183d207c10 */ /* 0x000fc8000febe01e */
[----:B------:R-:W-:Y:S02]  /*b200*/  IADD3.X R28, R17, UR25, R31, P5, P6 ;  /* 0x00000019111c7c10 */ /* 0x000fe4000afec41f */
[----:B---3--:R-:W-:Y:S01]  /*b210*/  IADD3 R26, P5, R27, R20, RZ ;  /* 0x000000141b1a7210 */ /* 0x008fe20007fbe0ff */
[----:B------:R0:W-:Y:S04]  /*b220*/  STL [R1+0x130], R32 ;  /* 0x0001302001007387 */ /* 0x0001e80000100800 */
[----:B------:R-:W-:Y:S02]  /*b230*/  IMAD.X R27, R29, 0x1, R7, P5 ;  /* 0x000000011d1b7824 */ /* 0x000fe400028e0607 */
[----:B0-----:R-:W-:-:S06]  /*b240*/  IMAD.MOV.U32 R32, RZ, RZ, RZ ;  /* 0x000000ffff207224 */ /* 0x001fcc00078e00ff */
[----:B------:R-:W2:Y:S04]  /*b250*/  @P3 LDG.E.EL R32, desc[UR18][R26.64] ;  /* 0x000000121a203981 */ /* 0x000ea8000c2e1900 */
[----:B------:R0:W-:Y:S02]  /*b260*/  STL [R1+0x144], R28 ;  /* 0x0001441c01007387 */ /* 0x0001e40000100800 */
[----:B0-----:R-:W-:-:S05]  /*b270*/  IADD3 R28, P5, R33, R9, RZ ;  /* 0x00000009211c7210 */ /* 0x001fca0007fbe0ff */
[----:B------:R-:W-:Y:S01]  /*b280*/  IMAD.X R29, R51, 0x1, R22, P5 ;  /* 0x00000001331d7824 */ /* 0x000fe200028e0616 */
[----:B--2---:R0:W-:Y:S02]  /*b290*/  STL [R1+0xd8], R32 ;  /* 0x0000d82001007387 */ /* 0x0041e40000100800 */
[----:B0-----:R-:W-:-:S06]  /*b2a0*/  IMAD.MOV.U32 R32, RZ, RZ, RZ ;  /* 0x000000ffff207224 */ /* 0x001fcc00078e00ff */
[----:B------:R-:W2:Y:S04]  /*b2b0*/  @P1 LDG.E.EL R32, desc[UR18][R28.64] ;  /* 0x000000121c201981 */ /* 0x000ea8000c2e1900 */
[----:B------:R-:W3:Y:S04]  /*b2c0*/  LDL.LU R28, [R1+0xcc] ;  /* 0x0000cc00011c7983 */ /* 0x000ee80000300800 */
[----:B--2---:R0:W-:Y:S02]  /*b2d0*/  STL [R1+0xd4], R32 ;  /* 0x0000d42001007387 */ /* 0x0041e40000100800 */
[----:B0-----:R-:W-:-:S04]  /*b2e0*/  IADD3 R32, P5, P6, R59, UR22, R30 ;  /* 0x000000163b207c10 */ /* 0x001fc8000febe01e */
[----:B------:R-:W-:Y:S02]  /*b2f0*/  IADD3.X R29, R18, UR23, R31, P5, P6 ;  /* 0x00000017121d7c10 */ /* 0x000fe4000afec41f */
[----:B------:R-:W-:-:S05]  /*b300*/  IADD3 R26, P5, R55, R9, RZ ;  /* 0x00000009371a7210 */ /* 0x000fca0007fbe0ff */
[----:B------:R-:W-:Y:S02]  /*b310*/  IMAD.X R27, R0, 0x1, R22, P5 ;  /* 0x00000001001b7824 */ /* 0x000fe400028e0616 */
[----:B------:R-:W-:-:S06]  /*b320*/  IMAD.MOV.U32 R0, RZ, RZ, RZ ;  /* 0x000000ffff007224 */ /* 0x000fcc00078e00ff */
[----:B------:R-:W2:Y:S04]  /*b330*/  @P4 LDG.E.EL R0, desc[UR18][R26.64] ;  /* 0x000000121a004981 */ /* 0x000ea8000c2e1900 */
[----:B------:R-:W-:Y:S04]  /*b340*/  STL [R1+0x120], R32 ;  /* 0x0001202001007387 */ /* 0x000fe80000100800 */
[----:B------:R0:W-:Y:S04]  /*b350*/  STL [R1+0x134], R29 ;  /* 0x0001341d01007387 */ /* 0x0001e80000100800 */
[----:B------:R-:W3:Y:S01]  /*b360*/  LDL.LU R27, [R1+0xc4] ;  /* 0x0000c400011b7983 */ /* 0x000ee20000300800 */
[----:B------:R-:W-:Y:S01]  /*b370*/  IMAD.MOV.U32 R51, RZ, RZ, R41 ;  /* 0x000000ffff337224 */ /* 0x000fe200078e0029 */
[----:B------:R-:W-:-:S02]  /*b380*/  SEL R37, R37, RZ, P1 ;  /* 0x000000ff25257207 */ /* 0x000fc40000800000 */
[----:B----4-:R-:W-:Y:S01]  /*b390*/  SEL R38, R38, RZ, P4 ;  /* 0x000000ff26267207 */ /* 0x010fe20002000000 */
[----:B--2---:R1:W-:Y:S04]  /*b3a0*/  STL [R1+0xbc], R0 ;  /* 0x0000bc0001007387 */ /* 0x0043e80000100800 */
[----:B0-----:R-:W2:Y:S04]  /*b3b0*/  LDL.LU R29, [R1+0x1c] ;  /* 0x00001c00011d7983 */ /* 0x001ea80000300800 */
[----:B------:R-:W4:Y:S01]  /*b3c0*/  LDL.LU R32, [R1+0x3c] ;  /* 0x00003c0001207983 */ /* 0x000f220000300800 */
[----:B-1----:R-:W-:-:S04]  /*b3d0*/  IADD3 R0, P5, P6, R13, UR26, R30 ;  /* 0x0000001a0d007c10 */ /* 0x002fc8000febe01e */
[----:B------:R-:W-:Y:S01]  /*b3e0*/  IADD3.X R26, R16, UR27, R31, P5, P6 ;  /* 0x0000001b101a7c10 */ /* 0x000fe2000afec41f */
[----:B------:R0:W-:Y:S04]  /*b3f0*/  STL [R1+0x11c], R0 ;  /* 0x00011c0001007387 */ /* 0x0001e80000100800 */
[----:B------:R-:W2:Y:S04]  /*b400*/  LDL.LU R33, [R1+0x18] ;  /* 0x0000180001217983 */ /* 0x000ea80000300800 */
[----:B------:R-:W2:Y:S04]  /*b410*/  LDL.LU R55, [R1+0xb8] ;  /* 0x0000b80001377983 */ /* 0x000ea80000300800 */
[----:B0-----:R-:W2:Y:S04]  /*b420*/  LDL.LU R0, [R1+0x30] ;  /* 0x0000300001007983 */ /* 0x001ea80000300800 */
[----:B------:R-:W2:Y:S04]  /*b430*/  LDL.LU R41, [R1+0xc0] ;  /* 0x0000c00001297983 */ /* 0x000ea80000300800 */
[----:B------:R0:W-:Y:S02]  /*b440*/  STL [R1+0x12c], R26 ;  /* 0x00012c1a01007387 */ /* 0x0001e40000100800 */
[----:B0-----:R-:W-:-:S02]  /*b450*/  IADD3 R26, P5, P6, R3, UR20, R30 ;  /* 0x00000014031a7c10 */ /* 0x001fc4000febe01e */
[----:B------:R-:W2:Y:S04]  /*b460*/  LDL.LU R30, [R1+0x14] ;  /* 0x00001400011e7983 */ /* 0x000ea80000300800 */
[----:B------:R0:W-:Y:S02]  /*b470*/  STL [R1+0x124], R26 ;  /* 0x0001241a01007387 */ /* 0x0001e40000100800 */
[----:B0-----:R-:W-:Y:S02]  /*b480*/  IADD3.X R26, R4, UR21, R31, P5, P6 ;  /* 0x00000015041a7c10 */ /* 0x001fe4000afec41f */
[----:B------:R-:W2:Y:S04]  /*b490*/  LDL.LU R31, [R1+0xc8] ;  /* 0x0000c800011f7983 */ /* 0x000ea80000300800 */
[----:B------:R3:W-:Y:S01]  /*b4a0*/  STL [R1+0x138], R26 ;  /* 0x0001381a01007387 */ /* 0x0007e20000100800 */
[----:B------:R-:W-:-:S02]  /*b4b0*/  ISETP.NE.AND P6, PT, R2, 0x10, PT ;  /* 0x000000100200780c */ /* 0x000fc40003fc5270 */
[----:B---3--:R-:W-:-:S05]  /*b4c0*/  IADD3 R26, P5, R27, R5, RZ ;  /* 0x000000051b1a7210 */ /* 0x008fca0007fbe0ff */
[----:B------:R-:W-:Y:S01]  /*b4d0*/  IMAD.X R27, R28, 0x1, R56, P5 ;  /* 0x000000011c1b7824 */ /* 0x000fe200028e0638 */
[----:B------:R-:W-:Y:S02]  /*b4e0*/  SEL R28, R36, RZ, P3 ;  /* 0x000000ff241c7207 */ /* 0x000fe40001800000 */
[----:B------:R-:W-:-:S05]  /*b4f0*/  @P2 SEL R28, R37, R38, !P6 ;  /* 0x00000026251c2207 */ /* 0x000fca0007000000 */
[----:B------:R0:W-:Y:S02]  /*b500*/  STL [R1+0x1f4], R28 ;  /* 0x0001f41c01007387 */ /* 0x0001e40000100800 */
[----:B0-----:R-:W-:-:S06]  /*b510*/  IMAD.MOV.U32 R28, RZ, RZ, RZ ;  /* 0x000000ffff1c7224 */ /* 0x001fcc00078e00ff */
[----:B------:R0:W3:Y:S02]  /*b520*/  @!P0 LDG.E.EL R28, desc[UR18][R26.64] ;  /* 0x000000121a1c8981 */ /* 0x0000e4000c2e1900 */
[----:B0-----:R-:W-:-:S04]  /*b530*/  IADD3 R26, P5, R14, UR6, RZ ;  /* 0x000000060e1a7c10 */ /* 0x001fc8000ffbe0ff */
[----:B------:R-:W-:Y:S01]  /*b540*/  IADD3.X R27, R25, UR4, RZ, P5, !PT ;  /* 0x00000004191b7c10 */ /* 0x000fe2000affe4ff */
[C---:B------:R-:W-:Y:S01]  /*b550*/  IMAD.SHL.U32 R36, R26.reuse, 0x4, RZ ;  /* 0x000000041a247824 */ /* 0x040fe200078e00ff */
[----:B---3--:R0:W-:Y:S04]  /*b560*/  STL [R1+0x1f8], R28 ;  /* 0x0001f81c01007387 */ /* 0x0081e80000100800 */
[----:B------:R-:W-:Y:S01]  /*b570*/  STL [R1+0x158], R36 ;  /* 0x0001582401007387 */ /* 0x000fe20000100800 */
[----:B0-----:R-:W-:Y:S02]  /*b580*/  SHF.L.U64.HI R28, R26, 0x2, R27 ;  /* 0x000000021a1c7819 */ /* 0x001fe4000001021b */
[----:B------:R-:W-:-:S03]  /*b590*/  IADD3 R26, P5, P6, R13, UR26, R36 ;  /* 0x0000001a0d1a7c10 */ /* 0x000fc6000febe024 */
[----:B------:R-:W-:Y:S01]  /*b5a0*/  STL [R1+0x154], R28 ;  /* 0x0001541c01007387 */ /* 0x000fe20000100800 */
[----:B------:R-:W-:-:S03]  /*b5b0*/  IADD3.X R13, R16, UR27, R28, P5, P6 ;  /* 0x0000001b100d7c10 */ /* 0x000fc6000afec41c */
[----:B------:R0:W-:Y:S02]  /*b5c0*/  STL [R1+0xe8], R26 ;  /* 0x0000e81a01007387 */ /* 0x0001e40000100800 */
[----:B0-----:R-:W-:Y:S02]  /*b5d0*/  IADD3 R26, P5, P6, R61, UR24, R36 ;  /* 0x000000183d1a7c10 */ /* 0x001fe4000febe024 */
[----:B------:R-:W3:Y:S04]  /*b5e0*/  LDL.LU R61, [R1+0x810] ;  /* 0x00081000013d7983 */ /* 0x000ee80000300800 */
[----:B------:R0:W-:Y:S04]  /*b5f0*/  STL [R1+0x108], R13 ;  /* 0x0001080d01007387 */ /* 0x0001e80000100800 */
[----:B------:R-:W-:Y:S01]  /*b600*/  STL [R1+0x104], R26 ;  /* 0x0001041a01007387 */ /* 0x000fe20000100800 */
[----:B0-----:R-:W-:-:S02]  /*b610*/  IADD3.X R13, R17, UR25, R28, P5, P6 ;  /* 0x00000019110d7c10 */ /* 0x001fc4000afec41c */
[----:B------:R-:W-:Y:S02]  /*b620*/  IADD3 R16, P5, P6, R59, UR22, R36 ;  /* 0x000000163b107c10 */ /* 0x000fe4000febe024 */
[----:B------:R-:W3:Y:S04]  /*b630*/  LDL.LU R59, [R1+0x80c] ;  /* 0x00080c00013b7983 */ /* 0x000ee80000300800 */
[----:B------:R0:W-:Y:S02]  /*b640*/  STL [R1+0x10c], R13 ;  /* 0x00010c0d01007387 */ /* 0x0001e40000100800 */
[----:B0-----:R-:W-:Y:S02]  /*b650*/  IADD3.X R13, R18, UR23, R28, P5, P6 ;  /* 0x00000017120d7c10 */ /* 0x001fe4000afec41c */
[----:B--2---:R-:W-:-:S05]  /*b660*/  IADD3 R28, P5, R29, R20, RZ ;  /* 0x000000141d1c7210 */ /* 0x004fca0007fbe0ff */
[----:B------:R-:W-:Y:S01]  /*b670*/  IMAD.X R29, R31, 0x1, R7, P5 ;  /* 0x000000011f1d7824 */ /* 0x000fe200028e0607 */
[----:B------:R-:W-:Y:S01]  /*b680*/  IADD3 R30, P5, R30, R9, RZ ;  /* 0x000000091e1e7210 */ /* 0x000fe20007fbe0ff */
[----:B------:R0:W-:Y:S04]  /*b690*/  STL [R1+0x114], R16 ;  /* 0x0001141001007387 */ /* 0x0001e80000100800 */
[----:B----4-:R-:W-:Y:S01]  /*b6a0*/  IMAD.X R31, R32, 0x1, R22, P5 ;  /* 0x00000001201f7824 */ /* 0x010fe200028e0616 */
[----:B0-----:R-:W-:Y:S01]  /*b6b0*/  IADD3 R16, P5, R33, R9, RZ ;  /* 0x0000000921107210 */ /* 0x001fe20007fbe0ff */
[----:B------:R-:W-:-:S04]  /*b6c0*/  IMAD.MOV.U32 R33, RZ, RZ, R51 ;  /* 0x000000ffff217224 */ /* 0x000fc800078e0033 */
[----:B------:R-:W-:Y:S02]  /*b6d0*/  IMAD.X R17, R55, 0x1, R22, P5 ;  /* 0x0000000137117824 */ /* 0x000fe400028e0616 */
[----:B------:R-:W-:Y:S02]  /*b6e0*/  IMAD.MOV.U32 R55, RZ, RZ, RZ ;  /* 0x000000ffff377224 */ /* 0x000fe400078e00ff */
[----:B------:R-:W-:-:S04]  /*b6f0*/  IMAD.MOV.U32 R51, RZ, RZ, RZ ;  /* 0x000000ffff337224 */ /* 0x000fc800078e00ff */
[----:B------:R-:W2:Y:S04]  /*b700*/  @P3 LDG.E.EL R55, desc[UR18][R28.64] ;  /* 0x000000121c373981 */ /* 0x000ea8000c2e1900 */
[----:B------:R-:W4:Y:S01]  /*b710*/  @P1 LDG.E.EL R51, desc[UR18][R30.64] ;  /* 0x000000121e331981 */ /* 0x000f22000c2e1900 */
[----:B------:R-:W-:Y:S01]  /*b720*/  IADD3 R26, P5, R0, R5, RZ ;  /* 0x00000005001a7210 */ /* 0x000fe20007fbe0ff */
[----:B------:R-:W-:-:S04]  /*b730*/  IMAD.MOV.U32 R18, RZ, RZ, RZ ;  /* 0x000000ffff127224 */ /* 0x000fc800078e00ff */
[----:B------:R-:W-:Y:S02]  /*b740*/  IMAD.X R27, R41, 0x1, R56, P5 ;  /* 0x00000001291b7824 */ /* 0x000fe400028e0638 */
[----:B------:R-:W-:-:S03]  /*b750*/  IMAD.MOV.U32 R41, RZ, RZ, RZ ;  /* 0x000000ffff297224 */ /* 0x000fc600078e00ff */
[----:B------:R-:W3:Y:S04]  /*b760*/  @!P0 LDG.E.EL R18, desc[UR18][R26.64] ;  /* 0x000000121a128981 */ /* 0x000ee8000c2e1900 */
[----:B------:R-:W3:Y:S04]  /*b770*/  @P4 LDG.E.EL R41, desc[UR18][R16.64] ;  /* 0x0000001210294981 */ /* 0x000ee8000c2e1900 */
[----:B------:R-:W-:Y:S04]  /*b780*/  STL [R1+0x118], R13 ;  /* 0x0001180d01007387 */ /* 0x000fe80000100800 */
[----:B------:R-:W3:Y:S04]  /*b790*/  LDL.LU R38, [R1+0xa8] ;  /* 0x0000a80001267983 */ /* 0x000ee80000300800 */
[----:B------:R-:W3:Y:S04]  /*b7a0*/  LDL.LU R0, [R1+0xb4] ;  /* 0x0000b40001007983 */ /* 0x000ee80000300800 */
[----:B------:R-:W3:Y:S04]  /*b7b0*/  LDL.LU R29, [R1+0x44] ;  /* 0x00004400011d7983 */ /* 0x000ee80000300800 */
[----:B--2---:R-:W-:Y:S04]  /*b7c0*/  STL [R1+0x7f4], R55 ;  /* 0x0007f43701007387 */ /* 0x004fe80000100800 */
[----:B------:R-:W2:Y:S04]  /*b7d0*/  LDL.LU R30, [R1+0xa4] ;  /* 0x0000a400011e7983 */ /* 0x000ea80000300800 */
[----:B------:R-:W2:Y:S04]  /*b7e0*/  LDL.LU R31, [R1+0xb0] ;  /* 0x0000b000011f7983 */ /* 0x000ea80000300800 */
[----:B----4-:R0:W-:Y:S04]  /*b7f0*/  STL [R1+0x7f8], R51 ;  /* 0x0007f83301007387 */ /* 0x0101e80000100800 */
[----:B0-----:R-:W4:Y:S04]  /*b800*/  LDL.LU R51, [R1+0xa0] ;  /* 0x0000a00001337983 */ /* 0x001f280000300800 */
[----:B------:R-:W2:Y:S04]  /*b810*/  LDL.LU R16, [R1+0xac] ;  /* 0x0000ac0001107983 */ /* 0x000ea80000300800 */
[----:B------:R-:W4:Y:S01]  /*b820*/  LDL.LU R17, [R1+0x34] ;  /* 0x0000340001117983 */ /* 0x000f220000300800 */
[----:B------:R-:W-:-:S03]  /*b830*/  IADD3 R13, P5, R11, UR6, RZ ;  /* 0x000000060b0d7c10 */ /* 0x000fc6000ffbe0ff */
[----:B---3--:R-:W-:Y:S04]  /*b840*/  STL [R1+0x7fc], R41 ;  /* 0x0007fc2901007387 */ /* 0x008fe80000100800 */
[----:B------:R0:W-:Y:S01]  /*b850*/  STL [R1+0x200], R18 ;  /* 0x0002001201007387 */ /* 0x0001e20000100800 */
[----:B------:R-:W-:-:S03]  /*b860*/  IADD3.X R28, R24, UR4, RZ, P5, !PT ;  /* 0x00000004181c7c10 */ /* 0x000fc6000affe4ff */
[----:B------:R-:W3:Y:S04]  /*b870*/  LDL.LU R55, [R1+0x80] ;  /* 0x0000800001377983 */ /* 0x000ee80000300800 */
[----:B------:R-:W3:Y:S01]  /*b880*/  LDL.LU R37, [R1+0x9c] ;  /* 0x00009c0001257983 */ /* 0x000ee20000300800 */
[C---:B0-----:R-:W-:Y:S01]  /*b890*/  IMAD.SHL.U32 R18, R13.reuse, 0x4, RZ ;  /* 0x000000040d127824 */ /* 0x041fe200078e00ff */
[----:B------:R-:W-:-:S04]  /*b8a0*/  SHF.L.U64.HI R13, R13, 0x2, R28 ;  /* 0x000000020d0d7819 */ /* 0x000fc8000001021c */
[----:B------:R-:W-:-:S05]  /*b8b0*/  IADD3 R26, P5, P6, R39, UR24, R18 ;  /* 0x00000018271a7c10 */ /* 0x000fca000febe012 */
[----:B------:R0:W-:Y:S04]  /*b8c0*/  STL [R1+0x3c], R26 ;  /* 0x00003c1a01007387 */ /* 0x0001e80000100800 */
[----:B------:R-:W3:Y:S04]  /*b8d0*/  LDL.LU R36, [R1+0x5c] ;  /* 0x00005c0001247983 */ /* 0x000ee80000300800 */
[----:B------:R-:W3:Y:S01]  /*b8e0*/  LDL.LU R32, [R1+0x64] ;  /* 0x0000640001207983 */ /* 0x000ee20000300800 */
[----:B0-----:R-:W-:Y:S02]  /*b8f0*/  IADD3.X R26, R8, UR25, R13, P5, P6 ;  /* 0x00000019081a7c10 */ /* 0x001fe4000afec40d */
[----:B------:R-:W-:-:S03]  /*b900*/  IADD3 R28, P5, R29, R20, RZ ;  /* 0x000000141d1c7210 */ /* 0x000fc60007fbe0ff */
[----:B------:R0:W-:Y:S02]  /*b910*/  STL [R1+0x48], R26 ;  /* 0x0000481a01007387 */ /* 0x0001e40000100800 */
[----:B0-----:R-:W-:Y:S01]  /*b920*/  CS2R R26, SRZ ;  /* 0x00000000001a7805 */ /* 0x001fe2000001ff00 */
[----:B--2---:R-:W-:Y:S01]  /*b930*/  IMAD.X R29, R16, 0x1, R7, P5 ;  /* 0x00000001101d7824 */ /* 0x004fe200028e0607 */
[----:B----4-:R-:W-:-:S04]  /*b940*/  IADD3 R16, P5, R17, R9, RZ ;  /* 0x0000000911107210 */ /* 0x010fc80007fbe0ff */
[----:B------:R-:W2:Y:S01]  /*b950*/  @P3 LDG.E.EL R26, desc[UR18][R28.64] ;  /* 0x000000121c1a3981 */ /* 0x000ea2000c2e1900 */
[----:B------:R-:W-:-:S05]  /*b960*/  IMAD.X R17, R51, 0x1, R22, P5 ;  /* 0x0000000133117824 */ /* 0x000fca00028e0616 */
[----:B------:R-:W4:Y:S04]  /*b970*/  @P1 LDG.E.EL R27, desc[UR18][R16.64] ;  /* 0x00000012101b1981 */ /* 0x000f28000c2e1900 */
[----:B--2---:R-:W-:Y:S04]  /*b980*/  STL [R1+0x800], R26 ;  /* 0x0008001a01007387 */ /* 0x004fe80000100800 */
[----:B----4-:R0:W-:Y:S02]  /*b990*/  STL [R1+0x804], R27 ;  /* 0x0008041b01007387 */ /* 0x0101e40000100800 */
[----:B0-----:R-:W-:-:S04]  /*b9a0*/  IADD3 R27, P5, P6, R33, UR22, R18 ;  /* 0x00000016211b7c10 */ /* 0x001fc8000febe012 */
[----:B------:R-:W-:Y:S02]  /*b9b0*/  IADD3.X R26, R15, UR23, R13, P5, P6 ;  /* 0x000000170f1a7c10 */ /* 0x000fe4000afec40d */
[----:B------:R-:W-:-:S05]  /*b9c0*/  IADD3 R16, P5, R30, R9, RZ ;  /* 0x000000091e107210 */ /* 0x000fca0007fbe0ff */
[----:B------:R-:W-:Y:S01]  /*b9d0*/  IMAD.X R17, R31, 0x1, R22, P5 ;  /* 0x000000011f117824 */ /* 0x000fe200028e0616 */
[----:B------:R-:W-:Y:S01]  /*b9e0*/  IADD3 R28, P5, R38, R5, RZ ;  /* 0x00000005261c7210 */ /* 0x000fe20007fbe0ff */
[----:B------:R-:W-:-:S06]  /*b9f0*/  IMAD.MOV.U32 R38, RZ, RZ, RZ ;  /* 0x000000ffff267224 */ /* 0x000fcc00078e00ff */
[----:B------:R0:W2:Y:S01]  /*ba00*/  @P4 LDG.E.EL R38, desc[UR18][R16.64] ;  /* 0x0000001210264981 */ /* 0x0000a2000c2e1900 */
[----:B------:R-:W-:Y:S02]  /*ba10*/  IMAD.X R29, R0, 0x1, R56, P5 ;  /* 0x00000001001d7824 */ /* 0x000fe400028e0638 */
[----:B------:R-:W-:-:S06]  /*ba20*/  IMAD.MOV.U32 R0, RZ, RZ, RZ ;  /* 0x000000ffff007224 */ /* 0x000fcc00078e00ff */
[----:B------:R3:W4:Y:S01]  /*ba30*/  @!P0 LDG.E.EL R0, desc[UR18][R28.64] ;  /* 0x000000121c008981 */ /* 0x000722000c2e1900 */
[----:B0-----:R-:W-:-:S03]  /*ba40*/  IADD3 R16, P5, P6, R12, UR26, R18 ;  /* 0x0000001a0c107c10 */ /* 0x001fc6000febe012 */
[----:B------:R-:W-:Y:S04]  /*ba50*/  STL [R1+0x30], R27 ;  /* 0x0000301b01007387 */ /* 0x000fe80000100800 */
[----:B------:R-:W-:Y:S04]  /*ba60*/  STL [R1+0x44], R26 ;  /* 0x0000441a01007387 */ /* 0x000fe80000100800 */
[----:B--2---:R0:W-:Y:S02]  /*ba70*/  STL [R1+0x808], R38 ;  /* 0x0008082601007387 */ /* 0x0041e40000100800 */
[----:B0-----:R-:W-:-:S02]  /*ba80*/  IADD3.X R38, R6, UR27, R13, P5, P6 ;  /* 0x0000001b06267c10 */ /* 0x001fc4000afec40d */
[----:B------:R-:W-:-:S04]  /*ba90*/  IADD3 R27, P5, P6, R3, UR20, R18 ;  /* 0x00000014031b7c10 */ /* 0x000fc8000febe012 */
[----:B------:R-:W-:Y:S02]  /*baa0*/  IADD3.X R26, R4, UR21, R13, P5, P6 ;  /* 0x00000015041a7c10 */ /* 0x000fe4000afec40d */
[----:B---3--:R-:W-:Y:S01]  /*bab0*/  IADD3 R28, P5, R55, R20, RZ ;  /* 0x00000014371c7210 */ /* 0x008fe20007fbe0ff */
[----:B----4-:R0:W-:Y:S04]  /*bac0*/  STL [R1+0x1fc], R0 ;  /* 0x0001fc0001007387 */ /* 0x0101e80000100800 */
[----:B------:R-:W-:Y:S01]  /*bad0*/  IMAD.X R29, R37, 0x1, R7, P5 ;  /* 0x00000001251d7824 */ /* 0x000fe200028e0607 */
[----:B------:R-:W-:Y:S01]  /*bae0*/  IADD3 R30, P5, R36, R9, RZ ;  /* 0x00000009241e7210 */ /* 0x000fe20007fbe0ff */
[----:B0-----:R-:W2:Y:S04]  /*baf0*/  LDL.LU R0, [R1] ;  /* 0x0000000001007983 */ /* 0x001ea80000300800 */
[----:B------:R-:W-:Y:S01]  /*bb00*/  IMAD.X R31, R32, 0x1, R22, P5 ;  /* 0x00000001201f7824 */ /* 0x000fe200028e0616 */
[----:B------:R0:W-:Y:S02]  /*bb10*/  STL [R1+0x1c], R16 ;  /* 0x00001c1001007387 */ /* 0x0001e40000100800 */
[----:B0-----:R-:W-:Y:S01]  /*bb20*/  IADD3 R16, P5, R59, R9, RZ ;  /* 0x000000093b107210 */ /* 0x001fe20007fbe0ff */
[----:B------:R-:W-:-:S04]  /*bb30*/  IMAD.MOV.U32 R59, RZ, RZ, RZ ;  /* 0x000000ffff3b7224 */ /* 0x000fc800078e00ff */
[----:B------:R-:W-:Y:S02]  /*bb40*/  IMAD.X R17, R61, 0x1, R22, P5 ;  /* 0x000000013d117824 */ /* 0x000fe400028e0616 */
[----:B------:R-:W-:Y:S01]  /*bb50*/  IMAD.MOV.U32 R61, RZ, RZ, RZ ;  /* 0x000000ffff3d7224 */ /* 0x000fe200078e00ff */
[----:B------:R0:W3:Y:S05]  /*bb60*/  @P1 LDG.E.EL R59, desc[UR18][R30.64] ;  /* 0x000000121e3b1981 */ /* 0x0000ea000c2e1900 */
[----:B------:R-:W4:Y:S01]  /*bb70*/  @P3 LDG.E.EL R61, desc[UR18][R28.64] ;  /* 0x000000121c3d3981 */ /* 0x000f22000c2e1900 */
[----:B0-----:R-:W-:-:S04]  /*bb80*/  IADD3 R30, P5, R23, UR6, RZ ;  /* 0x00000006171e7c10 */ /* 0x001fc8000ffbe0ff */
[----:B------:R-:W-:Y:S01]  /*bb90*/  IADD3.X R13, R19, UR4, RZ, P5, !PT ;  /* 0x00000004130d7c10 */ /* 0x000fe2000affe4ff */
[----:B----4-:R-:W-:Y:S01]  /*bba0*/  STL [R1+0x7e0], R61 ;  /* 0x0007e03d01007387 */ /* 0x010fe20000100800 */
[C---:B------:R-:W-:Y:S01]  /*bbb0*/  IMAD.SHL.U32 R31, R30.reuse, 0x4, RZ ;  /* 0x000000041e1f7824 */ /* 0x040fe200078e00ff */
[----:B------:R-:W-:Y:S01]  /*bbc0*/  SEL R35, R35, RZ, P1 ;  /* 0x000000ff23237207 */ /* 0x000fe20000800000 */
[----:B------:R-:W-:Y:S01]  /*bbd0*/  ULDC.64 UR4, c[0x0][0x268] ;  /* 0x00009a0000047ab9 */ /* 0x000fe20000000a00 */
[----:B---3--:R-:W-:Y:S04]  /*bbe0*/  STL [R1+0x7e4], R59 ;  /* 0x0007e43b01007387 */ /* 0x008fe80000100800 */
[----:B------:R-:W-:Y:S04]  /*bbf0*/  STL [R1+0x7c4], R23 ;  /* 0x0007c41701007387 */ /* 0x000fe80000100800 */
[----:B------:R0:W-:Y:S01]  /*bc00*/  STL [R1+0x7c8], R19 ;  /* 0x0007c81301007387 */ /* 0x0001e20000100800 */
[----:B------:R-:W-:-:S03]  /*bc10*/  SHF.L.U64.HI R30, R30, 0x2, R13 ;  /* 0x000000021e1e7819 */ /* 0x000fc6000001020d */
[----:B------:R-:W3:Y:S01]  /*bc20*/  LDL.LU R18, [R1+0x60] ;  /* 0x0000600001127983 */ /* 0x000ee20000300800 */
[----:B0-----:R-:W-:Y:S02]  /*bc30*/  IMAD.MOV.U32 R19, RZ, RZ, R39 ;  /* 0x000000ffff137224 */ /* 0x001fe400078e0027 */
[----:B------:R-:W-:-:S06]  /*bc40*/  IMAD.MOV.U32 R39, RZ, RZ, RZ ;  /* 0x000000ffff277224 */ /* 0x000fcc00078e00ff */
[----:B------:R0:W4:Y:S01]  /*bc50*/  @P4 LDG.E.EL R39, desc[UR18][R16.64] ;  /* 0x0000001210274981 */ /* 0x000122000c2e1900 */
[----:B------:R-:W-:Y:S01]  /*bc60*/  IADD3 R41, P5, P6, R19, UR24, R31 ;  /* 0x0000001813297c10 */ /* 0x000fe2000febe01f */
[----:B------:R-:W-:-:S03]  /*bc70*/  IMAD.MOV.U32 R23, RZ, RZ, R33 ;  /* 0x000000ffff177224 */ /* 0x000fc600078e0021 */
[----:B------:R-:W-:Y:S02]  /*bc80*/  IADD3.X R51, R8, UR25, R30, P5, P6 ;  /* 0x0000001908337c10 */ /* 0x000fe4000afec41e */
[----:B------:R-:W-:Y:S02]  /*bc90*/  ISETP.NE.AND P6, PT, R2, 0x10, PT ;  /* 0x000000100200780c */ /* 0x000fe40003fc5270 */
[----:B0-----:R-:W-:Y:S02]  /*bca0*/  IADD3 R16, P5, R60, R20, RZ ;  /* 0x000000143c107210 */ /* 0x001fe40007fbe0ff */
[----:B------:R-:W-:-:S03]  /*bcb0*/  SEL R40, R40, RZ, P4 ;  /* 0x000000ff28287207 */ /* 0x000fc60002000000 */
[----:B--2---:R-:W-:Y:S01]  /*bcc0*/  IMAD.X R17, R0, 0x1, R7, P5 ;  /* 0x0000000100117824 */ /* 0x004fe200028e0607 */
[----:B------:R-:W-:Y:S02]  /*bcd0*/  SEL R0, R34, RZ, P3 ;  /* 0x000000ff22007207 */ /* 0x000fe40001800000 */
[----:B------:R-:W-:Y:S01]  /*bce0*/  @P2 SEL R0, R35, R40, !P6 ;  /* 0x0000002823002207 */ /* 0x000fe20007000000 */
[----:B----4-:R0:W-:Y:S04]  /*bcf0*/  STL [R1+0x7e8], R39 ;  /* 0x0007e82701007387 */ /* 0x0101e80000100800 */
[----:B------:R-:W2:Y:S04]  /*bd00*/  LDL.LU R32, [R1+0x3fc] ;  /* 0x0003fc0001207983 */ /* 0x000ea80000300800 */
[----:B------:R-:W4:Y:S04]  /*bd10*/  LDL.LU R33, [R1+0x208] ;  /* 0x0002080001217983 */ /* 0x000f280000300800 */
[----:B0-----:R-:W2:Y:S04]  /*bd20*/  LDL.LU R39, [R1+0x1c8] ;  /* 0x0001c80001277983 */ /* 0x001ea80000300800 */
[----:B------:R-:W2:Y:S04]  /*bd30*/  LDL.LU R59, [R1+0xe4] ;  /* 0x0000e400013b7983 */ /* 0x000ea80000300800 */
[----:B------:R-:W2:Y:S04]  /*bd40*/  LDL.LU R37, [R1+0xec] ;  /* 0x0000ec0001257983 */ /* 0x000ea80000300800 */
[----:B------:R-:W2:Y:S04]  /*bd50*/  LDL.LU R36, [R1+0x94] ;  /* 0x0000940001247983 */ /* 0x000ea80000300800 */
[----:B------:R-:W2:Y:S04]  /*bd60*/  LDL.LU R61, [R1+0x98] ;  /* 0x00009800013d7983 */ /* 0x000ea80000300800 */
[----:B------:R-:W2:Y:S04]  /*bd70*/  LDL.LU R34, [R1+0x1cc] ;  /* 0x0001cc0001227983 */ /* 0x000ea80000300800 */
[----:B------:R-:W2:Y:S04]  /*bd80*/  LDL.LU R35, [R1+0x210] ;  /* 0x0002100001237983 */ /* 0x000ea80000300800 */
[----:B------:R-:W2:Y:S04]  /*bd90*/  LDL.LU R40, [R1+0x1c4] ;  /* 0x0001c40001287983 */ /* 0x000ea80000300800 */
[----:B------:R0:W-:Y:S02]  /*bda0*/  STL [R1+0x1e4], R0 ;  /* 0x0001e40001007387 */ /* 0x0001e40000100800 */
[----:B0-----:R-:W-:-:S06]  /*bdb0*/  IMAD.MOV.U32 R0, RZ, RZ, RZ ;  /* 0x000000ffff007224 */ /* 0x001fcc00078e00ff */
[----:B------:R-:W2:Y:S01]  /*bdc0*/  @P3 LDG.E.EL R0, desc[UR18][R16.64] ;  /* 0x0000001210003981 */ /* 0x000ea2000c2e1900 */
[----:B------:R-:W-:Y:S01]  /*bdd0*/  IADD3 R55, P5, P6, R23, UR22, R31 ;  /* 0x0000001617377c10 */ /* 0x000fe2000febe01f */
[----:B------:R-:W-:Y:S02]  /*bde0*/  IMAD.MOV.U32 R13, RZ, RZ, RZ ;  /* 0x000000ffff0d7224 */ /* 0x000fe400078e00ff */
[----:B--2---:R0:W-:Y:S02]  /*bdf0*/  STL [R1+0x3a0], R0 ;  /* 0x0003a00001007387 */ /* 0x0041e40000100800 */
[----:B0-----:R-:W-:Y:S02]  /*be00*/  IADD3.X R0, R15, UR23, R30, P5, P6 ;  /* 0x000000170f007c10 */ /* 0x001fe4000afec41e */
[----:B------:R-:W-:Y:S02]  /*be10*/  IADD3 R16, P5, R57, R9, RZ ;  /* 0x0000000939107210 */ /* 0x000fe40007fbe0ff */
[----:B------:R-:W2:Y:S03]  /*be20*/  LDL.LU R57, [R1+0x1f0] ;  /* 0x0001f00001397983 */ /* 0x000ea60000300800 */
[----:B---3--:R-:W-:-:S05]  /*be30*/  IMAD.X R17, R18, 0x1, R22, P5 ;  /* 0x0000000112117824 */ /* 0x008fca00028e0616 */
[----:B------:R-:W3:Y:S01]  /*be40*/  @P1 LDG.E.EL R13, desc[UR18][R16.64] ;  /* 0x00000012100d1981 */ /* 0x000ee2000c2e1900 */
[----:B------:R-:W-:-:S03]  /*be50*/  IADD3 R28, P5, R52, R9, RZ ;  /* 0x00000009341c7210 */ /* 0x000fc60007fbe0ff */
[----:B------:R-:W2:Y:S02]  /*be60*/  LDL.LU R52, [R1+0x3f8] ;  /* 0x0003f80001347983 */ /* 0x000ea40000300800 */
[----:B------:R-:W-:Y:S02]  /*be70*/  IMAD.X R29, R58, 0x1, R22, P5 ;  /* 0x000000013a1d7824 */ /* 0x000fe400028e0616 */
[----:B---3--:R0:W-:Y:S02]  /*be80*/  STL [R1+0x510], R13 ;  /* 0x0005100d01007387 */ /* 0x0081e40000100800 */
[----:B0-----:R-:W-:-:S06]  /*be90*/  IMAD.MOV.U32 R13, RZ, RZ, RZ ;  /* 0x000000ffff0d7224 */ /* 0x001fcc00078e00ff */
[----:B------:R-:W3:Y:S04]  /*bea0*/  @P4 LDG.E.EL R13, desc[UR18][R28.64] ;  /* 0x000000121c0d4981 */ /* 0x000ee8000c2e1900 */
[----:B---3--:R0:W-:Y:S02]  /*beb0*/  STL [R1+0x3ac], R13 ;  /* 0x0003ac0d01007387 */ /* 0x0081e40000100800 */
[----:B0-----:R-:W-:-:S04]  /*bec0*/  IADD3 R13, P5, P6, R12, UR26, R31 ;  /* 0x0000001a0c0d7c10 */ /* 0x001fc8000febe01f */
[----:B------:R-:W-:Y:S02]  /*bed0*/  IADD3.X R18, R6, UR27, R30, P5, P6 ;  /* 0x0000001b06127c10 */ /* 0x000fe4000afec41e */
[----:B------:R-:W-:-:S04]  /*bee0*/  IADD3 R58, P5, P6, R3, UR20, R31 ;  /* 0x00000014033a7c10 */ /* 0x000fc8000febe01f */
[----:B------:R-:W-:Y:S02]  /*bef0*/  IADD3.X R60, R4, UR21, R30, P5, P6 ;  /* 0x00000015043c7c10 */ /* 0x000fe4000afec41e */
[----:B--2---:R-:W-:-:S05]  /*bf00*/  IADD3 R30, P5, R52, R5, RZ ;  /* 0x00000005341e7210 */ /* 0x004fca0007fbe0ff */
[----:B------:R-:W-:Y:S01]  /*bf10*/  IMAD.X R31, R32, 0x1, R56, P5 ;  /* 0x00000001201f7824 */ /* 0x000fe200028e0638 */
[----:B----4-:R-:W-:-:S05]  /*bf20*/  IADD3 R32, P5, R33, R5, RZ ;  /* 0x0000000521207210 */ /* 0x010fca0007fbe0ff */
[----:B------:R-:W-:Y:S01]  /*bf30*/  IMAD.X R33, R35, 0x1, R56, P5 ;  /* 0x0000000123217824 */ /* 0x000fe200028e0638 */
[----:B------:R-:W-:-:S05]  /*bf40*/  IADD3 R34, P5, R34, R5, RZ ;  /* 0x0000000522227210 */ /* 0x000fca0007fbe0ff */
[----:B------:R-:W-:Y:S01]  /*bf50*/  IMAD.X R35, R57, 0x1, R56, P5 ;  /* 0x0000000139237824 */ /* 0x000fe200028e0638 */
[----:B------:R-:W-:-:S05]  /*bf60*/  IADD3 R28, P5, R40, R5, RZ ;  /* 0x00000005281c7210 */ /* 0x000fca0007fbe0ff */
[--C-:B------:R-:W-:Y:S01]  /*bf70*/  IMAD.X R29, R39, 0x1, R56.reuse, P5 ;  /* 0x00000001271d7824 */ /* 0x100fe200028e0638 */
[----:B------:R-:W-:Y:S01]  /*bf80*/  IADD3 R16, P5, R59, R5, RZ ;  /* 0x000000053b107210 */ /* 0x000fe20007fbe0ff */
[----:B------:R0:W-:Y:S04]  /*bf90*/  STL [R1+0x7b4], R3 ;  /* 0x0007b40301007387 */ /* 0x0001e80000100800 */
[----:B------:R-:W-:Y:S01]  /*bfa0*/  IMAD.X R17, R37, 0x1, R56, P5 ;  /* 0x0000000125117824 */ /* 0x000fe200028e0638 */
[----:B------:R-:W-:Y:S01]  /*bfb0*/  IADD3 R36, P5, R36, R5, RZ ;  /* 0x0000000524247210 */ /* 0x000fe20007fbe0ff */
[----:B0-----:R-:W-:-:S04]  /*bfc0*/  IMAD.MOV.U32 R3, RZ, RZ, RZ ;  /* 0x000000ffff037224 */ /* 0x001fc800078e00ff */
[----:B------:R-:W-:-:S05]  /*bfd0*/  IMAD.X R37, R61, 0x1, R56, P5 ;  /* 0x000000013d257824 */ /* 0x000fca00028e0638 */
[----:B------:R-:W2:Y:S04]  /*bfe0*/  @!P0 LDG.E.EL R3, desc[UR18][R36.64] ;  /* 0x0000001224038981 */ /* 0x000ea8000c2e1900 */
[----:B------:R-:W-:Y:S04]  /*bff0*/  STL [R1+0x7b0], R4 ;  /* 0x0007b00401007387 */ /* 0x000fe80000100800 */
[----:B--2---:R0:W-:Y:S02]  /*c000*/  STL [R1+0x53c], R3 ;  /* 0x00053c0301007387 */ /* 0x0041e40000100800 */
[----:B0-----:R-:W-:-:S06]  /*c010*/  IMAD.MOV.U32 R3, RZ, RZ, RZ ;  /* 0x000000ffff037224 */ /* 0x001fcc00078e00ff */
[----:B------:R-:W2:Y:S04]  /*c020*/  @!P0 LDG.E.EL R3, desc[UR18][R30.64] ;  /* 0x000000121e038981 */ /* 0x000ea8000c2e1900 */
[----:B--2---:R0:W-:Y:S02]  /*c030*/  STL [R1+0x1ec], R3 ;  /* 0x0001ec0301007387 */ /* 0x0041e40000100800 */
[----:B0-----:R-:W-:-:S06]  /*c040*/  IMAD.MOV.U32 R3, RZ, RZ, RZ ;  /* 0x000000ffff037224 */ /* 0x001fcc00078e00ff */
[----:B------:R0:W2:Y:S01]  /*c050*/  @!P0 LDG.E.EL R3, desc[UR18][R32.64] ;  /* 0x0000001220038981 */ /* 0x0000a2000c2e1900 */
[----:B------:R-:W-:-:S04]  /*c060*/  UIADD3 UR4, UP0, UR4, 0x8, URZ ;  /* 0x0000000804047890 */ /* 0x000fc8000ff1e03f */
[----:B------:R-:W-:Y:S02]  /*c070*/  UIADD3.X UR5, URZ, UR5, URZ, UP0, !UPT ;  /* 0x000000053f057290 */ /* 0x000fe400087fe43f */
[----:B0-----:R-:W-:-:S04]  /*c080*/  IMAD.U32 R32, RZ, RZ, UR4 ;  /* 0x00000004ff207e24 */ /* 0x001fc8000f8e00ff */
[----:B------:R-:W-:-:S05]  /*c090*/  IMAD.U32 R33, RZ, RZ, UR5 ;  /* 0x00000005ff217e24 */ /* 0x000fca000f8e00ff */
[----:B------:R-:W3:Y:S04]  /*c0a0*/  LDG.E.EL.64 R30, desc[UR18][R32.64+0x8] ;  /* 0x00000812201e7981 */ /* 0x000ee8000c2e1b00 */
[----:B--2---:R0:W-:Y:S02]  /*c0b0*/  STL [R1+0x1f0], R3 ;  /* 0x0001f00301007387 */ /* 0x0041e40000100800 */
[----:B0-----:R-:W-:-:S06]  /*c0c0*/  IMAD.MOV.U32 R3, RZ, RZ, RZ ;  /* 0x000000ffff037224 */ /* 0x001fcc00078e00ff */
[----:B------:R0:W2:Y:S04]  /*c0d0*/  @!P0 LDG.E.EL R3, desc[UR18][R34.64] ;  /* 0x0000001222038981 */ /* 0x0000a8000c2e1900 */
[----:B------:R-:W4:Y:S04]  /*c0e0*/  LDL.LU R35, [R1+0x74] ;  /* 0x0000740001237983 */ /* 0x000f280000300800 */
[----:B------:R-:W3:Y:S04]  /*c0f0*/  LDL.LU R61, [R1+0x88] ;  /* 0x00008800013d7983 */ /* 0x000ee80000300800 */
[----:B------:R-:W3:Y:S04]  /*c100*/  LDL.LU R36, [R1+0x68] ;  /* 0x0000680001247983 */ /* 0x000ee80000300800 */
[----:B------:R-:W3:Y:S04]  /*c110*/  LDL.LU R37, [R1+0x78] ;  /* 0x0000780001257983 */ /* 0x000ee80000300800 */
[----:B------:R-:W3:Y:S04]  /*c120*/  LDL.LU R39, [R1+0x70] ;  /* 0x0000700001277983 */ /* 0x000ee80000300800 */
[----:B------:R-:W3:Y:S01]  /*c130*/  LDL.LU R59, [R1+0x7c] ;  /* 0x00007c00013b7983 */ /* 0x000ee20000300800 */
[----:B0-----:R-:W-:-:S06]  /*c140*/  IMAD.MOV.U32 R34, RZ, RZ, RZ ;  /* 0x000000ffff227224 */ /* 0x001fcc00078e00ff */
[----:B------:R-:W4:Y:S04]  /*c150*/  @!P0 LDG.E.EL R34, desc[UR18][R16.64] ;  /* 0x0000001210228981 */ /* 0x000f28000c2e1900 */
[----:B--2---:R0:W-:Y:S02]  /*c160*/  STL [R1+0x1e8], R3 ;  /* 0x0001e80301007387 */ /* 0x0041e40000100800 */
[----:B0-----:R-:W-:-:S06]  /*c170*/  IMAD.MOV.U32 R3, RZ, RZ, RZ ;  /* 0x000000ffff037224 */ /* 0x001fcc00078e00ff */
[----:B------:R-:W2:Y:S04]  /*c180*/  @!P0 LDG.E.EL R3, desc[UR18][R28.64] ;  /* 0x000000121c038981 */ /* 0x000ea8000c2e1900 */
[----:B------:R-:W4:Y:S04]  /*c190*/  LDL.LU R28, [R1+0x84] ;  /* 0x00008400011c7983 */ /* 0x000f280000300800 */
[----:B------:R-:W4:Y:S01]  /*c1a0*/  LDL.LU R29, [R1+0x90] ;  /* 0x00009000011d7983 */ /* 0x000f220000300800 */
[----:B---3--:R-:W-:Y:S02]  /*c1b0*/  R2UR UR5, R31 ;  /* 0x000000001f0572ca */ /* 0x008fe400000e0000 */
[----:B------:R-:W-:Y:S01]  /*c1c0*/  R2UR UR4, R30 ;  /* 0x000000001e0472ca */ /* 0x000fe200000e0000 */
[----:B------:R-:W3:Y:S10]  /*c1d0*/  LDL.LU R4, [R1+0x50] ;  /* 0x0000500001047983 */ /* 0x000ef40000300800 */
[----:B------:R-:W-:-:S04]  /*c1e0*/  USHF.R.U32.HI UR13, URZ, 0x1d, UR5 ;  /* 0x0000001d3f0d7899 */ /* 0x000fc80008011605 */
[----:B------:R-:W-:-:S04]  /*c1f0*/  ULOP3.LUT UR13, UR13, 0x4, URZ, 0xc0, !UPT ;  /* 0x000000040d0d7892 */ /* 0x000fc8000f8ec03f */
[----:B------:R-:W-:-:S04]  /*c200*/  UIADD3 UR13, UP0, UR4, UR13, URZ ;  /* 0x0000000d040d7290 */ /* 0x000fc8000ff1e03f */
[----:B------:R-:W-:Y:S02]  /*c210*/  USHF.L.U32 UR29, UR13, 0x2, URZ ;  /* 0x000000020d1d7899 */ /* 0x000fe4000800063f */
[----:B------:R-:W-:-:S04]  /*c220*/  UIADD3.X UR4, URZ, UR5, URZ, UP0, !UPT ;  /* 0x000000053f047290 */ /* 0x000fc800087fe43f */
[----:B------:R-:W-:Y:S01]  /*c230*/  USHF.L.U64.HI UR13, UR13, 0x2, UR4 ;  /* 0x000000020d0d7899 */ /* 0x000fe20008010204 */
[----:B------:R-:W-:-:S05]  /*c240*/  IADD3 R30, P5, R10, UR29, RZ ;  /* 0x0000001d0a1e7c10 */ /* 0x000fca000ffbe0ff */
[----:B------:R-:W-:-:S04]  /*c250*/  IADD3.X R31, R21, UR13, RZ, P5, !PT ;  /* 0x0000000d151f7c10 */ /* 0x000fc8000affe4ff */
[C---:B------:R-:W-:Y:S01]  /*c260*/  SHF.L.U64.HI R31, R30.reuse, 0x2, R31 ;  /* 0x000000021e1f7819 */ /* 0x040fe2000001021f */
[----:B--2---:R0:W-:Y:S04]  /*c270*/  STL [R1+0x514], R3 ;  /* 0x0005140301007387 */ /* 0x0041e80000100800 */
[----:B0-----:R-:W2:Y:S04]  /*c280*/  LDL.LU R3, [R1+0x58] ;  /* 0x0000580001037983 */ /* 0x001ea80000300800 */
[----:B------:R-:W2:Y:S04]  /*c290*/  LDL.LU R52, [R1+0x54] ;  /* 0x0000540001347983 */ /* 0x000ea80000300800 */
[----:B------:R-:W2:Y:S04]  /*c2a0*/  LDL.LU R57, [R1+0x38] ;  /* 0x0000380001397983 */ /* 0x000ea80000300800 */
[----:B------:R-:W2:Y:S04]  /*c2b0*/  LDL.LU R40, [R1+0x40] ;  /* 0x0000400001287983 */ /* 0x000ea80000300800 */
[----:B----4-:R0:W-:Y:S02]  /*c2c0*/  STL [R1+0x518], R34 ;  /* 0x0005182201007387 */ /* 0x0101e40000100800 */
[----:B0-----:R-:W-:-:S05]  /*c2d0*/  IMAD.SHL.U32 R34, R30, 0x4, RZ ;  /* 0x000000041e227824 */ /* 0x001fca00078e00ff */
[----:B------:R-:W-:Y:S01]  /*c2e0*/  IADD3 R16, P5, P6, R12, UR26, R34 ;  /* 0x0000001a0c107c10 */ /* 0x000fe2000febe022 */
[----:B------:R-:W-:Y:S03]  /*c2f0*/  STL [R1+0x100], R34 ;  /* 0x0001002201007387 */ /* 0x000fe60000100800 */
[----:B------:R-:W-:Y:S01]  /*c300*/  IADD3.X R30, R6, UR27, R31, P5, P6 ;  /* 0x0000001b061e7c10 */ /* 0x000fe2000afec41f */
[----:B------:R-:W-:Y:S04]  /*c310*/  STL [R1+0xfc], R31 ;  /* 0x0000fc1f01007387 */ /* 0x000fe80000100800 */
[----:B------:R0:W-:Y:S04]  /*c320*/  STL [R1+0x60], R16 ;  /* 0x0000601001007387 */ /* 0x0001e80000100800 */
[----:B------:R1:W-:Y:S01]  /*c330*/  STL [R1+0xa0], R30 ;  /* 0x0000a01e01007387 */ /* 0x0003e20000100800 */
[----:B0-----:R-:W-:Y:S01]  /*c340*/  IADD3 R16, P5, R28, R20, RZ ;  /* 0x000000141c107210 */ /* 0x001fe20007fbe0ff */
[----:B-1----:R-:W-:-:S04]  /*c350*/  IMAD.MOV.U32 R30, RZ, RZ, RZ ;  /* 0x000000ffff1e7224 */ /* 0x002fc800078e00ff */
[----:B------:R-:W-:-:S05]  /*c360*/  IMAD.X R17, R29, 0x1, R7, P5 ;  /* 0x000000011d117824 */ /* 0x000fca00028e0607 */
[----:B------:R-:W4:Y:S01]  /*c370*/  @P3 LDG.E.EL R30, desc[UR18][R16.64] ;  /* 0x00000012101e3981 */ /* 0x000f22000c2e1900 */
[----:B------:R-:W-:-:S05]  /*c380*/  IADD3 R28, P5, R35, R9, RZ ;  /* 0x00000009231c7210 */ /* 0x000fca0007fbe0ff */
[----:B------:R-:W-:Y:S01]  /*c390*/  IMAD.X R29, R61, 0x1, R22, P5 ;  /* 0x000000013d1d7824 */ /* 0x000fe200028e0616 */
[----:B----4-:R0:W-:Y:S02]  /*c3a0*/  STL [R1+0x388], R30 ;  /* 0x0003881e01007387 */ /* 0x0101e40000100800 */
[----:B0-----:R-:W-:-:S06]  /*c3b0*/  IMAD.MOV.U32 R30, RZ, RZ, RZ ;  /* 0x000000ffff1e7224 */ /* 0x001fcc00078e00ff */
[----:B------:R0:W4:Y:S02]  /*c3c0*/  @P1 LDG.E.EL R30, desc[UR18][R28.64] ;  /* 0x000000121c1e1981 */ /* 0x000124000c2e1900 */
[----:B0-----:R-:W-:-:S04]  /*c3d0*/  IADD3 R28, P5, P6, R19, UR24, R34 ;  /* 0x00000018131c7c10 */ /* 0x001fc8000febe022 */
[----:B------:R-:W-:Y:S02]  /*c3e0*/  IADD3.X R61, R8, UR25, R31, P5, P6 ;  /* 0x00000019083d7c10 */ /* 0x000fe4000afec41f */
[----:B------:R-:W-:Y:S01]  /*c3f0*/  IADD3 R16, P5, R36, R9, RZ ;  /* 0x0000000924107210 */ /* 0x000fe20007fbe0ff */
[----:B------:R-:W-:Y:S04]  /*c400*/  STL [R1+0x84], R28 ;  /* 0x0000841c01007387 */ /* 0x000fe80000100800 */
[----:B------:R-:W-:Y:S01]  /*c410*/  IMAD.X R17, R37, 0x1, R22, P5 ;  /* 0x0000000125117824 */ /* 0x000fe200028e0616 */
[----:B----4-:R0:W-:Y:S02]  /*c420*/  STL [R1+0x3a8], R30 ;  /* 0x0003a81e01007387 */ /* 0x0101e40000100800 */
[----:B0-----:R-:W-:-:S06]  /*c430*/  IMAD.MOV.U32 R30, RZ, RZ, RZ ;  /* 0x000000ffff1e7224 */ /* 0x001fcc00078e00ff */
[----:B------:R3:W4:Y:S01]  /*c440*/  @P4 LDG.E.EL R30, desc[UR18][R16.64] ;  /* 0x00000012101e4981 */ /* 0x000722000c2e1900 */
[----:B------:R-:W-:-:S05]  /*c450*/  IADD3 R28, P5, R39, R5, RZ ;  /* 0x00000005271c7210 */ /* 0x000fca0007fbe0ff */
[----:B------:R-:W-:Y:S01]  /*c460*/  IMAD.X R29, R59, 0x1, R56, P5 ;  /* 0x000000013b1d7824 */ /* 0x000fe200028e0638 */
[----:B------:R-:W-:-:S04]  /*c470*/  IADD3 R39, P5, P6, R23, UR22, R34 ;  /* 0x0000001617277c10 */ /* 0x000fc8000febe022 */
[----:B------:R-:W-:Y:S02]  /*c480*/  IADD3.X R59, R15, UR23, R31, P5, P6 ;  /* 0x000000170f3b7c10 */ /* 0x000fe4000afec41f */
[----:B---3--:R-:W-:-:S05]  /*c490*/  IADD3 R16, P5, R4, R20, RZ ;  /* 0x0000001404107210 */ /* 0x008fca0007fbe0ff */
[----:B--2---:R-:W-:Y:S02]  /*c4a0*/  IMAD.X R17, R3, 0x1, R7, P5 ;  /* 0x0000000103117824 */ /* 0x004fe400028e0607 */
[----:B------:R-:W-:-:S06]  /*c4b0*/  IMAD.MOV.U32 R3, RZ, RZ, RZ ;  /* 0x000000ffff037224 */ /* 0x000fcc00078e00ff */
[----:B------:R-:W2:Y:S04]  /*c4c0*/  @P3 LDG.E.EL R3, desc[UR18][R16.64] ;  /* 0x0000001210033981 */ /* 0x000ea8000c2e1900 */
[----:B----4-:R0:W-:Y:S02]  /*c4d0*/  STL [R1+0x398], R30 ;  /* 0x0003981e01007387 */ /* 0x0101e40000100800 */
[----:B0-----:R-:W-:-:S06]  /*c4e0*/  IMAD.MOV.U32 R30, RZ, RZ, RZ ;  /* 0x000000ffff1e7224 */ /* 0x001fcc00078e00ff */
[----:B------:R0:W3:Y:S02]  /*c4f0*/  @!P0 LDG.E.EL R30, desc[UR18][R28.64] ;  /* 0x000000121c1e8981 */ /* 0x0000e4000c2e1900 */
[----:B0-----:R-:W-:-:S05]  /*c500*/  IADD3 R28, P5, R53, R9, RZ ;  /* 0x00000009351c7210 */ /* 0x001fca0007fbe0ff */
[----:B------:R-:W-:Y:S01]  /*c510*/  IMAD.X R29, R52, 0x1, R22, P5 ;  /* 0x00000001341d7824 */ /* 0x000fe200028e0616 */
[----:B---3--:R-:W-:Y:S04]  /*c520*/  STL [R1+0x528], R30 ;  /* 0x0005281e01007387 */ /* 0x008fe80000100800 */
[----:B--2---:R0:W-:Y:S02]  /*c530*/  STL [R1+0x378], R3 ;  /* 0x0003780301007387 */ /* 0x0041e40000100800 */
[----:B0-----:R-:W-:-:S06]  /*c540*/  IMAD.MOV.U32 R3, RZ, RZ, RZ ;  /* 0x000000ffff037224 */ /* 0x001fcc00078e00ff */
[----:B------:R-:W2:Y:S01]  /*c550*/  @P1 LDG.E.EL R3, desc[UR18][R28.64] ;  /* 0x000000121c031981 */ /* 0x000ea2000c2e1900 */
[----:B------:R-:W-:-:S05]  /*c560*/  IADD3 R30, P5, R50, R5, RZ ;  /* 0x00000005321e7210 */ /* 0x000fca0007fbe0ff */
[----:B------:R-:W-:Y:S01]  /*c570*/  IMAD.X R31, R54, 0x1, R56, P5 ;  /* 0x00000001361f7824 */ /* 0x000fe200028e0638 */
[----:B--2---:R0:W-:Y:S02]  /*c580*/  STL [R1+0x3a4], R3 ;  /* 0x0003a40301007387 */ /* 0x0041e40000100800 */
[----:B0-----:R-:W-:-:S06]  /*c590*/  IMAD.MOV.U32 R3, RZ, RZ, RZ ;  /* 0x000000ffff037224 */ /* 0x001fcc00078e00ff */
[----:B------:R-:W2:Y:S01]  /*c5a0*/  @!P0 LDG.E.EL R3, desc[UR18][R30.64] ;  /* 0x000000121e038981 */ /* 0x000ea2000c2e1900 */
[----:B------:R-:W-:-:S05]  /*c5b0*/  IADD3 R34, P5, R57, R9, RZ ;  /* 0x0000000939227210 */ /* 0x000fca0007fbe0ff */
[----:B------:R-:W-:Y:S01]  /*c5c0*/  IMAD.X R35, R40, 0x1, R22, P5 ;  /* 0x0000000128237824 */ /* 0x000fe200028e0616 */
[----:B--2---:R0:W-:Y:S01]  /*c5d0*/  STL [R1+0x530], R3 ;  /* 0x0005300301007387 */ /* 0x0041e20000100800 */
[----:B------:R-:W-:-:S03]  /*c5e0*/  IADD3 R16, P5, R14, UR29, RZ ;  /* 0x0000001d0e107c10 */ /* 0x000fc6000ffbe0ff */
[----:B------:R-:W2:Y:S01]  /*c5f0*/  LDL.LU R36, [R1+0x508] ;  /* 0x0005080001247983 */ /* 0x000ea20000300800 */
[----:B0-----:R-:W-:Y:S01]  /*c600*/  IMAD.MOV.U32 R3, RZ, RZ, RZ ;  /* 0x000000ffff037224 */ /* 0x001fe200078e00ff */
[----:B------:R-:W-:Y:S02]  /*c610*/  IADD3.X R17, R25, UR13, RZ, P5, !PT ;  /* 0x0000000d19117c10 */ /* 0x000fe4000affe4ff */
[----:B------:R-:W3:Y:S04]  /*c620*/  LDL.LU R37, [R1+0x50c] ;  /* 0x00050c0001257983 */ /* 0x000ee80000300800 */
[----:B------:R-:W4:Y:S01]  /*c630*/  @P4 LDG.E.EL R3, desc[UR18][R34.64] ;  /* 0x0000001222034981 */ /* 0x000f22000c2e1900 */
[----:B------:R-:W-:-:S03]  /*c640*/  IMAD.SHL.U32 R30, R16, 0x4, RZ ;  /* 0x00000004101e7824 */ /* 0x000fc600078e00ff */
[----:B------:R-:W2:Y:S01]  /*c650*/  LDL.LU R4, [R1+0x500] ;  /* 0x0005000001047983 */ /* 0x000ea20000300800 */
[----:B------:R-:W-:Y:S01]  /*c660*/  IMAD.MOV.U32 R53, RZ, RZ, R23 ;  /* 0x000000ffff357224 */ /* 0x000fe200078e0017 */
[----:B------:R-:W-:Y:S01]  /*c670*/  SHF.L.U64.HI R23, R16, 0x2, R17 ;  /* 0x0000000210177819 */ /* 0x000fe20000010211 */
[----:B------:R-:W-:Y:S01]  /*c680*/  IMAD.MOV.U32 R50, RZ, RZ, R19 ;  /* 0x000000ffff327224 */ /* 0x000fe200078e0013 */
[----:B------:R-:W-:-:S04]  /*c690*/  IADD3 R16, P5, P6, R12, UR26, R30 ;  /* 0x0000001a0c107c10 */ /* 0x000fc8000febe01e */
[----:B------:R-:W-:Y:S01]  /*c6a0*/  IADD3.X R28, R6, UR27, R23, P5, P6 ;  /* 0x0000001b061c7c10 */ /* 0x000fe2000afec417 */
[----:B------:R-:W-:Y:S01]  /*c6b0*/  IMAD.MOV.U32 R31, RZ, RZ, RZ ;  /* 0x000000ffff1f7224 */ /* 0x000fe200078e00ff */
[----:B----4-:R0:W-:Y:S04]  /*c6c0*/  STL [R1+0x394], R3 ;  /* 0x0003940301007387 */ /* 0x0101e80000100800 */
[----:B0-----:R-:W4:Y:S04]  /*c6d0*/  LDL.LU R3, [R1+0x504] ;  /* 0x0005040001037983 */ /* 0x001f280000300800 */
[----:B------:R-:W2:Y:S04]  /*c6e0*/  LDL.LU R52, [R1+0x4f0] ;  /* 0x0004f00001347983 */ /* 0x000ea80000300800 */
[----:B------:R-:W2:Y:S04]  /*c6f0*/  LDL.LU R57, [R1+0x4f8] ;  /* 0x0004f80001397983 */ /* 0x000ea80000300800 */
[----:B------:R-:W2:Y:S04]  /*c700*/  LDL.LU R40, [R1+0x4f4] ;  /* 0x0004f40001287983 */ /* 0x000ea80000300800 */
[----:B------:R-:W2:Y:S04]  /*c710*/  LDL.LU R19, [R1+0x4fc] ;  /* 0x0004fc0001137983 */ /* 0x000ea80000300800 */
[----:B------:R-:W-:Y:S04]  /*c720*/  STL [R1+0xf0], R30 ;  /* 0x0000f01e01007387 */ /* 0x000fe80000100800 */
[----:B------:R-:W-:Y:S04]  /*c730*/  STL [R1+0xec], R23 ;  /* 0x0000ec1701007387 */ /* 0x000fe80000100800 */
[----:B------:R0:W-:Y:S02]  /*c740*/  STL [R1+0xe4], R16 ;  /* 0x0000e41001007387 */ /* 0x0001e40000100800 */
[----:B0-----:R-:W-:-:S05]  /*c750*/  IADD3 R16, P5, R46, R20, RZ ;  /* 0x000000142e107210 */ /* 0x001fca0007fbe0ff */
[----:B------:R-:W-:-:S05]  /*c760*/  IMAD.X R17, R49, 0x1, R7, P5 ;  /* 0x0000000131117824 */ /* 0x000fca00028e0607 */
[----:B------:R-:W2:Y:S04]  /*c770*/  @P3 LDG.E.EL R31, desc[UR18][R16.64] ;  /* 0x00000012101f3981 */ /* 0x000ea8000c2e1900 */
[----:B------:R0:W-:Y:S02]  /*c780*/  STL [R1+0xf4], R28 ;  /* 0x0000f41c01007387 */ /* 0x0001e40000100800 */
[----:B0-----:R-:W-:-:S05]  /*c790*/  IADD3 R28, P5, R44, R9, RZ ;  /* 0x000000092c1c7210 */ /* 0x001fca0007fbe0ff */
[----:B------:R-:W-:Y:S01]  /*c7a0*/  IMAD.X R29, R47, 0x1, R22, P5 ;  /* 0x000000012f1d7824 */ /* 0x000fe200028e0616 */
[----:B--2---:R0:W-:Y:S02]  /*c7b0*/  STL [R1+0x358], R31 ;  /* 0x0003581f01007387 */ /* 0x0041e40000100800 */
[----:B0-----:R-:W-:-:S06]  /*c7c0*/  IMAD.MOV.U32 R31, RZ, RZ, RZ ;  /* 0x000000ffff1f7224 */ /* 0x001fcc00078e00ff */
[----:B------:R0:W2:Y:S02]  /*c7d0*/  @P1 LDG.E.EL R31, desc[UR18][R28.64] ;  /* 0x000000121c1f1981 */ /* 0x0000a4000c2e1900 */
        /* <DEDUP_REMOVED lines=8> */
[----:B------:R0:W2:Y:S01]  /*c860*/  @P4 LDG.E.EL R31, desc[UR18][R16.64] ;  /* 0x00000012101f4981 */ /* 0x0000a2000c2e1900 */
[----:B------:R-:W-:-:S05]  /*c870*/  IADD3 R28, P5, R45, R5, RZ ;  /* 0x000000052d1c7210 */ /* 0x000fca0007fbe0ff */
[----:B------:R-:W-:Y:S01]  /*c880*/  IMAD.X R29, R48, 0x1, R56, P5 ;  /* 0x00000001301d7824 */ /* 0x000fe200028e0638 */
[----:B0-----:R-:W-:-:S04]  /*c890*/  IADD3 R16, P5, P6, R53, UR22, R30 ;  /* 0x0000001635107c10 */ /* 0x001fc8000febe01e */
[----:B------:R-:W-:Y:S01]  /*c8a0*/  IADD3.X R23, R15, UR23, R23, P5, P6 ;  /* 0x000000170f177c10 */ /* 0x000fe2000afec417 */
[----:B--2---:R0:W-:Y:S04]  /*c8b0*/  STL [R1+0x380], R31 ;  /* 0x0003801f01007387 */ /* 0x0041e80000100800 */
[----:B------:R-:W-:Y:S04]  /*c8c0*/  STL [R1+0x7d8], R23 ;  /* 0x0007d81701007387 */ /* 0x000fe80000100800 */
[----:B------:R1:W-:Y:S01]  /*c8d0*/  STL [R1+0x58], R16 ;  /* 0x0000581001007387 */ /* 0x0003e20000100800 */
[----:B0-----:R-:W-:-:S06]  /*c8e0*/  IMAD.MOV.U32 R31, RZ, RZ, RZ ;  /* 0x000000ffff1f7224 */ /* 0x001fcc00078e00ff */
[----:B------:R0:W2:Y:S01]  /*c8f0*/  @!P0 LDG.E.EL R31, desc[UR18][R28.64] ;  /* 0x000000121c1f8981 */ /* 0x0000a2000c2e1900 */
[----:B-1----:R-:W-:-:S05]  /*c900*/  IADD3 R16, P5, R36, R20, RZ ;  /* 0x0000001424107210 */ /* 0x002fca0007fbe0ff */
[----:B---3--:R-:W-:Y:S01]  /*c910*/  IMAD.X R17, R37, 0x1, R7, P5 ;  /* 0x0000000125117824 */ /* 0x008fe200028e0607 */
[----:B0-----:R-:W-:-:S05]  /*c920*/  IADD3 R28, P5, R4, R9, RZ ;  /* 0x00000009041c7210 */ /* 0x001fca0007fbe0ff */
[----:B----4-:R-:W-:Y:S02]  /*c930*/  IMAD.X R29, R3, 0x1, R22, P5 ;  /* 0x00000001031d7824 */ /* 0x010fe400028e0616 */
[----:B------:R-:W-:-:S06]  /*c940*/  IMAD.MOV.U32 R3, RZ, RZ, RZ ;  /* 0x000000ffff037224 */ /* 0x000fcc00078e00ff */
[----:B------:R-:W3:Y:S04]  /*c950*/  @P3 LDG.E.EL R3, desc[UR18][R16.64] ;  /* 0x0000001210033981 */ /* 0x000ee8000c2e1900 */
[----:B--2---:R-:W-:Y:S04]  /*c960*/  STL [R1+0x524], R31 ;  /* 0x0005241f01007387 */ /* 0x004fe80000100800 */
[----:B---3--:R0:W-:Y:S01]  /*c970*/  STL [R1+0x344], R3 ;  /* 0x0003440301007387 */ /* 0x0081e20000100800 */
[----:B------:R-:W-:-:S03]  /*c980*/  IADD3 R30, P5, R52, R9, RZ ;  /* 0x00000009341e7210 */ /* 0x000fc60007fbe0ff */
[----:B------:R-:W2:Y:S04]  /*c990*/  LDL.LU R45, [R1+0x4dc] ;  /* 0x0004dc00012d7983 */ /* 0x000ea80000300800 */
[----:B------:R-:W3:Y:S01]  /*c9a0*/  LDL.LU R42, [R1+0x4ec] ;  /* 0x0004ec00012a7983 */ /* 0x000ee20000300800 */
[----:B0-----:R-:W-:-:S03]  /*c9b0*/  IMAD.MOV.U32 R3, RZ, RZ, RZ ;  /* 0x000000ffff037224 */ /* 0x001fc600078e00ff */
[----:B------:R-:W4:Y:S04]  /*c9c0*/  LDL.LU R43, [R1+0x4d0] ;  /* 0x0004d000012b7983 */ /* 0x000f280000300800 */
[----:B------:R-:W2:Y:S04]  /*c9d0*/  @P1 LDG.E.EL R3, desc[UR18][R28.64] ;  /* 0x000000121c031981 */ /* 0x000ea8000c2e1900 */
[----:B------:R-:W3:Y:S01]  /*c9e0*/  LDL.LU R47, [R1+0x4d4] ;  /* 0x0004d400012f7983 */ /* 0x000ee20000300800 */
[----:B------:R-:W-:-:S03]  /*c9f0*/  IMAD.X R31, R57, 0x1, R22, P5 ;  /* 0x00000001391f7824 */ /* 0x000fc600028e0616 */
[----:B------:R-:W3:Y:S04]  /*ca00*/  LDL R23, [R1+0x110] ;  /* 0x0001100001177983 */ /* 0x000ee80000100800 */
[----:B--2---:R0:W-:Y:S01]  /*ca10*/  STL [R1+0x38c], R3 ;  /* 0x00038c0301007387 */ /* 0x0041e20000100800 */
[----:B------:R-:W-:-:S03]  /*ca20*/  IADD3 R34, P5, R40, R5, RZ ;  /* 0x0000000528227210 */ /* 0x000fc60007fbe0ff */
[----:B------:R-:W2:Y:S01]  /*ca30*/  LDL.LU R44, [R1+0x4d8] ;  /* 0x0004d800012c7983 */ /* 0x000ea20000300800 */
[----:B0-----:R-:W-:-:S03]  /*ca40*/  IMAD.MOV.U32 R3, RZ, RZ, RZ ;  /* 0x000000ffff037224 */ /* 0x001fc600078e00ff */
[----:B------:R-:W2:Y:S01]  /*ca50*/  LDL.LU R49, [R1+0x4e4] ;  /* 0x0004e40001317983 */ /* 0x000ea20000300800 */
[----:B------:R-:W-:-:S03]  /*ca60*/  IMAD.X R35, R19, 0x1, R56, P5 ;  /* 0x0000000113237824 */ /* 0x000fc600028e0638 */
[----:B------:R0:W2:Y:S01]  /*ca70*/  @P4 LDG.E.EL R3, desc[UR18][R30.64] ;  /* 0x000000121e034981 */ /* 0x0000a2000c2e1900 */
[----:B------:R-:W-:-:S03]  /*ca80*/  IADD3 R16, P5, R11, UR29, RZ ;  /* 0x0000001d0b107c10 */ /* 0x000fc6000ffbe0ff */
[----:B------:R-:W4:Y:S01]  /*ca90*/  LDL.LU R46, [R1+0x4e0] ;  /* 0x0004e000012e7983 */ /* 0x000f220000300800 */
[----:B------:R-:W-:-:S03]  /*caa0*/  IADD3.X R17, R24, UR13, RZ, P5, !PT ;  /* 0x0000000d18117c10 */ /* 0x000fc6000affe4ff */
[----:B------:R-:W4:Y:S01]  /*cab0*/  LDL.LU R54, [R1+0x4e8] ;  /* 0x0004e80001367983 */ /* 0x000f220000300800 */
[C---:B0-----:R-:W-:Y:S01]  /*cac0*/  IMAD.SHL.U32 R31, R16.reuse, 0x4, RZ ;  /* 0x00000004101f7824 */ /* 0x041fe200078e00ff */
[----:B------:R-:W-:-:S04]  /*cad0*/  SHF.L.U64.HI R30, R16, 0x2, R17 ;  /* 0x00000002101e7819 */ /* 0x000fc80000010211 */
[----:B------:R-:W-:-:S04]  /*cae0*/  IADD3 R19, P5, P6, R12, UR26, R31 ;  /* 0x0000001a0c137c10 */ /* 0x000fc8000febe01f */
[----:B------:R-:W-:Y:S02]  /*caf0*/  IADD3.X R4, R6, UR27, R30, P5, P6 ;  /* 0x0000001b06047c10 */ /* 0x000fe4000afec41e */
[----:B------:R-:W-:-:S05]  /*cb00*/  IADD3 R16, P5, R45, R20, RZ ;  /* 0x000000142d107210 */ /* 0x000fca0007fbe0ff */
[----:B---3--:R-:W-:Y:S01]  /*cb10*/  IMAD.X R17, R42, 0x1, R7, P5 ;  /* 0x000000012a117824 */ /* 0x008fe200028e0607 */
[----:B--2---:R0:W-:Y:S04]  /*cb20*/  STL [R1+0x368], R3 ;  /* 0x0003680301007387 */ /* 0x0041e80000100800 */
[----:B------:R-:W2:Y:S04]  /*cb30*/  LDL.LU R50, [R1+0x4c8] ;  /* 0x0004c80001327983 */ /* 0x000ea80000300800 */
[----:B------:R-:W3:Y:S01]  /*cb40*/  LDL.LU R53, [R1+0x4cc] ;  /* 0x0004cc0001357983 */ /* 0x000ee20000300800 */
[----:B0-----:R-:W-:-:S03]  /*cb50*/  IMAD.MOV.U32 R3, RZ, RZ, RZ ;  /* 0x000000ffff037224 */ /* 0x001fc600078e00ff */
[----:B------:R-:W2:Y:S04]  /*cb60*/  LDL.LU R36, [R1+0x4b4] ;  /* 0x0004b40001247983 */ /* 0x000ea80000300800 */
[----:B------:R0:W2:Y:S04]  /*cb70*/  @!P0 LDG.E.EL R3, desc[UR18][R34.64] ;  /* 0x0000001222038981 */ /* 0x0000a8000c2e1900 */
[----:B------:R-:W3:Y:S01]  /*cb80*/  LDL.LU R37, [R1+0x4c0] ;  /* 0x0004c00001257983 */ /* 0x000ee20000300800 */
[----:B0-----:R-:W-:-:S06]  /*cb90*/  IMAD.MOV.U32 R34, RZ, RZ, RZ ;  /* 0x000000ffff227224 */ /* 0x001fcc00078e00ff */
[----:B------:R-:W3:Y:S01]  /*cba0*/  @P3 LDG.E.EL R34, desc[UR18][R16.64] ;  /* 0x0000001210223981 */ /* 0x000ee2000c2e1900 */
[----:B----4-:R-:W-:-:S05]  /*cbb0*/  IADD3 R28, P5, R43, R9, RZ ;  /* 0x000000092b1c7210 */ /* 0x010fca0007fbe0ff */
[----:B------:R-:W-:Y:S01]  /*cbc0*/  IMAD.X R29, R47, 0x1, R22, P5 ;  /* 0x000000012f1d7824 */ /* 0x000fe200028e0616 */
[----:B--2---:R0:W-:Y:S04]  /*cbd0*/  STL [R1+0x4f0], R3 ;  /* 0x0004f00301007387 */ /* 0x0041e80000100800 */
[----:B0-----:R-:W2:Y:S04]  /*cbe0*/  LDL.LU R3, [R1+0x480] ;  /* 0x0004800001037983 */ /* 0x001ea80000300800 */
[----:B------:R-:W4:Y:S04]  /*cbf0*/  LDL.LU R52, [R1+0x488] ;  /* 0x0004880001347983 */ /* 0x000f280000300800 */
[----:B------:R-:W2:Y:S04]  /*cc00*/  LDL.LU R57, [R1+0x490] ;  /* 0x0004900001397983 */ /* 0x000ea80000300800 */
[----:B------:R-:W2:Y:S04]  /*cc10*/  LDL.LU R40, [R1+0x494] ;  /* 0x0004940001287983 */ /* 0x000ea80000300800 */
[----:B------:R-:W-:Y:S04]  /*cc20*/  STL [R1+0xe0], R31 ;  /* 0x0000e01f01007387 */ /* 0x000fe80000100800 */
[----:B------:R0:W-:Y:S04]  /*cc30*/  STL [R1+0x7dc], R19 ;  /* 0x0007dc1301007387 */ /* 0x0001e80000100800 */
[----:B0-----:R-:W2:Y:S04]  /*cc40*/  LDL R19, [R1+0xf8] ;  /* 0x0000f80001137983 */ /* 0x001ea80000100800 */
[----:B------:R-:W-:Y:S04]  /*cc50*/  STL [R1+0xdc], R30 ;  /* 0x0000dc1e01007387 */ /* 0x000fe80000100800 */
[----:B---3--:R0:W-:Y:S02]  /*cc60*/  STL [R1+0x340], R34 ;  /* 0x0003402201007387 */ /* 0x0081e40000100800 */
[----:B0-----:R-:W-:-:S06]  /*cc70*/  IMAD.MOV.U32 R34, RZ, RZ, RZ ;  /* 0x000000ffff227224 */ /* 0x001fcc00078e00ff */
[----:B------:R2:W3:Y:S02]  /*cc80*/  @P1 LDG.E.EL R34, desc[UR18][R28.64] ;  /* 0x000000121c221981 */ /* 0x0004e4000c2e1900 */
[----:B--2---:R-:W-:-:S04]  /*cc90*/  IADD3 R29, P5, P6, R19, UR24, R31 ;  /* 0x00000018131d7c10 */ /* 0x004fc8000febe01f */
[----:B------:R-:W-:Y:S01]  /*cca0*/  IADD3.X R28, R8, UR25, R30, P5, P6 ;  /* 0x00000019081c7c10 */ /* 0x000fe2000afec41e */
[----:B------:R-:W-:Y:S01]  /*ccb0*/  STL [R1+0x78], R29 ;  /* 0x0000781d01007387 */ /* 0x000fe20000100800 */
[----:B------:R-:W-:-:S03]  /*ccc0*/  IADD3 R16, P5, R44, R9, RZ ;  /* 0x000000092c107210 */ /* 0x000fc60007fbe0ff */
[----:B------:R-:W-:Y:S02]  /*ccd0*/  STL [R1+0x98], R28 ;  /* 0x0000981c01007387 */ /* 0x000fe40000100800 */
[----:B------:R-:W-:Y:S02]  /*cce0*/  IMAD.X R17, R49, 0x1, R22, P5 ;  /* 0x0000000131117824 */ /* 0x000fe400028e0616 */
[----:B---3--:R0:W-:Y:S02]  /*ccf0*/  STL [R1+0x384], R34 ;  /* 0x0003842201007387 */ /* 0x0081e40000100800 */
[----:B0-----:R-:W-:-:S06]  /*cd00*/  IMAD.MOV.U32 R34, RZ, RZ, RZ ;  /* 0x000000ffff227224 */ /* 0x001fcc00078e00ff */
[----:B------:R-:W2:Y:S04]  /*cd10*/  @P4 LDG.E.EL R34, desc[UR18][R16.64] ;  /* 0x0000001210224981 */ /* 0x000ea8000c2e1900 */
[----:B------:R-:W3:Y:S01]  /*cd20*/  LDG.E.EL.64 R16, desc[UR18][R32.64+0x10] ;  /* 0x0000101220107981 */ /* 0x000ee2000c2e1b00 */
[----:B------:R-:W-:-:S05]  /*cd30*/  IADD3 R28, P5, R46, R5, RZ ;  /* 0x000000052e1c7210 */ /* 0x000fca0007fbe0ff */
[----:B------:R-:W-:Y:S01]  /*cd40*/  IMAD.X R29, R54, 0x1, R56, P5 ;  /* 0x00000001361d7824 */ /* 0x000fe200028e0638 */
[----:B--2---:R0:W-:Y:S02]  /*cd50*/  STL [R1+0x35c], R34 ;  /* 0x00035c2201007387 */ /* 0x0041e40000100800 */
[----:B0-----:R-:W-:Y:S01]  /*cd60*/  IMAD.MOV.U32 R34, RZ, RZ, RZ ;  /* 0x000000ffff227224 */ /* 0x001fe200078e00ff */
[----:B---3--:R-:W-:-:S05]  /*cd70*/  R2UR UR4, R16 ;  /* 0x00000000100472ca */ /* 0x008fca00000e0000 */
[----:B------:R0:W2:Y:S01]  /*cd80*/  @!P0 LDG.E.EL R34, desc[UR18][R28.64] ;  /* 0x000000121c228981 */ /* 0x0000a2000c2e1900 */
[----:B------:R-:W-:Y:S02]  /*cd90*/  R2UR UR5, R17 ;  /* 0x00000000110572ca */ /* 0x000fe400000e0000 */
[----:B0-----:R-:W-:-:S04]  /*cda0*/  IADD3 R29, P5, P6, R23, UR22, R31 ;  /* 0x00000016171d7c10 */ /* 0x001fc8000febe01f */
[----:B------:R-:W-:Y:S02]  /*cdb0*/  IADD3.X R28, R15, UR23, R30, P5, P6 ;  /* 0x000000170f1c7c10 */ /* 0x000fe4000afec41e */
[----:B------:R-:W-:Y:S01]  /*cdc0*/  IADD3 R16, P5, R50, R20, RZ ;  /* 0x0000001432107210 */ /* 0x000fe20007fbe0ff */
[----:B------:R-:W-:Y:S04]  /*cdd0*/  STL [R1+0x64], R29 ;  /* 0x0000641d01007387 */ /* 0x000fe80000100800 */
[----:B------:R-:W-:Y:S01]  /*cde0*/  IMAD.X R17, R53, 0x1, R7, P5 ;  /* 0x0000000135117824 */ /* 0x000fe200028e0607 */
[----:B------:R0:W-:Y:S02]  /*cdf0*/  STL [R1+0x68], R28 ;  /* 0x0000681c01007387 */ /* 0x0001e40000100800 */
[----:B0-----:R-:W-:-:S05]  /*ce00*/  IADD3 R28, P5, R36, R9, RZ ;  /* 0x00000009241c7210 */ /* 0x001fca0007fbe0ff */
[----:B------:R-:W-:Y:S01]  /*ce10*/  IMAD.X R29, R37, 0x1, R22, P5 ;  /* 0x00000001251d7824 */ /* 0x000fe200028e0616 */
[----:B------:R-:W-:Y:S01]  /*ce20*/  IADD3 R30, P5, R3, R5, RZ ;  /* 0x00000005031e7210 */ /* 0x000fe20007fbe0ff */
[----:B------:R-:W-:-:S06]  /*ce30*/  IMAD.MOV.U32 R3, RZ, RZ, RZ ;  /* 0x000000ffff037224 */ /* 0x000fcc00078e00ff */
[----:B------:R-:W3:Y:S04]  /*ce40*/  @P3 LDG.E.EL R3, desc[UR18][R16.64] ;  /* 0x0000001210033981 */ /* 0x000ee8000c2e1900 */
[----:B--2---:R-:W-:Y:S04]  /*ce50*/  STL [R1+0x4d0], R34 ;  /* 0x0004d02201007387 */ /* 0x004fe80000100800 */
[----:B---3--:R0:W-:Y:S01]  /*ce60*/  STL [R1+0x334], R3 ;  /* 0x0003340301007387 */ /* 0x0081e20000100800 */
[----:B----4-:R-:W-:-:S03]  /*ce70*/  IMAD.X R31, R52, 0x1, R56, P5 ;  /* 0x00000001341f7824 */ /* 0x010fc600028e0638 */
[----:B------:R-:W2:Y:S04]  /*ce80*/  LDL.LU R48, [R1+0x484] ;  /* 0x0004840001307983 */ /* 0x000ea80000300800 */
[----:B------:R-:W3:Y:S01]  /*ce90*/  LDL.LU R45, [R1+0x48c] ;  /* 0x00048c00012d7983 */ /* 0x000ee20000300800 */
[----:B0-----:R-:W-:-:S03]  /*cea0*/  IMAD.MOV.U32 R3, RZ, RZ, RZ ;  /* 0x000000ffff037224 */ /* 0x001fc600078e00ff */
[----:B------:R-:W4:Y:S04]  /*ceb0*/  LDL.LU R42, [R1+0x478] ;  /* 0x00047800012a7983 */ /* 0x000f280000300800 */
[----:B------:R-:W2:Y:S04]  /*cec0*/  @P1 LDG.E.EL R3, desc[UR18][R28.64] ;  /* 0x000000121c031981 */ /* 0x000ea8000c2e1900 */
[----:B------:R-:W3:Y:S04]  /*ced0*/  LDL.LU R52, [R1+0x47c] ;  /* 0x00047c0001347983 */ /* 0x000ee80000300800 */
[----:B------:R-:W3:Y:S04]  /*cee0*/  LDL.LU R43, [R1+0x468] ;  /* 0x00046800012b7983 */ /* 0x000ee80000300800 */
[----:B------:R-:W3:Y:S04]  /*cef0*/  LDL.LU R47, [R1+0x470] ;  /* 0x00047000012f7983 */ /* 0x000ee80000300800 */
[----:B------:R-:W3:Y:S04]  /*cf00*/  LDL.LU R44, [R1+0x46c] ;  /* 0x00046c00012c7983 */ /* 0x000ee80000300800 */
[----:B------:R-:W3:Y:S04]  /*cf10*/  LDL.LU R53, [R1+0x474] ;  /* 0x0004740001357983 */ /* 0x000ee80000300800 */
[----:B--2---:R0:W-:Y:S02]  /*cf20*/  STL [R1+0x37c], R3 ;  /* 0x00037c0301007387 */ /* 0x0041e40000100800 */
[----:B0-----:R-:W-:-:S06]  /*cf30*/  IMAD.MOV.U32 R3, RZ, RZ, RZ ;  /* 0x000000ffff037224 */ /* 0x001fcc00078e00ff */
[----:B------:R-:W2:Y:S01]  /*cf40*/  @!P0 LDG.E.EL R3, desc[UR18][R30.64] ;  /* 0x000000121e038981 */ /* 0x000ea2000c2e1900 */
[----:B------:R-:W-:-:S05]  /*cf50*/  IADD3 R34, P5, R57, R9, RZ ;  /* 0x0000000939227210 */ /* 0x000fca0007fbe0ff */
[----:B------:R-:W-:Y:S01]  /*cf60*/  IMAD.X R35, R40, 0x1, R22, P5 ;  /* 0x0000000128237824 */ /* 0x000fe200028e0616 */
[----:B------:R-:W-:-:S04]  /*cf70*/  USHF.R.U32.HI UR12, URZ, 0x1d, UR5 ;  /* 0x0000001d3f0c7899 */ /* 0x000fc80008011605 */
[----:B------:R-:W-:-:S04]  /*cf80*/  ULOP3.LUT UR12, UR12, 0x4, URZ, 0xc0, !UPT ;  /* 0x000000040c0c7892 */ /* 0x000fc8000f8ec03f */
[----:B------:R-:W-:Y:S01]  /*cf90*/  UIADD3 UR12, UP0, UR4, UR12, URZ ;  /* 0x0000000c040c7290 */ /* 0x000fe2000ff1e03f */
[----:B--2---:R0:W-:Y:S03]  /*cfa0*/  STL [R1+0x4c0], R3 ;  /* 0x0004c00301007387 */ /* 0x0041e60000100800 */
[----:B------:R-:W-:Y:S02]  /*cfb0*/  UIADD3.X UR4, URZ, UR5, URZ, UP0, !UPT ;  /* 0x000000053f047290 */ /* 0x000fe400087fe43f */
[----:B------:R-:W-:Y:S01]  /*cfc0*/  USHF.L.U32 UR28, UR12, 0x2, URZ ;  /* 0x000000020c1c7899 */ /* 0x000fe2000800063f */
[----:B------:R-:W2:Y:S01]  /*cfd0*/  LDL.LU R49, [R1+0x130] ;  /* 0x0001300001317983 */ /* 0x000ea20000300800 */
[----:B0-----:R-:W-:Y:S01]  /*cfe0*/  IMAD.MOV.U32 R3, RZ, RZ, RZ ;  /* 0x000000ffff037224 */ /* 0x001fe200078e00ff */
[----:B------:R-:W-:-:S03]  /*cff0*/  USHF.L.U64.HI UR12, UR12, 0x2, UR4 ;  /* 0x000000020c0c7899 */ /* 0x000fc60008010204 */
[----:B------:R-:W-:Y:S01]  /*d000*/  IADD3 R16, P5, R10, UR28, RZ ;  /* 0x0000001c0a107c10 */ /* 0x000fe2000ffbe0ff */
[----:B------:R-:W2:Y:S04]  /*d010*/  LDL.LU R46, [R1+0x144] ;  /* 0x00014400012e7983 */ /* 0x000ea80000300800 */
[----:B------:R0:W2:Y:S01]  /*d020*/  @P4 LDG.E.EL R3, desc[UR18][R34.64] ;  /* 0x0000001222034981 */ /* 0x0000a2000c2e1900 */
[----:B------:R-:W-:Y:S01]  /*d030*/  IADD3.X R17, R21, UR12, RZ, P5, !PT ;  /* 0x0000000c15117c10 */ /* 0x000fe2000affe4ff */
[C---:B------:R-:W-:Y:S02]  /*d040*/  IMAD.SHL.U32 R31, R16.reuse, 0x4, RZ ;  /* 0x00000004101f7824 */ /* 0x040fe400078e00ff */
[----:B------:R-:W3:Y:S01]  /*d050*/  LDL.LU R54, [R1+0x120] ;  /* 0x0001200001367983 */ /* 0x000ee20000300800 */
[----:B------:R-:W-:-:S02]  /*d060*/  SHF.L.U64.HI R30, R16, 0x2, R17 ;  /* 0x00000002101e7819 */ /* 0x000fc40000010211 */
[----:B------:R-:W-:Y:S01]  /*d070*/  IADD3 R57, P5, P6, R12, UR26, R31 ;  /* 0x0000001a0c397c10 */ /* 0x000fe2000febe01f */
[----:B------:R-:W3:Y:S04]  /*d080*/  LDL.LU R50, [R1+0x134] ;  /* 0x0001340001327983 */ /* 0x000ee80000300800 */
[----:B------:R-:W-:Y:S04]  /*d090*/  STL [R1+0xd0], R31 ;  /* 0x0000d01f01007387 */ /* 0x000fe80000100800 */
[----:B------:R-:W-:Y:S01]  /*d0a0*/  STL [R1+0xcc], R30 ;  /* 0x0000cc1e01007387 */ /* 0x000fe20000100800 */
[----:B0-----:R-:W-:-:S03]  /*d0b0*/  IMAD.MOV.U32 R34, RZ, RZ, RZ ;  /* 0x000000ffff227224 */ /* 0x001fc600078e00ff */
[----:B--2---:R0:W-:Y:S04]  /*d0c0*/  STL [R1+0x350], R3 ;  /* 0x0003500301007387 */ /* 0x0041e80000100800 */
[----:B------:R-:W2:Y:S04]  /*d0d0*/  LDL.LU R36, [R1+0x11c] ;  /* 0x00011c0001247983 */ /* 0x000ea80000300800 */
[----:B------:R-:W2:Y:S01]  /*d0e0*/  LDL.LU R37, [R1+0x12c] ;  /* 0x00012c0001257983 */ /* 0x000ea20000300800 */
[----:B0-----:R-:W-:Y:S02]  /*d0f0*/  IADD3.X R3, R6, UR27, R30, P5, P6 ;  /* 0x0000001b06037c10 */ /* 0x001fe4000afec41e */
[----:B------:R-:W-:-:S05]  /*d100*/  IADD3 R16, P5, R48, R20, RZ ;  /* 0x0000001430107210 */ /* 0x000fca0007fbe0ff */
[----:B---3--:R-:W-:-:S05]  /*d110*/  IMAD.X R17, R45, 0x1, R7, P5 ;  /* 0x000000012d117824 */ /* 0x008fca00028e0607 */
[----:B------:R-:W3:Y:S01]  /*d120*/  @P3 LDG.E.EL R34, desc[UR18][R16.64] ;  /* 0x0000001210223981 */ /* 0x000ee2000c2e1900 */
[----:B----4-:R-:W-:-:S03]  /*d130*/  IADD3 R28, P5, R42, R9, RZ ;  /* 0x000000092a1c7210 */ /* 0x010fc60007fbe0ff */
[----:B------:R0:W-:Y:S02]  /*d140*/  STL [R1+0x54], R3 ;  /* 0x0000540301007387 */ /* 0x0001e40000100800 */
[----:B------:R-:W-:Y:S02]  /*d150*/  IMAD.X R29, R52, 0x1, R22, P5 ;  /* 0x00000001341d7824 */ /* 0x000fe400028e0616 */
[----:B0-----:R-:W4:Y:S04]  /*d160*/  LDL.LU R3, [R1+0x124] ;  /* 0x0001240001037983 */ /* 0x001f280000300800 */
[----:B------:R-:W2:Y:S04]  /*d170*/  LDL.LU R40, [R1+0x138] ;  /* 0x0001380001287983 */ /* 0x000ea80000300800 */
[----:B---3--:R0:W-:Y:S02]  /*d180*/  STL [R1+0x330], R34 ;  /* 0x0003302201007387 */ /* 0x0081e40000100800 */
[----:B0-----:R-:W-:-:S06]  /*d190*/  IMAD.MOV.U32 R34, RZ, RZ, RZ ;  /* 0x000000ffff227224 */ /* 0x001fcc00078e00ff */
[----:B------:R0:W3:Y:S01]  /*d1a0*/  @P1 LDG.E.EL R34, desc[UR18][R28.64] ;  /* 0x000000121c221981 */ /* 0x0000e2000c2e1900 */
[----:B------:R-:W-:-:S04]  /*d1b0*/  IADD3 R52, P5, P6, R19, UR24, R31 ;  /* 0x0000001813347c10 */ /* 0x000fc8000febe01f */
[----:B0-----:R-:W-:Y:S02]  /*d1c0*/  IADD3.X R28, R8, UR25, R30, P5, P6 ;  /* 0x00000019081c7c10 */ /* 0x001fe4000afec41e */
[----:B------:R-:W-:-:S03]  /*d1d0*/  IADD3 R16, P5, R43, R9, RZ ;  /* 0x000000092b107210 */ /* 0x000fc60007fbe0ff */
[----:B------:R-:W-:Y:S02]  /*d1e0*/  STL [R1+0x38], R28 ;  /* 0x0000381c01007387 */ /* 0x000fe40000100800 */
[----:B------:R-:W-:Y:S02]  /*d1f0*/  IMAD.X R17, R47, 0x1, R22, P5 ;  /* 0x000000012f117824 */ /* 0x000fe400028e0616 */
[----:B---3--:R0:W-:Y:S02]  /*d200*/  STL [R1+0x370], R34 ;  /* 0x0003702201007387 */ /* 0x0081e40000100800 */
[----:B0-----:R-:W-:-:S06]  /*d210*/  IMAD.MOV.U32 R34, RZ, RZ, RZ ;  /* 0x000000ffff227224 */ /* 0x001fcc00078e00ff */
[----:B------:R-:W3:Y:S01]  /*d220*/  @P4 LDG.E.EL R34, desc[UR18][R16.64] ;  /* 0x0000001210224981 */ /* 0x000ee2000c2e1900 */
[----:B------:R-:W-:-:S05]  /*d230*/  IADD3 R28, P5, R44, R5, RZ ;  /* 0x000000052c1c7210 */ /* 0x000fca0007fbe0ff */
[----:B------:R-:W-:Y:S01]  /*d240*/  IMAD.X R29, R53, 0x1, R56, P5 ;  /* 0x00000001351d7824 */ /* 0x000fe200028e0638 */
[----:B------:R-:W-:-:S04]  /*d250*/  IADD3 R48, P5, P6, R23, UR22, R31 ;  /* 0x0000001617307c10 */ /* 0x000fc8000febe01f */
[----:B------:R-:W-:Y:S01]  /*d260*/  IADD3.X R53, R15, UR23, R30, P5, P6 ;  /* 0x000000170f357c10 */ /* 0x000fe2000afec41e */
[----:B---3--:R0:W-:Y:S01]  /*d270*/  STL [R1+0x34c], R34 ;  /* 0x00034c2201007387 */ /* 0x0081e20000100800 */
[----:B------:R-:W-:-:S03]  /*d280*/  IADD3 R16, P5, R49, R9, RZ ;  /* 0x0000000931107210 */ /* 0x000fc60007fbe0ff */
[----:B------:R-:W3:Y:S01]  /*d290*/  LDL.LU R45, [R1+0x108] ;  /* 0x00010800012d7983 */ /* 0x000ee20000300800 */
[----:B0-----:R-:W-:-:S03]  /*d2a0*/  IMAD.MOV.U32 R34, RZ, RZ, RZ ;  /* 0x000000ffff227224 */ /* 0x001fc600078e00ff */
[----:B------:R-:W3:Y:S01]  /*d2b0*/  LDL.LU R47, [R1+0x104] ;  /* 0x00010400012f7983 */ /* 0x000ee20000300800 */
[----:B------:R-:W-:-:S03]  /*d2c0*/  IMAD.X R17, R46, 0x1, R22, P5 ;  /* 0x000000012e117824 */ /* 0x000fc600028e0616 */
[----:B------:R-:W3:Y:S04]  /*d2d0*/  LDL.LU R44, [R1+0x10c] ;  /* 0x00010c00012c7983 */ /* 0x000ee80000300800 */
[----:B------:R0:W3:Y:S02]  /*d2e0*/  @!P0 LDG.E.EL R34, desc[UR18][R28.64] ;  /* 0x000000121c228981 */ /* 0x0000e4000c2e1900 */
[----:B0-----:R-:W-:-:S05]  /*d2f0*/  IADD3 R28, P5, R54, R9, RZ ;  /* 0x00000009361c7210 */ /* 0x001fca0007fbe0ff */
[----:B------:R-:W-:Y:S01]  /*d300*/  IMAD.X R29, R50, 0x1, R22, P5 ;  /* 0x00000001321d7824 */ /* 0x000fe200028e0616 */
[----:B--2---:R-:W-:-:S05]  /*d310*/  IADD3 R30, P5, R36, R20, RZ ;  /* 0x00000014241e7210 */ /* 0x004fca0007fbe0ff */
[----:B------:R-:W-:Y:S01]  /*d320*/  IMAD.X R31, R37, 0x1, R7, P5 ;  /* 0x00000001251f7824 */ /* 0x000fe200028e0607 */
[----:B---3--:R4:W-:Y:S04]  /*d330*/  STL [R1+0x4b4], R34 ;  /* 0x0004b42201007387 */ /* 0x0089e80000100800 */
[----:B------:R-:W2:Y:S04]  /*d340*/  LDL.LU R43, [R1+0x114] ;  /* 0x00011400012b7983 */ /* 0x000ea80000300800 */
[----:B------:R-:W3:Y:S01]  /*d350*/  LDL.LU R49, [R1+0x118] ;  /* 0x0001180001317983 */ /* 0x000ee20000300800 */
[----:B----4-:R-:W-:Y:S01]  /*d360*/  IADD3 R34, P5, R3, R5, RZ ;  /* 0x0000000503227210 */ /* 0x010fe20007fbe0ff */
[----:B------:R-:W-:-:S02]  /*d370*/  IMAD.MOV.U32 R3, RZ, RZ, RZ ;  /* 0x000000ffff037224 */ /* 0x000fc400078e00ff */
[----:B------:R-:W4:Y:S04]  /*d380*/  LDL.LU R46, [R1+0x3c] ;  /* 0x00003c00012e7983 */ /* 0x000f280000300800 */
[----:B------:R-:W2:Y:S04]  /*d390*/  LDL.LU R54, [R1+0x48] ;  /* 0x0000480001367983 */ /* 0x000ea80000300800 */
[----:B------:R-:W2:Y:S04]  /*d3a0*/  @P1 LDG.E.EL R3, desc[UR18][R16.64] ;  /* 0x0000001210031981 */ /* 0x000ea8000c2e1900 */
[----:B--2---:R0:W-:Y:S02]  /*d3b0*/  STL [R1+0x1a8], R3 ;  /* 0x0001a80301007387 */ /* 0x0041e40000100800 */
[----:B0-----:R-:W-:-:S06]  /*d3c0*/  IMAD.MOV.U32 R3, RZ, RZ, RZ ;  /* 0x000000ffff037224 */ /* 0x001fcc00078e00ff */
[----:B------:R-:W2:Y:S04]  /*d3d0*/  @P4 LDG.E.EL R3, desc[UR18][R28.64] ;  /* 0x000000121c034981 */ /* 0x000ea8000c2e1900 */
[----:B------:R-:W3:Y:S04]  /*d3e0*/  LDL.LU R29, [R1+0xe8] ;  /* 0x0000e800011d7983 */ /* 0x000ee80000300800 */
[----:B------:R-:W3:Y:S04]  /*d3f0*/  LDL.LU R50, [R1+0x30] ;  /* 0x0000300001327983 */ /* 0x000ee80000300800 */
[----:B------:R-:W3:Y:S04]  /*d400*/  LDL.LU R36, [R1+0x44] ;  /* 0x0000440001247983 */ /* 0x000ee80000300800 */
[----:B------:R-:W3:Y:S04]  /*d410*/  LDL.LU R37, [R1+0x1c] ;  /* 0x00001c0001257983 */ /* 0x000ee80000300800 */
[----:B--2---:R0:W-:Y:S02]  /*d420*/  STL [R1+0x1a4], R3 ;  /* 0x0001a40301007387 */ /* 0x0041e40000100800 */
[----:B0-----:R-:W-:-:S06]  /*d430*/  IMAD.MOV.U32 R3, RZ, RZ, RZ ;  /* 0x000000ffff037224 */ /* 0x001fcc00078e00ff */
[----:B------:R-:W2:Y:S01]  /*d440*/  @P3 LDG.E.EL R3, desc[UR18][R30.64] ;  /* 0x000000121e033981 */ /* 0x000ea2000c2e1900 */
[----:B------:R-:W-:Y:S01]  /*d450*/  IMAD.X R35, R40, 0x1, R56, P5 ;  /* 0x0000000128237824 */ /* 0x000fe200028e0638 */
[----:B------:R-:W-:Y:S02]  /*d460*/  IADD3 R16, P5, R14, UR28, RZ ;  /* 0x0000001c0e107c10 */ /* 0x000fe4000ffbe0ff */
[----:B--2---:R0:W-:Y:S02]  /*d470*/  STL [R1+0x1b0], R3 ;  /* 0x0001b00301007387 */ /* 0x0041e40000100800 */
[----:B0-----:R-:W-:-:S06]  /*d480*/  IMAD.MOV.U32 R3, RZ, RZ, RZ ;  /* 0x000000ffff037224 */ /* 0x001fcc00078e00ff */
[----:B------:R-:W2:Y:S01]  /*d490*/  @!P0 LDG.E.EL R3, desc[UR18][R34.64] ;  /* 0x0000001222038981 */ /* 0x000ea2000c2e1900 */
[----:B------:R-:W-:Y:S01]  /*d4a0*/  IMAD.SHL.U32 R30, R16, 0x4, RZ ;  /* 0x00000004101e7824 */ /* 0x000fe200078e00ff */
[----:B------:R-:W-:-:S04]  /*d4b0*/  IADD3.X R17, R25, UR12, RZ, P5, !PT ;  /* 0x0000000c19117c10 */ /* 0x000fc8000affe4ff */
[----:B------:R-:W-:Y:S01]  /*d4c0*/  IADD3 R40, P5, P6, R12, UR26, R30 ;  /* 0x0000001a0c287c10 */ /* 0x000fe2000febe01e */
[----:B------:R-:W-:Y:S01]  /*d4d0*/  IMAD.MOV.U32 R31, RZ, RZ, RZ ;  /* 0x000000ffff1f7224 */ /* 0x000fe200078e00ff */
[----:B--2---:R0:W-:Y:S02]  /*d4e0*/  STL [R1+0x1c0], R3 ;  /* 0x0001c00301007387 */ /* 0x0041e40000100800 */
[----:B0-----:R-:W-:-:S04]  /*d4f0*/  SHF.L.U64.HI R3, R16, 0x2, R17 ;  /* 0x0000000210037819 */ /* 0x001fc80000010211 */
[----:B------:R-:W-:Y:S02]  /*d500*/  IADD3.X R42, R6, UR27, R3, P5, P6 ;  /* 0x0000001b062a7c10 */ /* 0x000fe4000afec403 */
[----:B---3--:R-:W-:-:S05]  /*d510*/  IADD3 R16, P5, R29, R20, RZ ;  /* 0x000000141d107210 */ /* 0x008fca0007fbe0ff */
[----:B------:R-:W-:-:S05]  /*d520*/  IMAD.X R17, R45, 0x1, R7, P5 ;  /* 0x000000012d117824 */ /* 0x000fca00028e0607 */
[----:B------:R-:W2:Y:S01]  /*d530*/  @P3 LDG.E.EL R31, desc[UR18][R16.64] ;  /* 0x00000012101f3981 */ /* 0x000ea2000c2e1900 */
[----:B------:R-:W-:-:S03]  /*d540*/  IADD3 R28, P5, R47, R9, RZ ;  /* 0x000000092f1c7210 */ /* 0x000fc60007fbe0ff */
[----:B------:R-:W-:Y:S04]  /*d550*/  STL [R1+0xc8], R30 ;  /* 0x0000c81e01007387 */ /* 0x000fe80000100800 */
[----:B------:R-:W-:Y:S01]  /*d560*/  STL [R1+0xc4], R3 ;  /* 0x0000c40301007387 */ /* 0x000fe20000100800 */
[----:B------:R-:W-:-:S03]  /*d570*/  IMAD.X R29, R44, 0x1, R22, P5 ;  /* 0x000000012c1d7824 */ /* 0x000fc600028e0616 */
[----:B--2---:R0:W-:Y:S02]  /*d580*/  STL [R1+0x1c4], R31 ;  /* 0x0001c41f01007387 */ /* 0x0041e40000100800 */
[----:B0-----:R-:W-:-:S06]  /*d590*/  IMAD.MOV.U32 R31, RZ, RZ, RZ ;  /* 0x000000ffff1f7224 */ /* 0x001fcc00078e00ff */
[----:B------:R-:W2:Y:S01]  /*d5a0*/  @P1 LDG.E.EL R31, desc[UR18][R28.64] ;  /* 0x000000121c1f1981 */ /* 0x000ea2000c2e1900 */
[----:B------:R-:W-:-:S04]  /*d5b0*/  IADD3 R44, P5, P6, R19, UR24, R30 ;  /* 0x00000018132c7c10 */ /* 0x000fc8000febe01e */
[----:B------:R-:W-:Y:S02]  /*d5c0*/  IADD3.X R47, R8, UR25, R3, P5, P6 ;  /* 0x00000019082f7c10 */ /* 0x000fe4000afec403 */
[----:B------:R-:W-:-:S05]  /*d5d0*/  IADD3 R16, P5, R43, R9, RZ ;  /* 0x000000092b107210 */ /* 0x000fca0007fbe0ff */
[----:B------:R-:W-:Y:S01]  /*d5e0*/  IMAD.X R17, R49, 0x1, R22, P5 ;  /* 0x0000000131117824 */ /* 0x000fe200028e0616 */
[----:B--2---:R0:W-:Y:S02]  /*d5f0*/  STL [R1+0x1b4], R31 ;  /* 0x0001b41f01007387 */ /* 0x0041e40000100800 */
[----:B0-----:R-:W-:-:S06]  /*d600*/  IMAD.MOV.U32 R31, RZ, RZ, RZ ;  /* 0x000000ffff1f7224 */ /* 0x001fcc00078e00ff */
[----:B------:R-:W2:Y:S01]  /*d610*/  @P4 LDG.E.EL R31, desc[UR18][R16.64] ;  /* 0x00000012101f4981 */ /* 0x000ea2000c2e1900 */
[----:B----4-:R-:W-:-:S05]  /*d620*/  IADD3 R28, P5, R46, R9, RZ ;  /* 0x000000092e1c7210 */ /* 0x010fca0007fbe0ff */
[----:B------:R-:W-:Y:S01]  /*d630*/  IMAD.X R29, R54, 0x1, R22, P5 ;  /* 0x00000001361d7824 */ /* 0x000fe200028e0616 */
[----:B--2---:R0:W-:Y:S02]  /*d640*/  STL [R1+0x144], R31 ;  /* 0x0001441f01007387 */ /* 0x0041e40000100800 */
[----:B0-----:R-:W-:-:S06]  /*d650*/  IMAD.MOV.U32 R31, RZ, RZ, RZ ;  /* 0x000000ffff1f7224 */ /* 0x001fcc00078e00ff */
[----:B------:R0:W2:Y:S02]  /*d660*/  @P1 LDG.E.EL R31, desc[UR18][R28.64] ;  /* 0x000000121c1f1981 */ /* 0x0000a4000c2e1900 */
[----:B0-----:R-:W-:-:S04]  /*d670*/  IADD3 R28, P5, P6, R23, UR22, R30 ;  /* 0x00000016171c7c10 */ /* 0x001fc8000febe01e */
[----:B------:R-:W-:Y:S02]  /*d680*/  IADD3.X R3, R15, UR23, R3, P5, P6 ;  /* 0x000000170f037c10 */ /* 0x000fe4000afec403 */
[----:B------:R-:W-:-:S05]  /*d690*/  IADD3 R16, P5, R50, R9, RZ ;  /* 0x0000000932107210 */ /* 0x000fca0007fbe0ff */
[----:B------:R-:W-:Y:S02]  /*d6a0*/  IMAD.X R17, R36, 0x1, R22, P5 ;  /* 0x0000000124117824 */ /* 0x000fe400028e0616 */
[----:B------:R-:W-:-:S06]  /*d6b0*/  IMAD.MOV.U32 R36, RZ, RZ, RZ ;  /* 0x000000ffff247224 */ /* 0x000fcc00078e00ff */
[----:B------:R-:W3:Y:S04]  /*d6c0*/  @P4 LDG.E.EL R36, desc[UR18][R16.64] ;  /* 0x0000001210244981 */ /* 0x000ee8000c2e1900 */
[----:B------:R0:W-:Y:S02]  /*d6d0*/  STL [R1+0xa4], R28 ;  /* 0x0000a41c01007387 */ /* 0x0001e40000100800 */
[----:B0-----:R-:W-:-:S05]  /*d6e0*/  IADD3 R28, P5, R37, R20, RZ ;  /* 0x00000014251c7210 */ /* 0x001fca0007fbe0ff */
[----:B------:R-:W-:Y:S01]  /*d6f0*/  IMAD.X R29, R38, 0x1, R7, P5 ;  /* 0x00000001261d7824 */ /* 0x000fe200028e0607 */
[----:B------:R-:W-:Y:S01]  /*d700*/  IADD3 R30, P5, R27, R5, RZ ;  /* 0x000000051b1e7210 */ /* 0x000fe20007fbe0ff */
[----:B------:R-:W4:Y:S04]  /*d710*/  LDL.LU R38, [R1+0x808] ;  /* 0x0008080001267983 */ /* 0x000f280000300800 */
[----:B--2---:R0:W-:Y:S04]  /*d720*/  STL [R1+0x1e0], R31 ;  /* 0x0001e01f01007387 */ /* 0x0041e80000100800 */
[----:B------:R-:W2:Y:S01]  /*d730*/  LDL.LU R27, [R1+0x804] ;  /* 0x00080400011b7983 */ /* 0x000ea20000300800 */
[----:B0-----:R-:W-:Y:S01]  /*d740*/  IMAD.X R31, R26, 0x1, R56, P5 ;  /* 0x000000011a1f7824 */ /* 0x001fe200028e0638 */
[----:B------:R-:W-:-:S02]  /*d750*/  IADD3 R34, P5, R41, R9, RZ ;  /* 0x0000000929227210 */ /* 0x000fc40007fbe0ff */
[----:B------:R-:W2:Y:S04]  /*d760*/  LDL.LU R26, [R1+0x800] ;  /* 0x00080000011a7983 */ /* 0x000ea80000300800 */
[----:B------:R-:W2:Y:S01]  /*d770*/  LDL.LU R41, [R1+0x7fc] ;  /* 0x0007fc0001297983 */ /* 0x000ea20000300800 */
[----:B------:R-:W-:-:S03]  /*d780*/  IMAD.X R35, R51, 0x1, R22, P5 ;  /* 0x0000000133237824 */ /* 0x000fc600028e0616 */
[----:B------:R-:W2:Y:S04]  /*d790*/  LDL.LU R51, [R1+0x7f8] ;  /* 0x0007f80001337983 */ /* 0x000ea80000300800 */
[----:B---3--:R0:W-:Y:S02]  /*d7a0*/  STL [R1+0x1dc], R36 ;  /* 0x0001dc2401007387 */ /* 0x0081e40000100800 */
[----:B0-----:R-:W-:-:S06]  /*d7b0*/  IMAD.MOV.U32 R36, RZ, RZ, RZ ;  /* 0x000000ffff247224 */ /* 0x001fcc00078e00ff */
[----:B------:R0:W3:Y:S02]  /*d7c0*/  @P3 LDG.E.EL R36, desc[UR18][R28.64] ;  /* 0x000000121c243981 */ /* 0x0000e4000c2e1900 */
[----:B0-----:R-:W-:-:S06]  /*d7d0*/  IMAD.MOV.U32 R28, RZ, RZ, RZ ;  /* 0x000000ffff1c7224 */ /* 0x001fcc00078e00ff */
[----:B------:R-:W2:Y:S04]  /*d7e0*/  @P1 LDG.E.EL R28, desc[UR18][R34.64] ;  /* 0x00000012221c1981 */ /* 0x000ea8000c2e1900 */
[----:B---3--:R0:W-:Y:S02]  /*d7f0*/  STL [R1+0x1d0], R36 ;  /* 0x0001d02401007387 */ /* 0x0081e40000100800 */
[----:B0-----:R-:W-:-:S06]  /*d800*/  IMAD.MOV.U32 R36, RZ, RZ, RZ ;  /* 0x000000ffff247224 */ /* 0x001fcc00078e00ff */
[----:B------:R0:W3:Y:S01]  /*d810*/  @!P0 LDG.E.EL R36, desc[UR18][R30.64] ;  /* 0x000000121e248981 */ /* 0x0000e2000c2e1900 */
[----:B------:R-:W-:-:S04]  /*d820*/  IADD3 R16, P5, R11, UR28, RZ ;  /* 0x0000001c0b107c10 */ /* 0x000fc8000ffbe0ff */
[----:B------:R-:W-:Y:S01]  /*d830*/  IADD3.X R17, R24, UR12, RZ, P5, !PT ;  /* 0x0000000c18117c10 */ /* 0x000fe2000affe4ff */
[----:B------:R-:W-:-:S03]  /*d840*/  IMAD.SHL.U32 R43, R16, 0x4, RZ ;  /* 0x00000004102b7824 */ /* 0x000fc600078e00ff */
[----:B------:R-:W-:Y:S02]  /*d850*/  SHF.L.U64.HI R46, R16, 0x2, R17 ;  /* 0x00000002102e7819 */ /* 0x000fe40000010211 */
[----:B------:R-:W-:-:S04]  /*d860*/  IADD3 R49, P5, P6, R12, UR26, R43 ;  /* 0x0000001a0c317c10 */ /* 0x000fc8000febe02b */
[----:B------:R-:W-:Y:S02]  /*d870*/  IADD3.X R54, R6, UR27, R46, P5, P6 ;  /* 0x0000001b06367c10 */ /* 0x000fe4000afec42e */
[----:B------:R-:W-:Y:S01]  /*d880*/  IADD3 R16, P5, R55, R9, RZ ;  /* 0x0000000937107210 */ /* 0x000fe20007fbe0ff */
[----:B0-----:R-:W-:-:S04]  /*d890*/  IMAD.MOV.U32 R30, RZ, RZ, RZ ;  /* 0x000000ffff1e7224 */ /* 0x001fc800078e00ff */
[----:B------:R-:W-:-:S05]  /*d8a0*/  IMAD.X R17, R0, 0x1, R22, P5 ;  /* 0x0000000100117824 */ /* 0x000fca00028e0616 */
[----:B------:R-:W2:Y:S04]  /*d8b0*/  @P4 LDG.E.EL R30, desc[UR18][R16.64] ;  /* 0x00000012101e4981 */ /* 0x000ea8000c2e1900 */
[----:B---3--:R0:W-:Y:S04]  /*d8c0*/  STL [R1+0x1d8], R36 ;  /* 0x0001d82401007387 */ /* 0x0081e80000100800 */
[----:B0-----:R-:W3:Y:S04]  /*d8d0*/  LDL.LU R36, [R1+0x190] ;  /* 0x0001900001247983 */ /* 0x001ee80000300800 */
[----:B------:R-:W3:Y:S04]  /*d8e0*/  LDL.LU R37, [R1+0x18c] ;  /* 0x00018c0001257983 */ /* 0x000ee80000300800 */
[----:B------:R-:W-:Y:S04]  /*d8f0*/  STL [R1+0xb4], R43 ;  /* 0x0000b42b01007387 */ /* 0x000fe80000100800 */
[----:B------:R-:W-:Y:S04]  /*d900*/  STL [R1+0xb0], R46 ;  /* 0x0000b02e01007387 */ /* 0x000fe80000100800 */
[----:B------:R-:W3:Y:S04]  /*d910*/  LDL.LU R55, [R1+0x7f4] ;  /* 0x0007f40001377983 */ /* 0x000ee80000300800 */
[----:B------:R-:W3:Y:S04]  /*d920*/  LDL.LU R0, [R1+0x7f0] ;  /* 0x0007f00001007983 */ /* 0x000ee80000300800 */
[----:B--2---:R0:W-:Y:S02]  /*d930*/  STL [R1+0x1d4], R28 ;  /* 0x0001d41c01007387 */ /* 0x0041e40000100800 */
[----:B0-----:R-:W-:-:S02]  /*d940*/  IADD3 R28, P5, R13, R20, RZ ;  /* 0x000000140d1c7210 */ /* 0x001fc40007fbe0ff */
[----:B------:R-:W2:Y:S03]  /*d950*/  LDL.LU R13, [R1+0x194] ;  /* 0x00019400010d7983 */ /* 0x000ea60000300800 */
[----:B------:R-:W-:Y:S01]  /*d960*/  IMAD.X R29, R18, 0x1, R7, P5 ;  /* 0x00000001121d7824 */ /* 0x000fe200028e0607 */
[----:B------:R-:W2:Y:S01]  /*d970*/  LDL.LU R34, [R1+0x170] ;  /* 0x0001700001227983 */ /* 0x000ea20000300800 */
[----:B------:R-:W-:-:S06]  /*d980*/  IMAD.MOV.U32 R18, RZ, RZ, RZ ;  /* 0x000000ffff127224 */ /* 0x000fcc00078e00ff */
[----:B------:R-:W2:Y:S01]  /*d990*/  @P3 LDG.E.EL R18, desc[UR18][R28.64] ;  /* 0x000000121c123981 */ /* 0x000ea2000c2e1900 */
[----:B------:R-:W-:-:S03]  /*d9a0*/  IADD3 R45, P5, P6, R19, UR24, R43 ;  /* 0x00000018132d7c10 */ /* 0x000fc6000febe02b */
[----:B------:R0:W-:Y:S01]  /*d9b0*/  STL [R1+0x1c8], R30 ;  /* 0x0001c81e01007387 */ /* 0x0001e20000100800 */
[----:B------:R-:W-:Y:S02]  /*d9c0*/  IADD3.X R50, R8, UR25, R46, P5, P6 ;  /* 0x0000001908327c10 */ /* 0x000fe4000afec42e */
[----:B------:R-:W-:Y:S01]  /*d9d0*/  IADD3 R16, P5, R58, R5, RZ ;  /* 0x000000053a107210 */ /* 0x000fe20007fbe0ff */
[----:B0-----:R-:W3:Y:S04]  /*d9e0*/  LDL.LU R30, [R1+0x16c] ;  /* 0x00016c00011e7983 */ /* 0x001ee80000300800 */
[----:B------:R-:W3:Y:S04]  /*d9f0*/  LDL.LU R31, [R1+0x168] ;  /* 0x00016800011f7983 */ /* 0x000ee80000300800 */
[----:B------:R-:W-:Y:S01]  /*da00*/  STL [R1+0x700], R5 ;  /* 0x0007000501007387 */ /* 0x000fe20000100800 */
[----:B------:R-:W-:-:S03]  /*da10*/  IMAD.X R17, R60, 0x1, R56, P5 ;  /* 0x000000013c117824 */ /* 0x000fc600028e0638 */
[----:B------:R-:W-:Y:S04]  /*da20*/  STL [R1+0x704], R56 ;  /* 0x0007043801007387 */ /* 0x000fe80000100800 */
[----:B--2---:R0:W-:Y:S04]  /*da30*/  STL [R1+0x1cc], R18 ;  /* 0x0001cc1201007387 */ /* 0x0041e80000100800 */
[----:B------:R-:W2:Y:S04]  /*da40*/  LDL.LU R28, [R1+0x140] ;  /* 0x00014000011c7983 */ /* 0x000ea80000300800 */
[----:B------:R-:W2:Y:S01]  /*da50*/  LDL.LU R29, [R1+0x13c] ;  /* 0x00013c00011d7983 */ /* 0x000ea20000300800 */
[----:B0-----:R-:W-:-:S03]  /*da60*/  IMAD.MOV.U32 R18, RZ, RZ, RZ ;  /* 0x000000ffff127224 */ /* 0x001fc600078e00ff */
[----:B------:R-:W2:Y:S04]  /*da70*/  LDL.LU R35, [R1+0x128] ;  /* 0x0001280001237983 */ /* 0x000ea80000300800 */
[----:B------:R0:W2:Y:S04]  /*da80*/  @!P0 LDG.E.EL R18, desc[UR18][R16.64] ;  /* 0x0000001210128981 */ /* 0x0000a8000c2e1900 */
[----:B------:R-:W2:Y:S01]  /*da90*/  LDG.E.EL.64 R16, desc[UR18][R32.64+0x18] ;  /* 0x0000181220107981 */ /* 0x000ea2000c2e1b00 */
[----:B------:R-:W-:Y:S02]  /*daa0*/  SEL R5, R13, RZ, P3 ;  /* 0x000000ff0d057207 */ /* 0x000fe40001800000 */
[----:B---3--:R-:W-:-:S02]  /*dab0*/  SEL R13, R36, RZ, P1 ;  /* 0x000000ff240d7207 */ /* 0x008fc40000800000 */
[----:B------:R-:W-:Y:S01]  /*dac0*/  IADD3 R43, P5, P6, R23, UR22, R43 ;  /* 0x00000016172b7c10 */ /* 0x000fe2000febe02b */
[----:B------:R-:W3:Y:S03]  /*dad0*/  LDL.LU R36, [R1+0x4c] ;  /* 0x00004c0001247983 */ /* 0x000ee60000300800 */
[----:B------:R-:W-:Y:S02]  /*dae0*/  IADD3.X R46, R15, UR23, R46, P5, P6 ;  /* 0x000000170f2e7c10 */ /* 0x000fe4000afec42e */
[----:B------:R-:W-:Y:S02]  /*daf0*/  ISETP.NE.AND P6, PT, R2, 0x10, PT ;  /* 0x000000100200780c */ /* 0x000fe40003fc5270 */
[----:B--2---:R-:W-:Y:S02]  /*db00*/  R2UR UR4, R16 ;  /* 0x00000000100472ca */ /* 0x004fe400000e0000 */
[----:B0-----:R-:W-:-:S02]  /*db10*/  SEL R16, R37, RZ, P4 ;  /* 0x000000ff25107207 */ /* 0x001fc40002000000 */
[----:B------:R-:W2:Y:S02]  /*db20*/  LDL.LU R37, [R1+0x2c] ;  /* 0x00002c0001257983 */ /* 0x000ea40000300800 */
[----:B------:R-:W-:Y:S02]  /*db30*/  @P2 SEL R5, R13, R16, !P6 ;  /* 0x000000100d052207 */ /* 0x000fe40007000000 */
[----:B------:R-:W-:-:S03]  /*db40*/  R2UR UR5, R17 ;  /* 0x00000000110572ca */ /* 0x000fc600000e0000 */
[----:B------:R-:W-:Y:S01]  /*db50*/  STL [R1+0x130], R5 ;  /* 0x0001300501007387 */ /* 0x000fe20000100800 */
[----:B------:R-:W-:-:S03]  /*db60*/  SEL R17, R30, RZ, P1 ;  /* 0x000000ff1e117207 */ /* 0x000fc60000800000 */
[----:B------:R0:W-:Y:S04]  /*db70*/  STL [R1+0x3b0], R18 ;  /* 0x0003b01201007387 */ /* 0x0001e80000100800 */
[----:B------:R-:W4:Y:S04]  /*db80*/  LDL.LU R58, [R1+0x1a0] ;  /* 0x0001a000013a7983 */ /* 0x000f280000300800 */
[----:B------:R-:W4:Y:S01]  /*db90*/  LDL.LU R30, [R1+0x19c] ;  /* 0x00019c00011e7983 */ /* 0x000f220000300800 */
[----:B0-----:R-:W-:-:S03]  /*dba0*/  SEL R18, R31, RZ, P4 ;  /* 0x000000ff1f127207 */ /* 0x001fc60002000000 */
[----:B------:R-:W4:Y:S01]  /*dbb0*/  LDL.LU R31, [R1+0x198] ;  /* 0x00019800011f7983 */ /* 0x000f220000300800 */
[----:B------:R-:W-:-:S04]  /*dbc0*/  USHF.R.U32.HI UR11, URZ, 0x1d, UR5 ;  /* 0x0000001d3f0b7899 */ /* 0x000fc80008011605 */
[----:B------:R-:W-:-:S04]  /*dbd0*/  ULOP3.LUT UR11, UR11, 0x4, URZ, 0xc0, !UPT ;  /* 0x000000040b0b7892 */ /* 0x000fc8000f8ec03f */
[----:B------:R-:W-:-:S04]  /*dbe0*/  UIADD3 UR11, UP0, UR4, UR11, URZ ;  /* 0x0000000b040b7290 */ /* 0x000fc8000ff1e03f */
[----:B------:R-:W-:Y:S02]  /*dbf0*/  USHF.L.U32 UR17, UR11, 0x2, URZ ;  /* 0x000000020b117899 */ /* 0x000fe4000800063f */
[----:B------:R-:W-:Y:S01]  /*dc00*/  UIADD3.X UR4, URZ, UR5, URZ, UP0, !UPT ;  /* 0x000000053f047290 */ /* 0x000fe200087fe43f */
[----:B------:R-:W-:-:S03]  /*dc10*/  SEL R5, R34, RZ, P3 ;  /* 0x000000ff22057207 */ /* 0x000fc60001800000 */
[----:B------:R-:W-:Y:S01]  /*dc20*/  USHF.L.U64.HI UR11, UR11, 0x2, UR4 ;  /* 0x000000020b0b7899 */ /* 0x000fe20008010204 */
[----:B------:R-:W-:Y:S02]  /*dc30*/  IADD3 R16, P5, R10, UR17, RZ ;  /* 0x000000110a107c10 */ /* 0x000fe4000ffbe0ff */
[----:B------:R-:W-:-:S03]  /*dc40*/  @P2 SEL R5, R17, R18, !P6 ;  /* 0x0000001211052207 */ /* 0x000fc60007000000 */
[----:B------:R-:W-:Y:S01]  /*dc50*/  IADD3.X R13, R21, UR11, RZ, P5, !PT ;  /* 0x0000000b150d7c10 */ /* 0x000fe2000affe4ff */
[C---:B------:R-:W-:Y:S01]  /*dc60*/  IMAD.SHL.U32 R34, R16.reuse, 0x4, RZ ;  /* 0x0000000410227824 */ /* 0x040fe200078e00ff */
[----:B------:R0:W-:Y:S01]  /*dc70*/  STL [R1+0x12c], R5 ;  /* 0x00012c0501007387 */ /* 0x0001e20000100800 */
[----:B------:R-:W-:Y:S02]  /*dc80*/  SEL R17, R29, RZ, P1 ;  /* 0x000000ff1d117207 */ /* 0x000fe40000800000 */
[----:B------:R-:W-:Y:S02]  /*dc90*/  SEL R18, R35, RZ, P4 ;  /* 0x000000ff23127207 */ /* 0x000fe40002000000 */
[----:B0-----:R-:W-:Y:S02]  /*dca0*/  SHF.L.U64.HI R5, R16, 0x2, R13 ;  /* 0x0000000210057819 */ /* 0x001fe4000001020d */
[----:B------:R-:W-:-:S04]  /*dcb0*/  IADD3 R13, P5, P6, R12, UR26, R34 ;  /* 0x0000001a0c0d7c10 */ /* 0x000fc8000febe022 */
[----:B------:R-:W-:Y:S02]  /*dcc0*/  IADD3.X R16, R6, UR27, R5, P5, P6 ;  /* 0x0000001b06107c10 */ /* 0x000fe4000afec405 */
[----:B------:R-:W-:Y:S02]  /*dcd0*/  ISETP.NE.AND P6, PT, R2, 0x10, PT ;  /* 0x000000100200780c */ /* 0x000fe40003fc5270 */
[----:B------:R-:W-:Y:S02]  /*dce0*/  SEL R28, R28, RZ, P3 ;  /* 0x000000ff1c1c7207 */ /* 0x000fe40001800000 */
[----:B------:R-:W-:Y:S02]  /*dcf0*/  @P2 SEL R28, R17, R18, !P6 ;  /* 0x00000012111c2207 */ /* 0x000fe40007000000 */
[----:B------:R-:W-:Y:S01]  /*dd00*/  IADD3 R17, P5, P6, R19, UR24, R34 ;  /* 0x0000001813117c10 */ /* 0x000fe2000febe022 */
[----:B------:R-:W-:Y:S01]  /*dd10*/  STL [R1+0x94], R34 ;  /* 0x0000942201007387 */ /* 0x000fe20000100800 */
[----:B------:R-:W-:-:S02]  /*dd20*/  SEL R29, R0, RZ, P4 ;  /* 0x000000ff001d7207 */ /* 0x000fc40002000000 */
[----:B------:R-:W-:Y:S01]  /*dd30*/  IADD3.X R18, R8, UR25, R5, P5, P6 ;  /* 0x0000001908127c10 */ /* 0x000fe2000afec405 */
[----:B------:R-:W-:Y:S01]  /*dd40*/  STL [R1+0x80], R5 ;  /* 0x0000800501007387 */ /* 0x000fe20000100800 */
[----:B------:R-:W-:-:S03]  /*dd50*/  ISETP.NE.AND P6, PT, R2, 0x10, PT ;  /* 0x000000100200780c */ /* 0x000fc60003fc5270 */
[----:B------:R2:W-:Y:S01]  /*dd60*/  STL [R1+0x138], R28 ;  /* 0x0001381c01007387 */ /* 0x0005e20000100800 */
[----:B---3--:R-:W-:Y:S02]  /*dd70*/  SEL R35, R36, RZ, P3 ;  /* 0x000000ff24237207 */ /* 0x008fe40001800000 */
[----:B------:R-:W-:Y:S01]  /*dd80*/  SEL R51, R51, RZ, P1 ;  /* 0x000000ff33337207 */ /* 0x000fe20000800000 */
[----:B------:R-:W3:Y:S01]  /*dd90*/  LDL.LU R60, [R1+0x174] ;  /* 0x00017400013c7983 */ /* 0x000ee20000300800 */
[----:B------:R-:W-:-:S03]  /*dda0*/  SEL R41, R41, RZ, P4 ;  /* 0x000000ff29297207 */ /* 0x000fc60002000000 */
[----:B------:R-:W3:Y:S01]  /*ddb0*/  LDL.LU R0, [R1+0x7ec] ;  /* 0x0007ec0001007983 */ /* 0x000ee20000300800 */
[----:B--2---:R-:W-:-:S04]  /*ddc0*/  SEL R28, R37, RZ, P1 ;  /* 0x000000ff251c7207 */ /* 0x004fc80000800000 */
[----:B------:R-:W-:Y:S02]  /*ddd0*/  @P2 SEL R35, R28, R29, !P6 ;  /* 0x0000001d1c232207 */ /* 0x000fe40007000000 */
[----:B------:R-:W-:-:S04]  /*dde0*/  IADD3 R36, P5, P6, R23, UR22, R34 ;  /* 0x0000001617247c10 */ /* 0x000fc8000febe022 */
[----:B------:R-:W-:Y:S02]  /*ddf0*/  IADD3.X R37, R15, UR23, R5, P5, P6 ;  /* 0x000000170f257c10 */ /* 0x000fe4000afec405 */
[----:B------:R-:W-:Y:S02]  /*de00*/  ISETP.NE.AND P6, PT, R2, 0x10, PT ;  /* 0x000000100200780c */ /* 0x000fe40003fc5270 */
[----:B------:R-:W-:Y:S01]  /*de10*/  SEL R5, R55, RZ, P3 ;  /* 0x000000ff37057207 */ /* 0x000fe20001800000 */
[----:B------:R0:W-:Y:S01]  /*de20*/  STL [R1+0x134], R35 ;  /* 0x0001342301007387 */ /* 0x0001e20000100800 */
[----:B------:R-:W-:-:S03]  /*de30*/  @P2 SEL R5, R51, R41, !P6 ;  /* 0x0000002933052207 */ /* 0x000fc60007000000 */
[----:B------:R-:W2:Y:S01]  /*de40*/  LDL.LU R51, [R1+0x150] ;  /* 0x0001500001337983 */ /* 0x000ea20000300800 */
[----:B----4-:R-:W-:-:S03]  /*de50*/  SEL R30, R30, RZ, P1 ;  /* 0x000000ff1e1e7207 */ /* 0x010fc60000800000 */
[----:B------:R-:W4:Y:S01]  /*de60*/  LDL.LU R41, [R1+0x14c] ;  /* 0x00014c0001297983 */ /* 0x000f220000300800 */
[----:B------:R-:W-:-:S03]  /*de70*/  SEL R31, R31, RZ, P4 ;  /* 0x000000ff1f1f7207 */ /* 0x000fc60002000000 */
[----:B------:R-:W2:Y:S04]  /*de80*/  LDL.LU R56, [R1+0x8c] ;  /* 0x00008c0001387983 */ /* 0x000ea80000300800 */
[----:B------:R1:W-:Y:S04]  /*de90*/  STL [R1+0x128], R5 ;  /* 0x0001280501007387 */ /* 0x0003e80000100800 */
[----:B------:R-:W2:Y:S04]  /*dea0*/  LDL.LU R34, [R1+0x6c] ;  /* 0x00006c0001227983 */ /* 0x000ea80000300800 */
[----:B0-----:R-:W2:Y:S01]  /*deb0*/  LDL.LU R35, [R1+0x8] ;  /* 0x0000080001237983 */ /* 0x001ea20000300800 */
[----:B-1----:R-:W-:-:S02]  /*dec0*/  SEL R5, R58, RZ, P3 ;  /* 0x000000ff3a057207 */ /* 0x002fc40001800000 */
[----:B------:R-:W-:Y:S02]  /*ded0*/  @P2 SEL R5, R30, R31, !P6 ;  /* 0x0000001f1e052207 */ /* 0x000fe40007000000 */
[----:B------:R-:W2:Y:S01]  /*dee0*/  LDL.LU R30, [R1+0x178] ;  /* 0x00017800011e7983 */ /* 0x000ea20000300800 */
[----:B------:R-:W-:-:S04]  /*def0*/  IADD3 R29, P5, R14, UR17, RZ ;  /* 0x000000110e1d7c10 */ /* 0x000fc8000ffbe0ff */
[----:B------:R-:W-:Y:S01]  /*df00*/  IADD3.X R28, R25, UR11, RZ, P5, !PT ;  /* 0x0000000b191c7c10 */ /* 0x000fe2000affe4ff */
[C---:B------:R-:W-:Y:S01]  /*df10*/  IMAD.SHL.U32 R31, R29.reuse, 0x4, RZ ;  /* 0x000000041d1f7824 */ /* 0x040fe200078e00ff */
[----:B------:R0:W-:Y:S04]  /*df20*/  STL [R1+0x124], R5 ;  /* 0x0001240501007387 */ /* 0x0001e80000100800 */
[----:B------:R-:W-:Y:S02]  /*df30*/  IADD3 R55, P5, P6, R12, UR26, R31 ;  /* 0x0000001a0c377c10 */ /* 0x000fe4000febe01f */
[----:B0-----:R-:W-:-:S04]  /*df40*/  SHF.L.U64.HI R5, R29, 0x2, R28 ;  /* 0x000000021d057819 */ /* 0x001fc8000001021c */
[----:B------:R-:W-:Y:S02]  /*df50*/  IADD3.X R58, R6, UR27, R5, P5, P6 ;  /* 0x0000001b063a7c10 */ /* 0x000fe4000afec405 */
[----:B------:R-:W-:Y:S01]  /*df60*/  ISETP.NE.AND P6, PT, R2, 0x10, PT ;  /* 0x000000100200780c */ /* 0x000fe20003fc5270 */
[----:B------:R-:W-:Y:S04]  /*df70*/  STL [R1+0x50], R31 ;  /* 0x0000501f01007387 */ /* 0x000fe80000100800 */
[----:B------:R-:W-:Y:S01]  /*df80*/  STL [R1+0x40], R5 ;  /* 0x0000400501007387 */ /* 0x000fe20000100800 */
[----:B---3--:R-:W-:Y:S02]  /*df90*/  SEL R29, R60, RZ, P4 ;  /* 0x000000ff3c1d7207 */ /* 0x008fe40002000000 */
[----:B------:R-:W-:-:S02]  /*dfa0*/  SEL R0, R0, RZ, P3 ;  /* 0x000000ff00007207 */ /* 0x000fc40001800000 */
[----:B--2---:R-:W-:-:S04]  /*dfb0*/  SEL R28, R30, RZ, P1 ;  /* 0x000000ff1e1c7207 */ /* 0x004fc80000800000 */
[----:B------:R-:W-:Y:S02]  /*dfc0*/  @P2 SEL R0, R28, R29, !P6 ;  /* 0x0000001d1c002207 */ /* 0x000fe40007000000 */
[----:B------:R-:W2:Y:S01]  /*dfd0*/  LDL.LU R29, [R1+0x148] ;  /* 0x00014800011d7983 */ /* 0x000ea20000300800 */
[----:B------:R-:W-:-:S03]  /*dfe0*/  IADD3 R60, P5, P6, R19, UR24, R31 ;  /* 0x00000018133c7c10 */ /* 0x000fc6000febe01f */
[----:B------:R0:W-:Y:S01]  /*dff0*/  STL [R1+0x120], R0 ;  /* 0x0001200001007387 */ /* 0x0001e20000100800 */
[----:B----4-:R-:W-:Y:S02]  /*e000*/  SEL R28, R41, RZ, P1 ;  /* 0x000000ff291c7207 */ /* 0x010fe40000800000 */
[----:B------:R-:W-:Y:S02]  /*e010*/  SEL R30, R51, RZ, P3 ;  /* 0x000000ff331e7207 */ /* 0x000fe40001800000 */
[----:B------:R-:W3:Y:S04]  /*e020*/  LDL.LU R51, [R1+0x1b8] ;  /* 0x0001b80001337983 */ /* 0x000ee80000300800 */
[----:B------:R-:W4:Y:S01]  /*e030*/  LDL.LU R41, [R1+0x1ac] ;  /* 0x0001ac0001297983 */ /* 0x000f220000300800 */
[----:B0-----:R-:W-:-:S02]  /*e040*/  IADD3.X R0, R8, UR25, R5, P5, P6 ;  /* 0x0000001908007c10 */ /* 0x001fc4000afec405 */
[----:B------:R-:W-:Y:S02]  /*e050*/  ISETP.NE.AND P6, PT, R2, 0x10, PT ;  /* 0x000000100200780c */ /* 0x000fe40003fc5270 */
[----:B------:R-:W-:Y:S02]  /*e060*/  SEL R27, R27, RZ, P1 ;  /* 0x000000ff1b1b7207 */ /* 0x000fe40000800000 */
[----:B------:R-:W-:Y:S02]  /*e070*/  SEL R38, R38, RZ, P4 ;  /* 0x000000ff26267207 */ /* 0x000fe40002000000 */
[----:B--2---:R-:W-:-:S04]  /*e080*/  SEL R29, R29, RZ, P4 ;  /* 0x000000ff1d1d7207 */ /* 0x004fc80002000000 */
[----:B------:R-:W-:Y:S02]  /*e090*/  @P2 SEL R30, R28, R29, !P6 ;  /* 0x0000001d1c1e2207 */ /* 0x000fe40007000000 */
[----:B------:R-:W-:-:S04]  /*e0a0*/  IADD3 R29, P5, P6, R23, UR22, R31 ;  /* 0x00000016171d7c10 */ /* 0x000fc8000febe01f */
[----:B------:R-:W-:Y:S02]  /*e0b0*/  IADD3.X R28, R15, UR23, R5, P5, P6 ;  /* 0x000000170f1c7c10 */ /* 0x000fe4000afec405 */
[----:B------:R-:W2:Y:S01]  /*e0c0*/  LDL.LU R5, [R1+0x84] ;  /* 0x0000840001057983 */ /* 0x000ea20000300800 */
[----:B------:R-:W-:-:S03]  /*e0d0*/  ISETP.NE.AND P6, PT, R2, 0x10, PT ;  /* 0x000000100200780c */ /* 0x000fc60003fc5270 */
[----:B------:R0:W-:Y:S04]  /*e0e0*/  STL [R1+0x118], R30 ;  /* 0x0001181e01007387 */ /* 0x0001e80000100800 */
[----:B------:R1:W-:Y:S04]  /*e0f0*/  STL [R1+0xa8], R29 ;  /* 0x0000a81d01007387 */ /* 0x0003e80000100800 */
[----:B------:R3:W-:Y:S01]  /*e100*/  STL [R1+0xac], R28 ;  /* 0x0000ac1c01007387 */ /* 0x0007e20000100800 */
[----:B0-----:R-:W-:Y:S02]  /*e110*/  SEL R30, R56, RZ, P3 ;  /* 0x000000ff381e7207 */ /* 0x001fe40001800000 */
[----:B-1----:R-:W-:-:S02]  /*e120*/  SEL R29, R35, RZ, P4 ;  /* 0x000000ff231d7207 */ /* 0x002fc40002000000 */
[----:B---3--:R-:W-:-:S04]  /*e130*/  SEL R28, R34, RZ, P1 ;  /* 0x000000ff221c7207 */ /* 0x008fc80000800000 */
[----:B------:R-:W-:Y:S02]  /*e140*/  @P2 SEL R30, R28, R29, !P6 ;  /* 0x0000001d1c1e2207 */ /* 0x000fe40007000000 */
[----:B------:R-:W-:-:S03]  /*e150*/  IADD3 R28, P5, R11, UR17, RZ ;  /* 0x000000110b1c7c10 */ /* 0x000fc6000ffbe0ff */
[----:B------:R0:W-:Y:S01]  /*e160*/  STL [R1+0x114], R30 ;  /* 0x0001141e01007387 */ /* 0x0001e20000100800 */
[----:B------:R-:W-:Y:S02]  /*e170*/  IADD3.X R29, R24, UR11, RZ, P5, !PT ;  /* 0x0000000b181d7c10 */ /* 0x000fe4000affe4ff */
[----:B0-----:R-:W-:Y:S02]  /*e180*/  SEL R30, R26, RZ, P3 ;  /* 0x000000ff1a1e7207 */ /* 0x001fe40001800000 */
[----:B------:R-:W-:Y:S01]  /*e190*/  @P2 SEL R30, R27, R38, !P6 ;  /* 0x000000261b1e2207 */ /* 0x000fe20007000000 */
[----:B------:R-:W3:Y:S04]  /*e1a0*/  LDL.LU R26, [R1+0x60] ;  /* 0x00006000011a7983 */ /* 0x000ee80000300800 */
[----:B------:R-:W2:Y:S04]  /*e1b0*/  LDL.LU R38, [R1+0x1bc] ;  /* 0x0001bc0001267983 */ /* 0x000ea80000300800 */
[----:B------:R0:W-:Y:S02]  /*e1c0*/  STL [R1+0x10c], R30 ;  /* 0x00010c1e01007387 */ /* 0x0001e40000100800 */
[----:B0-----:R-:W-:-:S02]  /*e1d0*/  SHF.L.U64.HI R30, R28, 0x2, R29 ;  /* 0x000000021c1e7819 */ /* 0x001fc4000001021d */
[----:B------:R-:W4:Y:S01]  /*e1e0*/  LDL.LU R29, [R1+0xa0] ;  /* 0x0000a000011d7983 */ /* 0x000f220000300800 */
[----:B------:R-:W-:-:S05]  /*e1f0*/  IMAD.SHL.U32 R31, R28, 0x4, RZ ;  /* 0x000000041c1f7824 */ /* 0x000fca00078e00ff */
[----:B------:R-:W-:Y:S01]  /*e200*/  IADD3 R27, P5, P6, R12, UR26, R31 ;  /* 0x0000001a0c1b7c10 */ /* 0x000fe2000febe01f */
[----:B------:R-:W-:Y:S03]  /*e210*/  STL [R1+0x34], R31 ;  /* 0x0000341f01007387 */ /* 0x000fe60000100800 */
[----:B------:R-:W-:Y:S01]  /*e220*/  IADD3.X R28, R6, UR27, R30, P5, P6 ;  /* 0x0000001b061c7c10 */ /* 0x000fe2000afec41e */
[----:B------:R-:W4:Y:S04]  /*e230*/  LDL.LU R56, [R1+0x188] ;  /* 0x0001880001387983 */ /* 0x000f280000300800 */
[----:B------:R-:W4:Y:S04]  /*e240*/  LDL.LU R34, [R1+0x184] ;  /* 0x0001840001227983 */ /* 0x000f280000300800 */
[----:B------:R-:W-:Y:S01]  /*e250*/  STL [R1+0x6c], R27 ;  /* 0x00006c1b01007387 */ /* 0x000fe20000100800 */
[----:B------:R-:W-:-:S03]  /*e260*/  ISETP.NE.AND P6, PT, R2, 0x10, PT ;  /* 0x000000100200780c */ /* 0x000fc60003fc5270 */
[----:B------:R-:W-:Y:S04]  /*e270*/  STL [R1+0x30], R30 ;  /* 0x0000301e01007387 */ /* 0x000fe80000100800 */
[----:B------:R-:W4:Y:S04]  /*e280*/  LDL.LU R35, [R1+0x180] ;  /* 0x0001800001237983 */ /* 0x000f280000300800 */
[----:B------:R0:W-:Y:S02]  /*e290*/  STL [R1+0x74], R28 ;  /* 0x0000741c01007387 */ /* 0x0001e40000100800 */
[----:B0-----:R-:W-:Y:S01]  /*e2a0*/  SEL R28, R51, RZ, P1 ;  /* 0x000000ff331c7207 */ /* 0x001fe20000800000 */
[----:B------:R-:W-:Y:S01]  /*e2b0*/  IMAD.MOV.U32 R51, RZ, RZ, RZ ;  /* 0x000000ffff337224 */ /* 0x000fe200078e00ff */
[----:B---3--:R-:W-:-:S02]  /*e2c0*/  IADD3 R26, P5, R26, R20, RZ ;  /* 0x000000141a1a7210 */ /* 0x008fc40007fbe0ff */
[----:B--2---:R-:W-:-:S03]  /*e2d0*/  SEL R38, R38, RZ, P3 ;  /* 0x000000ff26267207 */ /* 0x004fc60001800000 */
[----:B----4-:R-:W-:Y:S01]  /*e2e0*/  IMAD.X R27, R29, 0x1, R7, P5 ;  /* 0x000000011d1b7824 */ /* 0x010fe200028e0607 */
[----:B------:R-:W-:-:S04]  /*e2f0*/  SEL R29, R41, RZ, P4 ;  /* 0x000000ff291d7207 */ /* 0x000fc80002000000 */
[----:B------:R-:W-:Y:S02]  /*e300*/  @P2 SEL R38, R28, R29, !P6 ;  /* 0x0000001d1c262207 */ /* 0x000fe40007000000 */
[----:B------:R-:W-:-:S03]  /*e310*/  IADD3 R29, P5, P6, R19, UR24, R31 ;  /* 0x00000018131d7c10 */ /* 0x000fc6000febe01f */
[----:B------:R0:W-:Y:S01]  /*e320*/  STL [R1+0x11c], R38 ;  /* 0x00011c2601007387 */ /* 0x0001e20000100800 */
[----:B------:R-:W-:Y:S01]  /*e330*/  IADD3.X R28, R8, UR25, R30, P5, P6 ;  /* 0x00000019081c7c10 */ /* 0x000fe2000afec41e */
[----:B0-----:R-:W-:-:S06]  /*e340*/  IMAD.MOV.U32 R38, RZ, RZ, RZ ;  /* 0x000000ffff267224 */ /* 0x001fcc00078e00ff */
[----:B------:R0:W2:Y:S01]  /*e350*/  @P3 LDG.E.EL R38, desc[UR18][R26.64] ;  /* 0x000000121a263981 */ /* 0x0000a2000c2e1900 */
[----:B------:R-:W-:Y:S01]  /*e360*/  IMAD.MOV.U32 R41, RZ, RZ, RZ ;  /* 0x000000ffff297224 */ /* 0x000fe200078e00ff */
[----:B0-----:R-:W-:-:S05]  /*e370*/  IADD3 R26, P5, R5, R9, RZ ;  /* 0x00000009051a7210 */ /* 0x001fca0007fbe0ff */
[----:B------:R-:W-:-:S05]  /*e380*/  IMAD.X R27, R61, 0x1, R22, P5 ;  /* 0x000000013d1b7824 */ /* 0x000fca00028e0616 */
[----:B------:R-:W3:Y:S04]  /*e390*/  @P1 LDG.E.EL R41, desc[UR18][R26.64] ;  /* 0x000000121a291981 */ /* 0x000ee8000c2e1900 */
[----:B------:R-:W4:Y:S04]  /*e3a0*/  LDG.E.EL.64 R26, desc[UR18][R32.64+0x20] ;  /* 0x00002012201a7981 */ /* 0x000f28000c2e1b00 */
[----:B------:R-:W-:Y:S04]  /*e3b0*/  STL [R1+0x60], R29 ;  /* 0x0000601d01007387 */ /* 0x000fe80000100800 */
[----:B------:R0:W-:Y:S04]  /*e3c0*/  STL [R1+0x70], R28 ;  /* 0x0000701c01007387 */ /* 0x0001e80000100800 */
[----:B------:R-:W2:Y:S04]  /*e3d0*/  LDL.LU R5, [R1+0x164] ;  /* 0x0001640001057983 */ /* 0x000ea80000300800 */
[----:B------:R-:W2:Y:S01]  /*e3e0*/  LDL.LU R61, [R1+0x15c] ;  /* 0x00015c00013d7983 */ /* 0x000ea20000300800 */
[----:B0-----:R-:W-:-:S03]  /*e3f0*/  IADD3 R28, P5, R39, R9, RZ ;  /* 0x00000009271c7210 */ /* 0x001fc60007fbe0ff */
[----:B------:R-:W2:Y:S02]  /*e400*/  LDL.LU R39, [R1+0x7e8] ;  /* 0x0007e80001277983 */ /* 0x000ea40000300800 */
[----:B------:R-:W-:Y:S02]  /*e410*/  IMAD.X R29, R59, 0x1, R22, P5 ;  /* 0x000000013b1d7824 */ /* 0x000fe400028e0616 */
[----:B------:R-:W2:Y:S04]  /*e420*/  LDL.LU R59, [R1+0x7e4] ;  /* 0x0007e400013b7983 */ /* 0x000ea80000300800 */
[----:B------:R0:W2:Y:S04]  /*e430*/  @P4 LDG.E.EL R51, desc[UR18][R28.64] ;  /* 0x000000121c334981 */ /* 0x0000a8000c2e1900 */
[----:B------:R-:W3:Y:S01]  /*e440*/  LDL.LU R29, [R1+0x160] ;  /* 0x00016000011d7983 */ /* 0x000ee20000300800 */
[----:B0-----:R-:W-:-:S02]  /*e450*/  SEL R28, R56, RZ, P3 ;  /* 0x000000ff381c7207 */ /* 0x001fc40001800000 */
[----:B----4-:R-:W-:Y:S02]  /*e460*/  R2UR UR5, R27 ;  /* 0x000000001b0572ca */ /* 0x010fe400000e0000 */
[----:B------:R-:W-:Y:S02]  /*e470*/  R2UR UR4, R26 ;  /* 0x000000001a0472ca */ /* 0x000fe400000e0000 */
[----:B------:R-:W-:-:S04]  /*e480*/  IADD3 R27, P5, P6, R23, UR22, R31 ;  /* 0x00000016171b7c10 */ /* 0x000fc8000febe01f */
[----:B------:R-:W-:Y:S01]  /*e490*/  IADD3.X R26, R15, UR23, R30, P5, P6 ;  /* 0x000000170f1a7c10 */ /* 0x000fe2000afec41e */
[----:B------:R0:W-:Y:S04]  /*e4a0*/  STL [R1+0x1c], R27 ;  /* 0x00001c1b01007387 */ /* 0x0001e80000100800 */
[----:B------:R-:W-:Y:S01]  /*e4b0*/  USHF.R.U32.HI UR10, URZ, 0x1d, UR5 ;  /* 0x0000001d3f0a7899 */ /* 0x000fe20008011605 */
[----:B------:R1:W-:Y:S01]  /*e4c0*/  STL [R1+0x5c], R26 ;  /* 0x00005c1a01007387 */ /* 0x0003e20000100800 */
[----:B------:R-:W-:Y:S02]  /*e4d0*/  ISETP.NE.AND P6, PT, R2, 0x10, PT ;  /* 0x000000100200780c */ /* 0x000fe40003fc5270 */
[----:B------:R-:W-:Y:S01]  /*e4e0*/  ULOP3.LUT UR10, UR10, 0x4, URZ, 0xc0, !UPT ;  /* 0x000000040a0a7892 */ /* 0x000fe2000f8ec03f */
[----:B------:R-:W4:Y:S01]  /*e4f0*/  LDL.LU R30, [R1+0xe4] ;  /* 0x0000e400011e7983 */ /* 0x000f220000300800 */
[----:B0-----:R-:W-:-:S02]  /*e500*/  SEL R27, R35, RZ, P4 ;  /* 0x000000ff231b7207 */ /* 0x001fc40002000000 */
[----:B------:R-:W-:Y:S01]  /*e510*/  UIADD3 UR10, UP0, UR4, UR10, URZ ;  /* 0x0000000a040a7290 */ /* 0x000fe2000ff1e03f */
[----:B------:R-:W4:Y:S01]  /*e520*/  LDL.LU R31, [R1+0xf4] ;  /* 0x0000f400011f7983 */ /* 0x000f220000300800 */
[----:B-1----:R-:W-:Y:S02]  /*e530*/  SEL R26, R34, RZ, P1 ;  /* 0x000000ff221a7207 */ /* 0x002fe40000800000 */
[----:B------:R-:W-:Y:S01]  /*e540*/  UIADD3.X UR4, URZ, UR5, URZ, UP0, !UPT ;  /* 0x000000053f047290 */ /* 0x000fe200087fe43f */
[----:B------:R-:W4:Y:S01]  /*e550*/  LDL.LU R56, [R1+0xb8] ;  /* 0x0000b80001387983 */ /* 0x000f220000300800 */
[----:B------:R-:W-:Y:S01]  /*e560*/  @P2 SEL R28, R26, R27, !P6 ;  /* 0x0000001b1a1c2207 */ /* 0x000fe20007000000 */
[----:B------:R-:W-:Y:S02]  /*e570*/  USHF.L.U32 UR16, UR10, 0x2, URZ ;  /* 0x000000020a107899 */ /* 0x000fe4000800063f */
[----:B------:R-:W-:Y:S02]  /*e580*/  USHF.L.U64.HI UR10, UR10, 0x2, UR4 ;  /* 0x000000020a0a7899 */ /* 0x000fe40008010204 */
[----:B------:R3:W-:Y:S02]  /*e590*/  STL [R1+0x108], R28 ;  /* 0x0001081c01007387 */ /* 0x0007e40000100800 */
[----:B------:R-:W-:-:S02]  /*e5a0*/  IADD3 R27, P5, R10, UR16, RZ ;  /* 0x000000100a1b7c10 */ /* 0x000fc4000ffbe0ff */
[----:B--2---:R-:W-:Y:S01]  /*e5b0*/  SEL R5, R5, RZ, P3 ;  /* 0x000000ff05057207 */ /* 0x004fe20001800000 */
[----:B------:R-:W2:Y:S01]  /*e5c0*/  LDL.LU R34, [R1+0xc0] ;  /* 0x0000c00001227983 */ /* 0x000ea20000300800 */
[----:B---3--:R-:W-:-:S03]  /*e5d0*/  SEL R28, R29, RZ, P1 ;  /* 0x000000ff1d1c7207 */ /* 0x008fc60000800000 */
[----:B------:R-:W3:Y:S01]  /*e5e0*/  LDL.LU R35, [R1+0x58] ;  /* 0x0000580001237983 */ /* 0x000ee20000300800 */
[----:B------:R-:W-:Y:S02]  /*e5f0*/  SEL R29, R61, RZ, P4 ;  /* 0x000000ff3d1d7207 */ /* 0x000fe40002000000 */
[----:B------:R-:W-:Y:S02]  /*e600*/  IADD3.X R26, R21, UR10, RZ, P5, !PT ;  /* 0x0000000a151a7c10 */ /* 0x000fe4000affe4ff */
[----:B------:R-:W-:Y:S01]  /*e610*/  @P2 SEL R5, R28, R29, !P6 ;  /* 0x0000001d1c052207 */ /* 0x000fe20007000000 */
[----:B------:R-:W-:Y:S01]  /*e620*/  IMAD.SHL.U32 R29, R27, 0x4, RZ ;  /* 0x000000041b1d7824 */ /* 0x000fe200078e00ff */
[----:B------:R-:W2:Y:S04]  /*e630*/  LDL.LU R28, [R1+0xd8] ;  /* 0x0000d800011c7983 */ /* 0x000ea80000300800 */
[----:B------:R0:W-:Y:S01]  /*e640*/  STL [R1+0x104], R5 ;  /* 0x0001040501007387 */ /* 0x0001e20000100800 */
[----:B------:R-:W-:-:S02]  /*e650*/  IADD3 R61, P5, P6, R12, UR26, R29 ;  /* 0x0000001a0c3d7c10 */ /* 0x000fc4000febe01d */
[----:B0-----:R-:W-:Y:S02]  /*e660*/  SHF.L.U64.HI R5, R27, 0x2, R26 ;  /* 0x000000021b057819 */ /* 0x001fe4000001021a */
[----:B------:R-:W3:Y:S04]  /*e670*/  LDL.LU R26, [R1+0xd4] ;  /* 0x0000d400011a7983 */ /* 0x000ee80000300800 */
[----:B------:R-:W4:Y:S04]  /*e680*/  LDL.LU R27, [R1+0xbc] ;  /* 0x0000bc00011b7983 */ /* 0x000f280000300800 */
[----:B------:R-:W-:Y:S04]  /*e690*/  STL [R1+0x24], R29 ;  /* 0x0000241d01007387 */ /* 0x000fe80000100800 */
[----:B------:R0:W-:Y:S02]  /*e6a0*/  STL [R1+0x7c], R61 ;  /* 0x00007c3d01007387 */ /* 0x0001e40000100800 */
[----:B0-----:R-:W-:-:S05]  /*e6b0*/  IADD3.X R61, R6, UR27, R5, P5, P6 ;  /* 0x0000001b063d7c10 */ /* 0x001fca000afec405 */
[----:B------:R0:W-:Y:S04]  /*e6c0*/  STL [R1+0x8c], R61 ;  /* 0x00008c3d01007387 */ /* 0x0001e80000100800 */
[----:B0-----:R-:W4:Y:S01]  /*e6d0*/  LDL.LU R61, [R1+0x7e0] ;  /* 0x0007e000013d7983 */ /* 0x001f220000300800 */
[----:B------:R-:W-:Y:S02]  /*e6e0*/  ISETP.NE.AND P6, PT, R2, 0x10, PT ;  /* 0x000000100200780c */ /* 0x000fe40003fc5270 */
[----:B------:R-:W-:Y:S02]  /*e6f0*/  SEL R59, R59, RZ, P1 ;  /* 0x000000ff3b3b7207 */ /* 0x000fe40000800000 */
[----:B------:R-:W-:Y:S02]  /*e700*/  SEL R39, R39, RZ, P4 ;  /* 0x000000ff27277207 */ /* 0x000fe40002000000 */
[----:B--2---:R-:W-:-:S02]  /*e710*/  SEL R28, R28, RZ, P3 ;  /* 0x000000ff1c1c7207 */ /* 0x004fc40001800000 */
[----:B---3--:R-:W-:Y:S02]  /*e720*/  SEL R26, R26, RZ, P1 ;  /* 0x000000ff1a1a7207 */ /* 0x008fe40000800000 */
[----:B----4-:R-:W-:-:S04]  /*e730*/  SEL R27, R27, RZ, P4 ;  /* 0x000000ff1b1b7207 */ /* 0x010fc80002000000 */
[----:B------:R-:W-:Y:S02]  /*e740*/  @P2 SEL R28, R26, R27, !P6 ;  /* 0x0000001b1a1c2207 */ /* 0x000fe40007000000 */
[----:B------:R-:W-:Y:S02]  /*e750*/  IADD3 R26, P5, P6, R19, UR24, R29 ;  /* 0x00000018131a7c10 */ /* 0x000fe4000febe01d */
[----:B------:R-:W2:Y:S02]  /*e760*/  LDL.LU R19, [R1+0x7dc] ;  /* 0x0007dc0001137983 */ /* 0x000ea40000300800 */
[----:B------:R-:W-:Y:S02]  /*e770*/  IADD3.X R27, R8, UR25, R5, P5, P6 ;  /* 0x00000019081b7c10 */ /* 0x000fe4000afec405 */
[----:B------:R-:W-:Y:S01]  /*e780*/  ISETP.NE.AND P6, PT, R2, 0x10, PT ;  /* 0x000000100200780c */ /* 0x000fe20003fc5270 */
[----:B------:R-:W-:Y:S04]  /*e790*/  STL [R1+0x36c], R28 ;  /* 0x00036c1c01007387 */ /* 0x000fe80000100800 */
[----:B------:R0:W-:Y:S04]  /*e7a0*/  STL [R1+0x84], R26 ;  /* 0x0000841a01007387 */ /* 0x0001e80000100800 */
[----:B------:R-:W-:Y:S01]  /*e7b0*/  STL [R1+0x90], R27 ;  /* 0x0000901b01007387 */ /* 0x000fe20000100800 */
[----:B0-----:R-:W-:-:S02]  /*e7c0*/  SEL R26, R61, RZ, P3 ;  /* 0x000000ff3d1a7207 */ /* 0x001fc40001800000 */
[----:B------:R-:W-:-:S05]  /*e7d0*/  @P2 SEL R26, R59, R39, !P6 ;  /* 0x000000273b1a2207 */ /* 0x000fca0007000000 */
[----:B------:R0:W-:Y:S02]  /*e7e0*/  STL [R1+0x374], R26 ;  /* 0x0003741a01007387 */ /* 0x0001e40000100800 */
[----:B0-----:R-:W-:Y:S02]  /*e7f0*/  IADD3 R26, P5, P6, R23, UR22, R29 ;  /* 0x00000016171a7c10 */ /* 0x001fe4000febe01d */
[----:B------:R-:W3:Y:S02]  /*e800*/  LDL.LU R23, [R1+0x7d8] ;  /* 0x0007d80001177983 */ /* 0x000ee40000300800 */
[----:B------:R-:W-:Y:S02]  /*e810*/  IADD3.X R28, R15, UR23, R5, P5, P6 ;  /* 0x000000170f1c7c10 */ /* 0x000fe4000afec405 */
[----:B------:R-:W-:Y:S04]  /*e820*/  STL [R1+0x7d4], R5 ;  /* 0x0007d40501007387 */ /* 0x000fe80000100800 */
[----:B------:R0:W-:Y:S04]  /*e830*/  STL [R1+0x88], R26 ;  /* 0x0000881a01007387 */ /* 0x0001e80000100800 */
[----:B------:R1:W-:Y:S04]  /*e840*/  STL [R1+0xa0], R28 ;  /* 0x0000a01c01007387 */ /* 0x0003e80000100800 */
[----:B------:R-:W4:Y:S01]  /*e850*/  LDL.LU R59, [R1+0x68] ;  /* 0x00006800013b7983 */ /* 0x000f220000300800 */
[----:B0-----:R-:W-:-:S03]  /*e860*/  IADD3 R26, P5, R30, R20, RZ ;  /* 0x000000141e1a7210 */ /* 0x001fc60007fbe0ff */
[----:B------:R-:W4:Y:S02]  /*e870*/  LDL R5, [R1+0xf8] ;  /* 0x0000f80001057983 */ /* 0x000f240000100800 */
[----:B------:R-:W-:Y:S01]  /*e880*/  IMAD.X R27, R31, 0x1, R7, P5 ;  /* 0x000000011f1b7824 */ /* 0x000fe200028e0607 */
[----:B-1----:R-:W-:Y:S01]  /*e890*/  IADD3 R28, P5, R56, R9, RZ ;  /* 0x00000009381c7210 */ /* 0x002fe20007fbe0ff */
[----:B------:R-:W4:Y:S04]  /*e8a0*/  LDL.LU R39, [R1+0x54] ;  /* 0x0000540001277983 */ /* 0x000f280000300800 */
[--C-:B------:R-:W-:Y:S01]  /*e8b0*/  IMAD.X R29, R34, 0x1, R22.reuse, P5 ;  /* 0x00000001221d7824 */ /* 0x100fe200028e0616 */
[----:B------:R-:W-:Y:S01]  /*e8c0*/  IADD3 R30, P5, R35, R9, RZ ;  /* 0x00000009231e7210 */ /* 0x000fe20007fbe0ff */
[----:B------:R-:W4:Y:S04]  /*e8d0*/  LDL.LU R61, [R1+0x38] ;  /* 0x00003800013d7983 */ /* 0x000f280000300800 */
[----:B---3--:R-:W-:Y:S01]  /*e8e0*/  IMAD.X R31, R23, 0x1, R22, P5 ;  /* 0x00000001171f7824 */ /* 0x008fe200028e0616 */
[----:B--2---:R-:W-:Y:S01]  /*e8f0*/  IADD3 R34, P5, R19, R20, RZ ;  /* 0x0000001413227210 */ /* 0x004fe20007fbe0ff */
[----:B------:R-:W-:-:S02]  /*e900*/  IMAD.MOV.U32 R19, RZ, RZ, RZ ;  /* 0x000000ffff137224 */ /* 0x000fc400078e00ff */
[----:B------:R-:W-:Y:S02]  /*e910*/  IMAD.MOV.U32 R23, RZ, RZ, RZ ;  /* 0x000000ffff177224 */ /* 0x000fe400078e00ff */
[----:B------:R-:W-:Y:S02]  /*e920*/  IMAD.X R35, R4, 0x1, R7, P5 ;  /* 0x0000000104237824 */ /* 0x000fe400028e0607 */
[----:B------:R-:W-:Y:S01]  /*e930*/  IMAD.MOV.U32 R4, RZ, RZ, RZ ;  /* 0x000000ffff047224 */ /* 0x000fe200078e00ff */
[----:B------:R-:W2:Y:S04]  /*e940*/  @P1 LDG.E.EL R19, desc[UR18][R28.64] ;  /* 0x000000121c131981 */ /* 0x000ea8000c2e1900 */
[----:B------:R-:W3:Y:S04]  /*e950*/  @P4 LDG.E.EL R23, desc[UR18][R30.64] ;  /* 0x000000121e174981 */ /* 0x000ee8000c2e1900 */
[----:B------:R-:W3:Y:S04]  /*e960*/  @P3 LDG.E.EL R4, desc[UR18][R26.64] ;  /* 0x000000121a043981 */ /* 0x000ee8000c2e1900 */
[----:B------:R-:W3:Y:S04]  /*e970*/  LDL.LU R28, [R1+0x98] ;  /* 0x00009800011c7983 */ /* 0x000ee80000300800 */
[----:B------:R-:W4:Y:S04]  /*e980*/  LDL.LU R29, [R1+0x64] ;  /* 0x00006400011d7983 */ /* 0x000f280000300800 */
[----:B--2---:R0:W-:Y:S04]  /*e990*/  STL [R1+0x7cc], R19 ;  /* 0x0007cc1301007387 */ /* 0x0041e80000100800 */
[----:B0-----:R-:W2:Y:S04]  /*e9a0*/  LDL.LU R19, [R1+0x78] ;  /* 0x0000780001137983 */ /* 0x001ea80000300800 */
[----:B---3--:R0:W-:Y:S04]  /*e9b0*/  STL [R1+0x7d0], R23 ;  /* 0x0007d01701007387 */ /* 0x0081e80000100800 */
[----:B0-----:R-:W3:Y:S04]  /*e9c0*/  LDL R23, [R1+0x110] ;  /* 0x0001100001177983 */ /* 0x001ee80000100800 */
[----:B------:R0:W-:Y:S02]  /*e9d0*/  STL [R1+0xc0], R4 ;  /* 0x0000c00401007387 */ /* 0x0001e40000100800 */
[----:B0-----:R-:W-:-:S06]  /*e9e0*/  IMAD.MOV.U32 R4, RZ, RZ, RZ ;  /* 0x000000ffff047224 */ /* 0x001fcc00078e00ff */
[----:B------:R-:W2:Y:S01]  /*e9f0*/  @P3 LDG.E.EL R4, desc[UR18][R34.64] ;  /* 0x0000001222043981 */ /* 0x000ea2000c2e1900 */
[----:B------:R-:W-:-:S04]  /*ea00*/  IADD3 R26, P5, R14, UR16, RZ ;  /* 0x000000100e1a7c10 */ /* 0x000fc8000ffbe0ff */
[----:B------:R-:W-:-:S04]  /*ea10*/  IADD3.X R27, R25, UR10, RZ, P5, !PT ;  /* 0x0000000a191b7c10 */ /* 0x000fc8000affe4ff */
[C---:B------:R-:W-:Y:S01]  /*ea20*/  SHF.L.U64.HI R56, R26.reuse, 0x2, R27 ;  /* 0x000000021a387819 */ /* 0x040fe2000001021b */
[----:B--2---:R0:W-:Y:S02]  /*ea30*/  STL [R1+0xe4], R4 ;  /* 0x0000e40401007387 */ /* 0x0041e40000100800 */
[----:B0-----:R-:W-:-:S05]  /*ea40*/  IMAD.SHL.U32 R4, R26, 0x4, RZ ;  /* 0x000000041a047824 */ /* 0x001fca00078e00ff */
[----:B------:R-:W-:-:S04]  /*ea50*/  IADD3 R31, P5, P6, R12, UR26, R4 ;  /* 0x0000001a0c1f7c10 */ /* 0x000fc8000febe004 */
[----:B------:R-:W-:Y:S02]  /*ea60*/  IADD3.X R30, R6, UR27, R56, P5, P6 ;  /* 0x0000001b061e7c10 */ /* 0x000fe4000afec438 */
[----:B------:R-:W-:Y:S01]  /*ea70*/  IADD3 R26, P5, R19, R9, RZ ;  /* 0x00000009131a7210 */ /* 0x000fe20007fbe0ff */
[----:B------:R-:W-:-:S04]  /*ea80*/  IMAD.MOV.U32 R19, RZ, RZ, RZ ;  /* 0x000000ffff137224 */ /* 0x000fc800078e00ff */
[----:B------:R-:W-:-:S05]  /*ea90*/  IMAD.X R27, R28, 0x1, R22, P5 ;  /* 0x000000011c1b7824 */ /* 0x000fca00028e0616 */
[----:B------:R-:W2:Y:S01]  /*eaa0*/  @P1 LDG.E.EL R19, desc[UR18][R26.64] ;  /* 0x000000121a131981 */ /* 0x000ea2000c2e1900 */
[----:B----4-:R-:W-:-:S03]  /*eab0*/  IADD3 R28, P5, R29, R9, RZ ;  /* 0x000000091d1c7210 */ /* 0x010fc60007fbe0ff */
[----:B------:R-:W-:Y:S04]  /*eac0*/  STL [R1+0x14], R4 ;  /* 0x0000140401007387 */ /* 0x000fe80000100800 */
[----:B------:R-:W-:Y:S01]  /*ead0*/  STL [R1+0x48], R31 ;  /* 0x0000481f01007387 */ /* 0x000fe20000100800 */
[----:B------:R-:W-:-:S03]  /*eae0*/  IMAD.X R29, R59, 0x1, R22, P5 ;  /* 0x000000013b1d7824 */ /* 0x000fc600028e0616 */
[----:B------:R-:W-:Y:S04]  /*eaf0*/  STL [R1+0x58], R30 ;  /* 0x0000581e01007387 */ /* 0x000fe80000100800 */
[----:B--2---:R0:W-:Y:S02]  /*eb00*/  STL [R1+0xd8], R19 ;  /* 0x0000d81301007387 */ /* 0x0041e40000100800 */
[----:B0-----:R-:W-:-:S06]  /*eb10*/  IMAD.MOV.U32 R19, RZ, RZ, RZ ;  /* 0x000000ffff137224 */ /* 0x001fcc00078e00ff */
[----:B------:R-:W2:Y:S01]  /*eb20*/  @P4 LDG.E.EL R19, desc[UR18][R28.64] ;  /* 0x000000121c134981 */ /* 0x000ea2000c2e1900 */
[----:B------:R-:W-:Y:S02]  /*eb30*/  SEL R41, R41, RZ, P1 ;  /* 0x000000ff29297207 */ /* 0x000fe40000800000 */
[----:B------:R-:W-:Y:S01]  /*eb40*/  SEL R51, R51, RZ, P4 ;  /* 0x000000ff33337207 */ /* 0x000fe20002000000 */
[----:B--2---:R0:W-:Y:S02]  /*eb50*/  STL [R1+0xd4], R19 ;  /* 0x0000d41301007387 */ /* 0x0041e40000100800 */
        /* <DEDUP_REMOVED lines=8> */
[----:B---3--:R-:W-:-:S04]  /*ebe0*/  IADD3 R19, P5, P6, R23, UR22, R4 ;  /* 0x0000001617137c10 */ /* 0x008fc8000febe004 */
[----:B------:R-:W-:Y:S02]  /*ebf0*/  IADD3.X R4, R15, UR23, R56, P5, P6 ;  /* 0x000000170f047c10 */ /* 0x000fe4000afec438 */
[----:B------:R-:W-:-:S05]  /*ec00*/  IADD3 R26, P5, R57, R20, RZ ;  /* 0x00000014391a7210 */ /* 0x000fca0007fbe0ff */
[----:B------:R-:W-:Y:S01]  /*ec10*/  IMAD.X R27, R39, 0x1, R7, P5 ;  /* 0x00000001271b7824 */ /* 0x000fe200028e0607 */
[----:B------:R-:W-:-:S05]  /*ec20*/  IADD3 R28, P5, R52, R9, RZ ;  /* 0x00000009341c7210 */ /* 0x000fca0007fbe0ff */
[----:B------:R-:W-:Y:S01]  /*ec30*/  IMAD.X R29, R61, 0x1, R22, P5 ;  /* 0x000000013d1d7824 */ /* 0x000fe200028e0616 */
[----:B------:R-:W-:-:S05]  /*ec40*/  IADD3 R30, P5, R48, R9, RZ ;  /* 0x00000009301e7210 */ /* 0x000fca0007fbe0ff */
[----:B------:R-:W-:Y:S01]  /*ec50*/  IMAD.X R31, R53, 0x1, R22, P5 ;  /* 0x00000001351f7824 */ /* 0x000fe200028e0616 */
[----:B------:R-:W-:Y:S01]  /*ec60*/  IADD3 R34, P5, R40, R20, RZ ;  /* 0x0000001428227210 */ /* 0x000fe20007fbe0ff */
[----:B------:R-:W-:-:S04]  /*ec70*/  IMAD.MOV.U32 R38, RZ, RZ, RZ ;  /* 0x000000ffff267224 */ /* 0x000fc800078e00ff */
[----:B------:R-:W-:-:S05]  /*ec80*/  IMAD.X R35, R42, 0x1, R7, P5 ;  /* 0x000000012a237824 */ /* 0x000fca00028e0607 */
[----:B------:R-:W2:Y:S01]  /*ec90*/  @P3 LDG.E.EL R38, desc[UR18][R34.64] ;  /* 0x0000001222263981 */ /* 0x000ea2000c2e1900 */
[----:B------:R-:W-:Y:S01]  /*eca0*/  IMAD.MOV.U32 R40, RZ, RZ, RZ ;  /* 0x000000ffff287224 */ /* 0x000fe200078e00ff */
[----:B------:R-:W-:-:S05]  /*ecb0*/  IADD3 R59, P5, R11, UR16, RZ ;  /* 0x000000100b3b7c10 */ /* 0x000fca000ffbe0ff */
[----:B------:R0:W3:Y:S01]  /*ecc0*/  @P3 LDG.E.EL R40, desc[UR18][R26.64] ;  /* 0x000000121a283981 */ /* 0x0000e2000c2e1900 */
[----:B------:R-:W-:Y:S02]  /*ecd0*/  IMAD.SHL.U32 R61, R59, 0x4, RZ ;  /* 0x000000043b3d7824 */ /* 0x000fe400078e00ff */
[----:B------:R-:W-:Y:S02]  /*ece0*/  IMAD.MOV.U32 R42, RZ, RZ, RZ ;  /* 0x000000ffff2a7224 */ /* 0x000fe400078e00ff */
[----:B------:R-:W-:-:S04]  /*ecf0*/  IMAD.MOV.U32 R41, RZ, RZ, RZ ;  /* 0x000000ffff297224 */ /* 0x000fc800078e00ff */
[----:B------:R1:W4:Y:S01]  /*ed00*/  @P4 LDG.E.EL R42, desc[UR18][R30.64] ;  /* 0x000000121e2a4981 */ /* 0x000322000c2e1900 */
[----:B0-----:R-:W-:Y:S02]  /*ed10*/  IADD3.X R26, R24, UR10, RZ, P5, !PT ;  /* 0x0000000a181a7c10 */ /* 0x001fe4000affe4ff */
[----:B------:R-:W-:Y:S01]  /*ed20*/  IADD3 R51, P5, P6, R12, UR26, R61 ;  /* 0x0000001a0c337c10 */ /* 0x000fe2000febe03d */
[----:B------:R0:W3:Y:S01]  /*ed30*/  @P1 LDG.E.EL R41, desc[UR18][R28.64] ;  /* 0x000000121c291981 */ /* 0x0000e2000c2e1900 */
[----:B------:R-:W-:-:S04]  /*ed40*/  SHF.L.U64.HI R59, R59, 0x2, R26 ;  /* 0x000000023b3b7819 */ /* 0x000fc8000001021a */
[----:B------:R-:W-:Y:S02]  /*ed50*/  IADD3.X R53, R6, UR27, R59, P5, P6 ;  /* 0x0000001b06357c10 */ /* 0x000fe4000afec43b */
[----:B------:R-:W-:Y:S01]  /*ed60*/  IADD3 R26, P5, R44, R9, RZ ;  /* 0x000000092c1a7210 */ /* 0x000fe20007fbe0ff */
[----:B-1----:R-:W-:-:S04]  /*ed70*/  IMAD.MOV.U32 R30, RZ, RZ, RZ ;  /* 0x000000ffff1e7224 */ /* 0x002fc800078e00ff */
[----:B------:R-:W-:Y:S01]  /*ed80*/  IMAD.X R27, R47, 0x1, R22, P5 ;  /* 0x000000012f1b7824 */ /* 0x000fe200028e0616 */
[----:B0-----:R-:W-:Y:S01]  /*ed90*/  IADD3 R28, P5, R13, R20, RZ ;  /* 0x000000140d1c7210 */ /* 0x001fe20007fbe0ff */
[----:B------:R0:W-:Y:S04]  /*eda0*/  STL [R1+0x8], R19 ;  /* 0x0000081301007387 */ /* 0x0001e80000100800 */
[----:B------:R-:W-:Y:S01]  /*edb0*/  IMAD.X R29, R16, 0x1, R7, P5 ;  /* 0x00000001101d7824 */ /* 0x000fe200028e0607 */
[----:B------:R1:W3:Y:S04]  /*edc0*/  @P1 LDG.E.EL R30, desc[UR18][R26.64] ;  /* 0x000000121a1e1981 */ /* 0x0002e8000c2e1900 */
[----:B0-----:R-:W3:Y:S01]  /*edd0*/  LDL.LU R19, [R1+0xa4] ;  /* 0x0000a40001137983 */ /* 0x001ee20000300800 */
[----:B-1----:R-:W-:-:S04]  /*ede0*/  IADD3 R26, P5, P6, R5, UR24, R61 ;  /* 0x00000018051a7c10 */ /* 0x002fc8000febe03d */
[----:B------:R-:W-:Y:S02]  /*edf0*/  IADD3.X R13, R8, UR25, R59, P5, P6 ;  /* 0x00000019080d7c10 */ /* 0x000fe4000afec43b */
[----:B------:R-:W-:-:S05]  /*ee00*/  IADD3 R16, P5, R17, R9, RZ ;  /* 0x0000000911107210 */ /* 0x000fca0007fbe0ff */
[----:B------:R-:W-:Y:S01]  /*ee10*/  IMAD.X R17, R18, 0x1, R22, P5 ;  /* 0x0000000112117824 */ /* 0x000fe200028e0616 */
[----:B--2---:R0:W-:Y:S02]  /*ee20*/  STL [R1+0x78], R38 ;  /* 0x0000782601007387 */ /* 0x0041e40000100800 */
[----:B0-----:R-:W-:-:S06]  /*ee30*/  CS2R R38, SRZ ;  /* 0x0000000000267805 */ /* 0x001fcc000001ff00 */
[----:B------:R0:W2:Y:S02]  /*ee40*/  @P3 LDG.E.EL R38, desc[UR18][R28.64] ;  /* 0x000000121c263981 */ /* 0x0000a4000c2e1900 */
[----:B0-----:R-:W-:-:S06]  /*ee50*/  IMAD.MOV.U32 R29, RZ, RZ, RZ ;  /* 0x000000ffff1d7224 */ /* 0x001fcc00078e00ff */
[----:B------:R0:W2:Y:S04]  /*ee60*/  @P1 LDG.E.EL R29, desc[UR18][R16.64] ;  /* 0x00000012101d1981 */ /* 0x0000a8000c2e1900 */
[----:B------:R-:W2:Y:S01]  /*ee70*/  LDG.E.EL.64 R16, desc[UR18][R32.64+0x28] ;  /* 0x0000281220107981 */ /* 0x000ea2000c2e1b00 */
[----:B------:R-:W-:-:S05]  /*ee80*/  IADD3 R36, P5, R36, R9, RZ ;  /* 0x0000000924247210 */ /* 0x000fca0007fbe0ff */
[----:B------:R-:W-:Y:S01]  /*ee90*/  IMAD.X R37, R37, 0x1, R22, P5 ;  /* 0x0000000125257824 */ /* 0x000fe200028e0616 */
[----:B------:R-:W-:Y:S04]  /*eea0*/  STL [R1+0x54], R26 ;  /* 0x0000541a01007387 */ /* 0x000fe80000100800 */
[----:B------:R1:W-:Y:S04]  /*eeb0*/  STL [R1+0x64], R13 ;  /* 0x0000640d01007387 */ /* 0x0003e80000100800 */
[----:B------:R-:W-:Y:S04]  /*eec0*/  STL [R1+0x784], R61 ;  /* 0x0007843d01007387 */ /* 0x000fe80000100800 */
[----:B------:R-:W4:Y:S01]  /*eed0*/  @P4 LDG.E.EL R39, desc[UR18][R36.64] ;  /* 0x0000001224274981 */ /* 0x000f22000c2e1900 */
[----:B--2---:R-:W-:-:S02]  /*eee0*/  R2UR UR4, R16 ;  /* 0x00000000100472ca */ /* 0x004fc400000e0000 */
[----:B0-----:R-:W-:-:S04]  /*eef0*/  IADD3 R16, P5, P6, R23, UR22, R61 ;  /* 0x0000001617107c10 */ /* 0x001fc8000febe03d */
[----:B-1----:R-:W-:Y:S01]  /*ef00*/  IADD3.X R13, R15, UR23, R59, P5, P6 ;  /* 0x000000170f0d7c10 */ /* 0x002fe2000afec43b */
[----:B------:R3:W-:Y:S01]  /*ef10*/  STL [R1+0x38], R16 ;  /* 0x0000381001007387 */ /* 0x0007e20000100800 */
[----:B------:R-:W-:Y:S02]  /*ef20*/  R2UR UR5, R17 ;  /* 0x00000000110572ca */ /* 0x000fe400000e0000 */
[----:B---3--:R-:W-:-:S05]  /*ef30*/  IADD3 R16, P5, R19, R9, RZ ;  /* 0x0000000913107210 */ /* 0x008fca0007fbe0ff */
[----:B------:R-:W-:Y:S02]  /*ef40*/  IMAD.X R17, R3, 0x1, R22, P5 ;  /* 0x0000000103117824 */ /* 0x000fe400028e0616 */
[----:B------:R-:W-:-:S06]  /*ef50*/  IMAD.MOV.U32 R3, RZ, RZ, RZ ;  /* 0x000000ffff037224 */ /* 0x000fcc00078e00ff */
[----:B------:R-:W2:Y:S01]  /*ef60*/  @P4 LDG.E.EL R3, desc[UR18][R16.64] ;  /* 0x0000001210034981 */ /* 0x000ea2000c2e1900 */
[----:B------:R-:W-:-:S03]  /*ef70*/  IADD3 R26, P5, R49, R20, RZ ;  /* 0x00000014311a7210 */ /* 0x000fc60007fbe0ff */
[----:B------:R-:W-:Y:S04]  /*ef80*/  STL [R1+0x788], R59 ;  /* 0x0007883b01007387 */ /* 0x000fe80000100800 */
[----:B------:R-:W-:Y:S01]  /*ef90*/  STL [R1+0x3c], R13 ;  /* 0x00003c0d01007387 */ /* 0x000fe20000100800 */
[----:B------:R-:W-:-:S03]  /*efa0*/  IMAD.X R27, R54, 0x1, R7, P5 ;  /* 0x00000001361b7824 */ /* 0x000fc600028e0607 */
[----:B------:R0:W-:Y:S04]  /*efb0*/  STL [R1+0x68], R30 ;  /* 0x0000681e01007387 */ /* 0x0001e80000100800 */
[----:B--2---:R1:W-:Y:S01]  /*efc0*/  STL [R1+0x44], R3 ;  /* 0x0000440301007387 */ /* 0x0043e20000100800 */
[----:B0-----:R-:W-:-:S03]  /*efd0*/  IADD3 R30, P5, R45, R9, RZ ;  /* 0x000000092d1e7210 */ /* 0x001fc60007fbe0ff */
[----:B------:R-:W2:Y:S04]  /*efe0*/  LDL.LU R49, [R1+0xa8] ;  /* 0x0000a80001317983 */ /* 0x000ea80000300800 */
[----:B------:R-:W3:Y:S01]  /*eff0*/  LDL.LU R59, [R1+0xac] ;  /* 0x0000ac00013b7983 */ /* 0x000ee20000300800 */
[----:B-1----:R-:W-:-:S03]  /*f000*/  IMAD.MOV.U32 R3, RZ, RZ, RZ ;  /* 0x000000ffff037224 */ /* 0x002fc600078e00ff */
[----:B------:R-:W2:Y:S04]  /*f010*/  LDL.LU R36, [R1+0x6c] ;  /* 0x00006c0001247983 */ /* 0x000ea80000300800 */
[----:B------:R-:W2:Y:S01]  /*f020*/  @P3 LDG.E.EL R3, desc[UR18][R26.64] ;  /* 0x000000121a033981 */ /* 0x000ea2000c2e1900 */
[----:B------:R-:W-:-:S03]  /*f030*/  IMAD.X R31, R50, 0x1, R22, P5 ;  /* 0x00000001321f7824 */ /* 0x000fc600028e0616 */
[----:B------:R-:W3:Y:S01]  /*f040*/  LDL.LU R37, [R1+0x74] ;  /* 0x0000740001257983 */ /* 0x000ee20000300800 */
[----:B------:R-:W-:-:S03]  /*f050*/  IADD3 R34, P5, R43, R9, RZ ;  /* 0x000000092b227210 */ /* 0x000fc60007fbe0ff */
[----:B------:R-:W3:Y:S04]  /*f060*/  LDL.LU R48, [R1+0x60] ;  /* 0x0000600001307983 */ /* 0x000ee80000300800 */
[----:B------:R-:W3:Y:S04]  /*f070*/  LDL.LU R52, [R1+0x70] ;  /* 0x0000700001347983 */ /* 0x000ee80000300800 */
[----:B------:R-:W3:Y:S01]  /*f080*/  LDL.LU R57, [R1+0x1c] ;  /* 0x00001c0001397983 */ /* 0x000ee20000300800 */
[----:B------:R-:W-:-:S03]  /*f090*/  IMAD.MOV.U32 R61, RZ, RZ, RZ ;  /* 0x000000ffff3d7224 */ /* 0x000fc600078e00ff */
[----:B------:R-:W3:Y:S01]  /*f0a0*/  LDL.LU R19, [R1+0x5c] ;  /* 0x00005c0001137983 */ /* 0x000ee20000300800 */
[----:B------:R-:W-:-:S05]  /*f0b0*/  IMAD.X R35, R46, 0x1, R22, P5 ;  /* 0x000000012e237824 */ /* 0x000fca00028e0616 */
[----:B------:R-:W3:Y:S01]  /*f0c0*/  @P4 LDG.E.EL R61, desc[UR18][R34.64] ;  /* 0x00000012223d4981 */ /* 0x000ee2000c2e1900 */
[----:B------:R-:W-:-:S03]  /*f0d0*/  USHF.R.U32.HI UR9, URZ, 0x1d, UR5 ;  /* 0x0000001d3f097899 */ /* 0x000fc60008011605 */
[----:B--2---:R0:W-:Y:S02]  /*f0e0*/  STL [R1+0xa4], R3 ;  /* 0x0000a40301007387 */ /* 0x0041e40000100800 */
[----:B0-----:R-:W-:-:S06]  /*f0f0*/  IMAD.MOV.U32 R3, RZ, RZ, RZ ;  /* 0x000000ffff037224 */ /* 0x001fcc00078e00ff */
[----:B------:R-:W2:Y:S01]  /*f100*/  @P1 LDG.E.EL R3, desc[UR18][R30.64] ;  /* 0x000000121e031981 */ /* 0x000ea2000c2e1900 */
[----:B------:R-:W-:-:S04]  /*f110*/  ULOP3.LUT UR9, UR9, 0x4, URZ, 0xc0, !UPT ;  /* 0x0000000409097892 */ /* 0x000fc8000f8ec03f */
[----:B------:R-:W-:-:S04]  /*f120*/  UIADD3 UR9, UP0, UR4, UR9, URZ ;  /* 0x0000000904097290 */ /* 0x000fc8000ff1e03f */
[----:B------:R-:W-:Y:S02]  /*f130*/  USHF.L.U32 UR15, UR9, 0x2, URZ ;  /* 0x00000002090f7899 */ /* 0x000fe4000800063f */
[----:B------:R-:W-:-:S04]  /*f140*/  UIADD3.X UR4, URZ, UR5, URZ, UP0, !UPT ;  /* 0x000000053f047290 */ /* 0x000fc800087fe43f */
[----:B------:R-:W-:Y:S01]  /*f150*/  USHF.L.U64.HI UR9, UR9, 0x2, UR4 ;  /* 0x0000000209097899 */ /* 0x000fe20008010204 */
[----:B------:R-:W-:-:S05]  /*f160*/  IADD3 R28, P5, R10, UR15, RZ ;  /* 0x0000000f0a1c7c10 */ /* 0x000fca000ffbe0ff */
[----:B------:R-:W-:Y:S01]  /*f170*/  IMAD.SHL.U32 R47, R28, 0x4, RZ ;  /* 0x000000041c2f7824 */ /* 0x000fe200078e00ff */
[----:B------:R-:W-:-:S04]  /*f180*/  IADD3.X R13, R21, UR9, RZ, P5, !PT ;  /* 0x00000009150d7c10 */ /* 0x000fc8000affe4ff */
[----:B------:R-:W-:Y:S02]  /*f190*/  SHF.L.U64.HI R28, R28, 0x2, R13 ;  /* 0x000000021c1c7819 */ /* 0x000fe4000001020d */
[----:B------:R-:W-:Y:S02]  /*f1a0*/  IADD3 R18, P5, P6, R12, UR26, R47 ;  /* 0x0000001a0c127c10 */ /* 0x000fe4000febe02f */
[----:B------:R-:W-:Y:S02]  /*f1b0*/  SEL R41, R41, RZ, P1 ;  /* 0x000000ff29297207 */ /* 0x000fe40000800000 */
[----:B------:R-:W-:Y:S02]  /*f1c0*/  IADD3.X R13, R6, UR27, R28, P5, P6 ;  /* 0x0000001b060d7c10 */ /* 0x000fe4000afec41c */
[----:B------:R-:W-:Y:S02]  /*f1d0*/  ISETP.NE.AND P6, PT, R2, 0x10, PT ;  /* 0x000000100200780c */ /* 0x000fe40003fc5270 */
[----:B----4-:R-:W-:-:S02]  /*f1e0*/  SEL R42, R42, RZ, P4 ;  /* 0x000000ff2a2a7207 */ /* 0x010fc40002000000 */
[----:B------:R-:W-:Y:S02]  /*f1f0*/  SEL R16, R40, RZ, P3 ;  /* 0x000000ff28107207 */ /* 0x000fe40001800000 */
[----:B------:R-:W-:Y:S02]  /*f200*/  @P2 SEL R16, R41, R42, !P6 ;  /* 0x0000002a29102207 */ /* 0x000fe40007000000 */
[----:B------:R-:W-:-:S04]  /*f210*/  IADD3 R44, P5, P6, R5, UR24, R47 ;  /* 0x00000018052c7c10 */ /* 0x000fc8000febe02f */
[----:B------:R-:W-:Y:S01]  /*f220*/  IADD3.X R46, R8, UR25, R28, P5, P6 ;  /* 0x00000019082e7c10 */ /* 0x000fe2000afec41c */
[----:B--2---:R-:W-:Y:S04]  /*f230*/  STL [R1+0x7b8], R3 ;  /* 0x0007b80301007387 */ /* 0x004fe80000100800 */
[----:B---3--:R-:W-:Y:S04]  /*f240*/  STL [R1+0x7bc], R61 ;  /* 0x0007bc3d01007387 */ /* 0x008fe80000100800 */
[----:B------:R-:W2:Y:S04]  /*f250*/  LDL.LU R5, [R1+0x7d4] ;  /* 0x0007d40001057983 */ /* 0x000ea80000300800 */
[----:B------:R0:W-:Y:S02]  /*f260*/  STL [R1+0x32c], R16 ;  /* 0x00032c1001007387 */ /* 0x0001e40000100800 */
[----:B0-----:R-:W-:-:S05]  /*f270*/  IADD3 R16, P5, R55, R20, RZ ;  /* 0x0000001437107210 */ /* 0x001fca0007fbe0ff */
[----:B------:R-:W-:Y:S01]  /*f280*/  IMAD.X R17, R58, 0x1, R7, P5 ;  /* 0x000000013a117824 */ /* 0x000fe200028e0607 */
[----:B------:R-:W-:-:S05]  /*f290*/  IADD3 R26, P5, R60, R9, RZ ;  /* 0x000000093c1a7210 */ /* 0x000fca0007fbe0ff */
[----:B------:R-:W-:Y:S02]  /*f2a0*/  IMAD.X R27, R0, 0x1, R22, P5 ;  /* 0x00000001001b7824 */ /* 0x000fe400028e0616 */
[----:B------:R-:W-:Y:S02]  /*f2b0*/  IMAD.MOV.U32 R0, RZ, RZ, RZ ;  /* 0x000000ffff007224 */ /* 0x000fe400078e00ff */
[----:B------:R-:W-:-:S04]  /*f2c0*/  IMAD.MOV.U32 R61, RZ, RZ, RZ ;  /* 0x000000ffff3d7224 */ /* 0x000fc800078e00ff */
[----:B------:R0:W3:Y:S04]  /*f2d0*/  @P3 LDG.E.EL R0, desc[UR18][R16.64] ;  /* 0x0000001210003981 */ /* 0x0000e8000c2e1900 */
[----:B------:R1:W4:Y:S01]  /*f2e0*/  @P1 LDG.E.EL R61, desc[UR18][R26.64] ;  /* 0x000000121a3d1981 */ /* 0x000322000c2e1900 */
[----:B0-----:R-:W-:-:S04]  /*f2f0*/  IADD3 R17, P5, P6, R23, UR22, R47 ;  /* 0x0000001617117c10 */ /* 0x001fc8000febe02f */
[----:B------:R-:W-:Y:S02]  /*f300*/  IADD3.X R45, R15, UR23, R28, P5, P6 ;  /* 0x000000170f2d7c10 */ /* 0x000fe4000afec41c */
[----:B-1----:R-:W-:-:S05]  /*f310*/  IADD3 R26, P5, R49, R9, RZ ;  /* 0x00000009311a7210 */ /* 0x002fca0007fbe0ff */
[----:B------:R-:W-:Y:S01]  /*f320*/  IMAD.X R27, R59, 0x1, R22, P5 ;  /* 0x000000013b1b7824 */ /* 0x000fe200028e0616 */
[----:B------:R-:W-:Y:S01]  /*f330*/  IADD3 R30, P5, R36, R20, RZ ;  /* 0x00000014241e7210 */ /* 0x000fe20007fbe0ff */
[----:B------:R-:W-:-:S04]  /*f340*/  IMAD.MOV.U32 R59, RZ, RZ, RZ ;  /* 0x000000ffff3b7224 */ /* 0x000fc800078e00ff */
[----:B------:R-:W-:-:S05]  /*f350*/  IMAD.X R31, R37, 0x1, R7, P5 ;  /* 0x00000001251f7824 */ /* 0x000fca00028e0607 */
[----:B------:R-:W2:Y:S01]  /*f360*/  @P3 LDG.E.EL R59, desc[UR18][R30.64] ;  /* 0x000000121e3b3981 */ /* 0x000ea2000c2e1900 */
[----:B------:R-:W-:-:S03]  /*f370*/  IADD3 R34, P5, R48, R9, RZ ;  /* 0x0000000930227210 */ /* 0x000fc60007fbe0ff */
[----:B------:R-:W-:Y:S02]  /*f380*/  STL [R1+0x78c], R47 ;  /* 0x00078c2f01007387 */ /* 0x000fe40000100800 */
[--C-:B------:R-:W-:Y:S01]  /*f390*/  IMAD.X R35, R52, 0x1, R22.reuse, P5 ;  /* 0x0000000134237824 */ /* 0x100fe200028e0616 */
[----:B------:R-:W-:Y:S01]  /*f3a0*/  IADD3 R36, P5, R57, R9, RZ ;  /* 0x0000000939247210 */ /* 0x000fe20007fbe0ff */
[----:B------:R-:W-:Y:S04]  /*f3b0*/  STL [R1+0x790], R28 ;  /* 0x0007901c01007387 */ /* 0x000fe80000100800 */
[----:B------:R-:W3:Y:S01]  /*f3c0*/  LDL.LU R60, [R1+0x7c] ;  /* 0x00007c00013c7983 */ /* 0x000ee20000300800 */
[----:B------:R-:W-:-:S03]  /*f3d0*/  IMAD.X R37, R19, 0x1, R22, P5 ;  /* 0x0000000113257824 */ /* 0x000fc600028e0616 */
[----:B------:R-:W3:Y:S04]  /*f3e0*/  LDL.LU R42, [R1+0x8c] ;  /* 0x00008c00012a7983 */ /* 0x000ee80000300800 */
        /* <DEDUP_REMOVED lines=9> */
[----:B--2---:R0:W-:Y:S04]  /*f480*/  STL [R1+0x7c0], R59 ;  /* 0x0007c03b01007387 */ /* 0x0041e80000100800 */
[----:B0-----:R-:W2:Y:S01]  /*f490*/  LDL R59, [R1+0xf8] ;  /* 0x0000f800013b7983 */ /* 0x001ea20000100800 */
[----:B------:R-:W-:-:S06]  /*f4a0*/  IMAD.MOV.U32 R3, RZ, RZ, RZ ;  /* 0x000000ffff037224 */ /* 0x000fcc00078e00ff */
[----:B------:R0:W4:Y:S02]  /*f4b0*/  @P4 LDG.E.EL R3, desc[UR18][R26.64] ;  /* 0x000000121a034981 */ /* 0x000124000c2e1900 */
[----:B0-----:R-:W-:-:S04]  /*f4c0*/  IADD3 R27, P5, R14, UR15, RZ ;  /* 0x0000000f0e1b7c10 */ /* 0x001fc8000ffbe0ff */
[----:B------:R-:W-:Y:S01]  /*f4d0*/  IADD3.X R26, R25, UR9, RZ, P5, !PT ;  /* 0x00000009191a7c10 */ /* 0x000fe2000affe4ff */
[----:B------:R-:W-:-:S03]  /*f4e0*/  IMAD.SHL.U32 R16, R27, 0x4, RZ ;  /* 0x000000041b107824 */ /* 0x000fc600078e00ff */
[----:B------:R-:W-:Y:S02]  /*f4f0*/  SHF.L.U64.HI R27, R27, 0x2, R26 ;  /* 0x000000021b1b7819 */ /* 0x000fe4000001021a */
[----:B------:R-:W-:Y:S02]  /*f500*/  IADD3 R48, P5, P6, R12, UR26, R16 ;  /* 0x0000001a0c307c10 */ /* 0x000fe4000febe010 */
[----:B------:R-:W-:Y:S02]  /*f510*/  SEL R29, R29, RZ, P1 ;  /* 0x000000ff1d1d7207 */ /* 0x000fe40000800000 */
[----:B------:R-:W-:Y:S02]  /*f520*/  IADD3.X R30, R6, UR27, R27, P5, P6 ;  /* 0x0000001b061e7c10 */ /* 0x000fe4000afec41b */
[----:B------:R-:W-:Y:S02]  /*f530*/  ISETP.NE.AND P6, PT, R2, 0x10, PT ;  /* 0x000000100200780c */ /* 0x000fe40003fc5270 */
[----:B------:R-:W-:Y:S01]  /*f540*/  SEL R39, R39, RZ, P4 ;  /* 0x000000ff27277207 */ /* 0x000fe20002000000 */
[----:B------:R-:W-:Y:S01]  /*f550*/  IMAD.MOV.U32 R47, RZ, RZ, RZ ;  /* 0x000000ffff2f7224 */ /* 0x000fe200078e00ff */
[----:B------:R-:W-:-:S02]  /*f560*/  SEL R26, R38, RZ, P3 ;  /* 0x000000ff261a7207 */ /* 0x000fc40001800000 */
[----:B------:R-:W-:-:S03]  /*f570*/  @P2 SEL R26, R29, R39, !P6 ;  /* 0x000000271d1a2207 */ /* 0x000fc60007000000 */
[----:B------:R3:W4:Y:S04]  /*f580*/  @P1 LDG.E.EL R47, desc[UR18][R34.64] ;  /* 0x00000012222f1981 */ /* 0x000728000c2e1900 */
[----:B------:R-:W-:Y:S04]  /*f590*/  STL [R1], R30 ;  /* 0x0000001e01007387 */ /* 0x000fe80000100800 */
[----:B------:R0:W-:Y:S01]  /*f5a0*/  STL [R1+0x328], R26 ;  /* 0x0003281a01007387 */ /* 0x0001e20000100800 */
[----:B------:R-:W-:-:S06]  /*f5b0*/  IMAD.MOV.U32 R28, RZ, RZ, RZ ;  /* 0x000000ffff1c7224 */ /* 0x000fcc00078e00ff */
[----:B------:R-:W4:Y:S01]  /*f5c0*/  @P4 LDG.E.EL R28, desc[UR18][R36.64] ;  /* 0x00000012241c4981 */ /* 0x000f22000c2e1900 */
[----:B0-----:R-:W-:-:S03]  /*f5d0*/  IMAD.MOV.U32 R26, RZ, RZ, RZ ;  /* 0x000000ffff1a7224 */ /* 0x001fc600078e00ff */
[----:B------:R-:W-:Y:S04]  /*f5e0*/  STL [R1+0x794], R16 ;  /* 0x0007941001007387 */ /* 0x000fe80000100800 */
[----:B------:R0:W-:Y:S04]  /*f5f0*/  STL [R1+0x798], R27 ;  /* 0x0007981b01007387 */ /* 0x0001e80000100800 */
[----:B------:R-:W-:Y:S01]  /*f600*/  STL [R1+0x79c], R5 ;  /* 0x00079c0501007387 */ /* 0x000fe20000100800 */
[----:B--2---:R-:W-:-:S04]  /*f610*/  IADD3 R50, P5, P6, R59, UR24, R16 ;  /* 0x000000183b327c10 */ /* 0x004fc8000febe010 */
[----:B------:R-:W-:Y:S02]  /*f620*/  IADD3.X R52, R8, UR25, R27, P5, P6 ;  /* 0x0000001908347c10 */ /* 0x000fe4000afec41b */
[----:B---3--:R-:W-:-:S05]  /*f630*/  IADD3 R34, P5, R60, R20, RZ ;  /* 0x000000143c227210 */ /* 0x008fca0007fbe0ff */
[----:B------:R-:W-:Y:S01]  /*f640*/  IMAD.X R35, R42, 0x1, R7, P5 ;  /* 0x000000012a237824 */ /* 0x000fe200028e0607 */
[----:B------:R-:W-:Y:S01]  /*f650*/  IADD3 R30, P5, R57, R9, RZ ;  /* 0x00000009391e7210 */ /* 0x000fe20007fbe0ff */
[----:B------:R-:W-:-:S03]  /*f660*/  IMAD.MOV.U32 R42, RZ, RZ, RZ ;  /* 0x000000ffff2a7224 */ /* 0x000fc600078e00ff */
[----:B------:R-:W2:Y:S01]  /*f670*/  @P3 LDG.E.EL R26, desc[UR18][R34.64] ;  /* 0x00000012221a3981 */ /* 0x000ea2000c2e1900 */
[----:B------:R-:W-:Y:S01]  /*f680*/  IMAD.X R31, R19, 0x1, R22, P5 ;  /* 0x00000001131f7824 */ /* 0x000fe200028e0616 */
[----:B------:R-:W-:-:S04]  /*f690*/  IADD3 R57, P5, P6, R23, UR22, R16 ;  /* 0x0000001617397c10 */ /* 0x000fc8000febe010 */
[----:B------:R1:W3:Y:S01]  /*f6a0*/  @P1 LDG.E.EL R42, desc[UR18][R30.64] ;  /* 0x000000121e2a1981 */ /* 0x0002e2000c2e1900 */
[----:B------:R-:W-:Y:S02]  /*f6b0*/  IADD3.X R19, R15, UR23, R27, P5, P6 ;  /* 0x000000170f137c10 */ /* 0x000fe4000afec41b */
[----:B-1----:R-:W-:Y:S01]  /*f6c0*/  IADD3 R30, P5, R58, R9, RZ ;  /* 0x000000093a1e7210 */ /* 0x002fe20007fbe0ff */
[----:B------:R-:W-:Y:S01]  /*f6d0*/  IMAD.MOV.U32 R60, RZ, RZ, RZ ;  /* 0x000000ffff3c7224 */ /* 0x000fe200078e00ff */
[----:B------:R-:W4:Y:S03]  /*f6e0*/  LDL.LU R58, [R1+0x38] ;  /* 0x00003800013a7983 */ /* 0x000f260000300800 */
[----:B------:R-:W-:Y:S01]  /*f6f0*/  IMAD.X R31, R55, 0x1, R22, P5 ;  /* 0x00000001371f7824 */ /* 0x000fe200028e0616 */
[----:B------:R-:W-:-:S05]  /*f700*/  IADD3 R34, P5, R41, R20, RZ ;  /* 0x0000001429227210 */ /* 0x000fca0007fbe0ff */
[----:B------:R-:W-:Y:S01]  /*f710*/  IMAD.X R35, R40, 0x1, R7, P5 ;  /* 0x0000000128237824 */ /* 0x000fe200028e0607 */
[----:B------:R-:W-:-:S04]  /*f720*/  IADD3 R36, P5, R43, R9, RZ ;  /* 0x000000092b247210 */ /* 0x000fc80007fbe0ff */
[----:B------:R-:W4:Y:S01]  /*f730*/  @P3 LDG.E.EL R60, desc[UR18][R34.64] ;  /* 0x00000012223c3981 */ /* 0x000f22000c2e1900 */
[--C-:B------:R-:W-:Y:S01]  /*f740*/  IMAD.X R37, R54, 0x1, R22.reuse, P5 ;  /* 0x0000000136257824 */ /* 0x100fe200028e0616 */
[----:B------:R-:W-:Y:S02]  /*f750*/  IADD3 R38, P5, R49, R9, RZ ;  /* 0x0000000931267210 */ /* 0x000fe40007fbe0ff */
[----:B------:R-:W-:Y:S01]  /*f760*/  CS2R R54, SRZ ;  /* 0x0000000000367805 */ /* 0x000fe2000001ff00 */
[----:B------:R-:W-:Y:S01]  /*f770*/  IMAD.MOV.U32 R43, RZ, RZ, RZ ;  /* 0x000000ffff2b7224 */ /* 0x000fe200078e00ff */
[----:B------:R-:W4:Y:S01]  /*f780*/  LDL.LU R49, [R1+0x3c] ;  /* 0x00003c0001317983 */ /* 0x000f220000300800 */
[----:B------:R-:W-:Y:S01]  /*f790*/  IMAD.X R39, R4, 0x1, R22, P5 ;  /* 0x0000000104277824 */ /* 0x000fe200028e0616 */
[----:B------:R-:W-:Y:S02]  /*f7a0*/  IADD3 R40, P5, R11, UR15, RZ ;  /* 0x0000000f0b287c10 */ /* 0x000fe4000ffbe0ff */
[----:B------:R-:W4:Y:S02]  /*f7b0*/  @P1 LDG.E.EL R55, desc[UR18][R36.64] ;  /* 0x0000001224371981 */ /* 0x000f24000c2e1900 */
[----:B------:R-:W-:Y:S01]  /*f7c0*/  IADD3.X R29, R24, UR9, RZ, P5, !PT ;  /* 0x00000009181d7c10 */ /* 0x000fe2000affe4ff */
[C---:B------:R-:W-:Y:S01]  /*f7d0*/  IMAD.SHL.U32 R41, R40.reuse, 0x4, RZ ;  /* 0x0000000428297824 */ /* 0x040fe200078e00ff */
[----:B------:R1:W4:Y:S02]  /*f7e0*/  @P4 LDG.E.EL R54, desc[UR18][R38.64] ;  /* 0x0000001226364981 */ /* 0x000324000c2e1900 */
[----:B------:R-:W-:-:S02]  /*f7f0*/  SHF.L.U64.HI R40, R40, 0x2, R29 ;  /* 0x0000000228287819 */ /* 0x000fc4000001021d */
[----:B------:R-:W-:Y:S01]  /*f800*/  IADD3 R29, P5, P6, R12, UR26, R41 ;  /* 0x0000001a0c1d7c10 */ /* 0x000fe2000febe029 */
[----:B------:R1:W4:Y:S04]  /*f810*/  @P4 LDG.E.EL R43, desc[UR18][R30.64] ;  /* 0x000000121e2b4981 */ /* 0x000328000c2e1900 */
[----:B0-----:R-:W4:Y:S01]  /*f820*/  LDL.LU R27, [R1] ;  /* 0x00000000011b7983 */ /* 0x001f220000300800 */
[----:B-1----:R-:W-:Y:S02]  /*f830*/  IADD3.X R38, R6, UR27, R40, P5, P6 ;  /* 0x0000001b06267c10 */ /* 0x002fe4000afec428 */
[----:B------:R-:W-:-:S05]  /*f840*/  IADD3 R34, P5, R51, R20, RZ ;  /* 0x0000001433227210 */ /* 0x000fca0007fbe0ff */
[----:B------:R-:W-:Y:S01]  /*f850*/  IMAD.X R35, R53, 0x1, R7, P5 ;  /* 0x0000000135237824 */ /* 0x000fe200028e0607 */
[----:B------:R-:W-:-:S05]  /*f860*/  IADD3 R30, P5, R18, R20, RZ ;  /* 0x00000014121e7210 */ /* 0x000fca0007fbe0ff */
[----:B------:R-:W-:Y:S02]  /*f870*/  IMAD.X R31, R13, 0x1, R7, P5 ;  /* 0x000000010d1f7824 */ /* 0x000fe400028e0607 */
[----:B------:R-:W-:Y:S01]  /*f880*/  IMAD.MOV.U32 R13, RZ, RZ, RZ ;  /* 0x000000ffff0d7224 */ /* 0x000fe200078e00ff */
[----:B------:R-:W-:Y:S01]  /*f890*/  IADD3 R37, P5, P6, R59, UR24, R41 ;  /* 0x000000183b257c10 */ /* 0x000fe2000febe029 */
[----:B------:R-:W-:-:S03]  /*f8a0*/  IMAD.MOV.U32 R4, RZ, RZ, RZ ;  /* 0x000000ffff047224 */ /* 0x000fc600078e00ff */
[----:B------:R-:W-:Y:S01]  /*f8b0*/  IADD3.X R18, R8, UR25, R40, P5, P6 ;  /* 0x0000001908127c10 */ /* 0x000fe2000afec428 */
[----:B------:R0:W4:Y:S04]  /*f8c0*/  @P3 LDG.E.EL R13, desc[UR18][R30.64] ;  /* 0x000000121e0d3981 */ /* 0x000128000c2e1900 */
[----:B------:R1:W4:Y:S01]  /*f8d0*/  @P3 LDG.E.EL R4, desc[UR18][R34.64] ;  /* 0x0000001222043981 */ /* 0x000322000c2e1900 */
[----:B0-----:R-:W-:-:S05]  /*f8e0*/  IADD3 R30, P5, R44, R9, RZ ;  /* 0x000000092c1e7210 */ /* 0x001fca0007fbe0ff */
[----:B------:R-:W-:Y:S01]  /*f8f0*/  IMAD.X R31, R46, 0x1, R22, P5 ;  /* 0x000000012e1f7824 */ /* 0x000fe200028e0616 */
[----:B-1----:R-:W-:Y:S01]  /*f900*/  IADD3 R34, P5, R17, R9, RZ ;  /* 0x0000000911227210 */ /* 0x002fe20007fbe0ff */
[----:B------:R-:W-:-:S06]  /*f910*/  IMAD.MOV.U32 R17, RZ, RZ, RZ ;  /* 0x000000ffff117224 */ /* 0x000fcc00078e00ff */
[----:B------:R0:W4:Y:S04]  /*f920*/  @P1 LDG.E.EL R17, desc[UR18][R30.64] ;  /* 0x000000121e111981 */ /* 0x000128000c2e1900 */
[----:B------:R-:W4:Y:S04]  /*f930*/  LDG.E.EL.64 R30, desc[UR18][R32.64+0x30] ;  /* 0x00003012201e7981 */ /* 0x000f28000c2e1b00 */
[----:B------:R1:W-:Y:S04]  /*f940*/  STL [R1+0x7a0], R56 ;  /* 0x0007a03801007387 */ /* 0x0003e80000100800 */
[----:B-1----:R-:W4:Y:S04]  /*f950*/  LDL.LU R56, [R1+0x64] ;  /* 0x0000640001387983 */ /* 0x002f280000300800 */
[----:B------:R-:W0:Y:S01]  /*f960*/  LDL.LU R39, [R1+0x54] ;  /* 0x0000540001277983 */ /* 0x000e220000300800 */
[----:B------:R-:W-:Y:S01]  /*f970*/  IMAD.X R35, R45, 0x1, R22, P5 ;  /* 0x000000012d237824 */ /* 0x000fe200028e0616 */
[----:B------:R-:W-:Y:S01]  /*f980*/  IADD3 R16, P5, P6, R23, UR22, R41 ;  /* 0x0000001617107c10 */ /* 0x000fe2000febe029 */
[----:B------:R-:W-:-:S03]  /*f990*/  IMAD.MOV.U32 R36, RZ, RZ, RZ ;  /* 0x000000ffff247224 */ /* 0x000fc600078e00ff */
[----:B------:R-:W-:-:S03]  /*f9a0*/  IADD3.X R5, R15, UR23, R40, P5, P6 ;  /* 0x000000170f057c10 */ /* 0x000fc6000afec428 */
[----:B------:R1:W4:Y:S01]  /*f9b0*/  @P4 LDG.E.EL R36, desc[UR18][R34.64] ;  /* 0x0000001222244981 */ /* 0x000322000c2e1900 */
[----:B------:R-:W-:-:S03]  /*f9c0*/  ISETP.NE.AND P6, PT, R2, 0x10, PT ;  /* 0x000000100200780c */ /* 0x000fc60003fc5270 */
[----:B------:R-:W-:Y:S04]  /*f9d0*/  STL [R1+0x7a4], R41 ;  /* 0x0007a42901007387 */ /* 0x000fe80000100800 */
[----:B------:R-:W-:Y:S04]  /*f9e0*/  STL [R1+0x7a8], R40 ;  /* 0x0007a82801007387 */ /* 0x000fe80000100800 */
[----:B------:R-:W-:Y:S01]  /*f9f0*/  STL [R1+0x7ac], R10 ;  /* 0x0007ac0a01007387 */ /* 0x000fe20000100800 */
[----:B------:R-:W-:Y:S01]  /*fa00*/  IMAD.MOV.U32 R53, RZ, RZ, RZ ;  /* 0x000000ffff357224 */ /* 0x000fe200078e00ff */
[----:B------:R-:W-:Y:S01]  /*fa10*/  CS2R R44, SRZ ;  /* 0x00000000002c7805 */ /* 0x000fe2000001ff00 */
[----:B------:R-:W-:Y:S01]  /*fa20*/  IMAD.MOV.U32 R46, RZ, RZ, RZ ;  /* 0x000000ffff2e7224 */ /* 0x000fe200078e00ff */
[----:B--2---:R-:W-:-:S02]  /*fa30*/  SEL R26, R26, RZ, P3 ;  /* 0x000000ff1a1a7207 */ /* 0x004fc40001800000 */
[----:B---3--:R-:W-:Y:S02]  /*fa40*/  SEL R42, R42, RZ, P1 ;  /* 0x000000ff2a2a7207 */ /* 0x008fe40000800000 */
[----:B----4-:R-:W-:-:S04]  /*fa50*/  SEL R43, R43, RZ, P4 ;  /* 0x000000ff2b2b7207 */ /* 0x010fc80002000000 */
[----:B------:R-:W-:-:S05]  /*fa60*/  @P2 SEL R26, R42, R43, !P6 ;  /* 0x0000002b2a1a2207 */ /* 0x000fca0007000000 */
[----:B------:R2:W-:Y:S01]  /*fa70*/  STL [R1+0x31c], R26 ;  /* 0x00031c1a01007387 */ /* 0x0005e20000100800 */
[----:B------:R-:W-:Y:S02]  /*fa80*/  R2UR UR5, R31 ;  /* 0x000000001f0572ca */ /* 0x000fe400000e0000 */
[----:B------:R-:W-:-:S11]  /*fa90*/  R2UR UR4, R30 ;  /* 0x000000001e0472ca */ /* 0x000fd600000e0000 */
[----:B------:R-:W-:-:S04]  /*faa0*/  USHF.R.U32.HI UR8, URZ, 0x1d, UR5 ;  /* 0x0000001d3f087899 */ /* 0x000fc80008011605 */
[----:B------:R-:W-:Y:S01]  /*fab0*/  ULOP3.LUT UR8, UR8, 0x4, URZ, 0xc0, !UPT ;  /* 0x0000000408087892 */ /* 0x000fe2000f8ec03f */
[----:B0-----:R-:W-:-:S03]  /*fac0*/  IADD3 R30, P5, R39, R9, RZ ;  /* 0x00000009271e7210 */ /* 0x001fc60007fbe0ff */
[----:B------:R-:W-:Y:S02]  /*fad0*/  UIADD3 UR8, UP0, UR4, UR8, URZ ;  /* 0x0000000804087290 */ /* 0x000fe4000ff1e03f */
[--C-:B------:R-:W-:Y:S01]  /*fae0*/  IMAD.X R31, R56, 0x1, R22.reuse, P5 ;  /* 0x00000001381f7824 */ /* 0x100fe200028e0616 */
[----:B-1----:R-:W-:Y:S01]  /*faf0*/  IADD3 R34, P5, R58, R9, RZ ;  /* 0x000000093a227210 */ /* 0x002fe20007fbe0ff */
[----:B------:R-:W-:Y:S01]  /*fb00*/  IMAD.MOV.U32 R58, RZ, RZ, RZ ;  /* 0x000000ffff3a7224 */ /* 0x000fe200078e00ff */
[----:B------:R-:W-:Y:S02]  /*fb10*/  USHF.L.U32 UR14, UR8, 0x2, URZ ;  /* 0x00000002080e7899 */ /* 0x000fe4000800063f */
[----:B------:R-:W-:Y:S01]  /*fb20*/  UIADD3.X UR4, URZ, UR5, URZ, UP0, !UPT ;  /* 0x000000053f047290 */ /* 0x000fe200087fe43f */
[----:B------:R-:W-:Y:S02]  /*fb30*/  IMAD.X R35, R49, 0x1, R22, P5 ;  /* 0x0000000131237824 */ /* 0x000fe400028e0616 */
[----:B------:R0:W3:Y:S01]  /*fb40*/  @P1 LDG.E.EL R58, desc[UR18][R30.64] ;  /* 0x000000121e3a1981 */ /* 0x0000e2000c2e1900 */
[----:B------:R-:W-:-:S03]  /*fb50*/  USHF.L.U64.HI UR8, UR8, 0x2, UR4 ;  /* 0x0000000208087899 */ /* 0x000fc60008010204 */
[----:B------:R1:W4:Y:S01]  /*fb60*/  @P4 LDG.E.EL R53, desc[UR18][R34.64] ;  /* 0x0000001222354981 */ /* 0x000322000c2e1900 */
[----:B0-----:R-:W-:-:S04]  /*fb70*/  IADD3 R30, P5, R10, UR14, RZ ;  /* 0x0000000e0a1e7c10 */ /* 0x001fc8000ffbe0ff */
[----:B------:R-:W-:Y:S01]  /*fb80*/  IADD3.X R31, R21, UR8, RZ, P5, !PT ;  /* 0x00000008151f7c10 */ /* 0x000fe2000affe4ff */
[----:B------:R-:W-:-:S03]  /*fb90*/  IMAD.SHL.U32 R49, R30, 0x4, RZ ;  /* 0x000000041e317824 */ /* 0x000fc600078e00ff */
[----:B--2---:R-:W-:Y:S02]  /*fba0*/  SHF.L.U64.HI R26, R30, 0x2, R31 ;  /* 0x000000021e1a7819 */ /* 0x004fe4000001021f */
[----:B------:R-:W-:-:S04]  /*fbb0*/  IADD3 R51, P5, P6, R59, UR24, R49 ;  /* 0x000000183b337c10 */ /* 0x000fc8000febe031 */
[----:B------:R-:W-:Y:S02]  /*fbc0*/  IADD3.X R42, R8, UR25, R26, P5, P6 ;  /* 0x00000019082a7c10 */ /* 0x000fe4000afec41a */
[----:B------:R-:W-:-:S05]  /*fbd0*/  IADD3 R30, P5, R48, R20, RZ ;  /* 0x00000014301e7210 */ /* 0x000fca0007fbe0ff */
[----:B------:R-:W-:Y:S01]  /*fbe0*/  IMAD.X R31, R27, 0x1, R7, P5 ;  /* 0x000000011b1f7824 */ /* 0x000fe200028e0607 */
[----:B-1----:R-:W-:-:S04]  /*fbf0*/  IADD3 R34, P5, R50, R9, RZ ;  /* 0x0000000932227210 */ /* 0x002fc80007fbe0ff */
[----:B------:R0:W2:Y:S01]  /*fc00*/  @P3 LDG.E.EL R45, desc[UR18][R30.64] ;  /* 0x000000121e2d3981 */ /* 0x0000a2000c2e1900 */
[----:B------:R-:W-:Y:S01]  /*fc10*/  IMAD.X R35, R52, 0x1, R22, P5 ;  /* 0x0000000134237824 */ /* 0x000fe200028e0616 */
[----:B------:R-:W-:Y:S01]  /*fc20*/  IADD3 R52, P5, P6, R23, UR22, R49 ;  /* 0x0000001617347c10 */ /* 0x000fe2000febe031 */
[----:B------:R-:W-:Y:S02]  /*fc30*/  IMAD.MOV.U32 R48, RZ, RZ, RZ ;  /* 0x000000ffff307224 */ /* 0x000fe400078e00ff */
[----:B------:R-:W-:Y:S01]  /*fc40*/  IMAD.MOV.U32 R43, RZ, RZ, RZ ;  /* 0x000000ffff2b7224 */ /* 0x000fe200078e00ff */
[----:B------:R-:W-:Y:S01]  /*fc50*/  IADD3.X R50, R15, UR23, R26, P5, P6 ;  /* 0x000000170f327c10 */ /* 0x000fe2000afec41a */
[----:B------:R1:W2:Y:S01]  /*fc60*/  @P1 LDG.E.EL R44, desc[UR18][R34.64] ;  /* 0x00000012222c1981 */ /* 0x0002a2000c2e1900 */
[----:B0-----:R-:W-:-:S03]  /*fc70*/  IADD3 R30, P5, R57, R9, RZ ;  /* 0x00000009391e7210 */ /* 0x001fc60007fbe0ff */
[----:B------:R-:W2:Y:S02]  /*fc80*/  LDL.LU R23, [R1+0x7d0] ;  /* 0x0007d00001177983 */ /* 0x000ea40000300800 */
[----:B------:R-:W-:Y:S01]  /*fc90*/  IMAD.X R31, R19, 0x1, R22, P5 ;  /* 0x00000001131f7824 */ /* 0x000fe200028e0616 */
[----:B-1----:R-:W-:Y:S01]  /*fca0*/  IADD3 R34, P5, R29, R20, RZ ;  /* 0x000000141d227210 */ /* 0x002fe20007fbe0ff */
[----:B------:R-:W2:Y:S04]  /*fcb0*/  LDL.LU R19, [R1+0x7cc] ;  /* 0x0007cc0001137983 */ /* 0x000ea80000300800 */
[----:B------:R-:W-:Y:S01]  /*fcc0*/  IMAD.X R35, R38, 0x1, R7, P5 ;  /* 0x0000000126237824 */ /* 0x000fe200028e0607 */
[----:B------:R-:W2:Y:S04]  /*fcd0*/  @P4 LDG.E.EL R43, desc[UR18][R30.64] ;  /* 0x000000121e2b4981 */ /* 0x000ea8000c2e1900 */
[----:B------:R0:W2:Y:S02]  /*fce0*/  @P3 LDG.E.EL R48, desc[UR18][R34.64] ;  /* 0x0000001222303981 */ /* 0x0000a4000c2e1900 */
[----:B0-----:R-:W-:-:S04]  /*fcf0*/  IADD3 R34, P5, P6, R12, UR26, R49 ;  /* 0x0000001a0c227c10 */ /* 0x001fc8000febe031 */
[----:B------:R-:W-:Y:S02]  /*fd00*/  IADD3.X R29, R6, UR27, R26, P5, P6 ;  /* 0x0000001b061d7c10 */ /* 0x000fe4000afec41a */
[----:B------:R-:W-:-:S05]  /*fd10*/  IADD3 R30, P5, R37, R9, RZ ;  /* 0x00000009251e7210 */ /* 0x000fca0007fbe0ff */
[----:B------:R-:W-:-:S05]  /*fd20*/  IMAD.X R31, R18, 0x1, R22, P5 ;  /* 0x00000001121f7824 */ /* 0x000fca00028e0616 */
[----:B------:R0:W2:Y:S04]  /*fd30*/  @P1 LDG.E.EL R46, desc[UR18][R30.64] ;  /* 0x000000121e2e1981 */ /* 0x0000a8000c2e1900 */
[----:B------:R-:W2:Y:S01]  /*fd40*/  LDG.E.EL.64 R30, desc[UR18][R32.64+-0x8] ;  /* 0xfffff812201e7981 */ /* 0x000ea2000c2e1b00 */
[----:B------:R-:W-:Y:S02]  /*fd50*/  IADD3 R38, P5, R14, UR14, RZ ;  /* 0x0000000e0e267c10 */ /* 0x000fe4000ffbe0ff */
[----:B------:R-:W-:Y:S02]  /*fd60*/  ISETP.NE.AND P6, PT, R2, 0x10, PT ;  /* 0x000000100200780c */ /* 0x000fe40003fc5270 */
[----:B------:R-:W-:Y:S01]  /*fd70*/  SEL R17, R17, RZ, P1 ;  /* 0x000000ff11117207 */ /* 0x000fe20000800000 */
[----:B------:R-:W-:Y:S01]  /*fd80*/  IMAD.SHL.U32 R39, R38, 0x4, RZ ;  /* 0x0000000426277824 */ /* 0x000fe200078e00ff */
[----:B------:R-:W-:-:S02]  /*fd90*/  SEL R36, R36, RZ, P4 ;  /* 0x000000ff24247207 */ /* 0x000fc40002000000 */
[----:B------:R-:W-:Y:S02]  /*fda0*/  IADD3.X R18, R25, UR8, RZ, P5, !PT ;  /* 0x0000000819127c10 */ /* 0x000fe4000affe4ff */
[----:B------:R-:W-:Y:S01]  /*fdb0*/  SEL R10, R13, RZ, P3 ;  /* 0x000000ff0d0a7207 */ /* 0x000fe20001800000 */
[----:B------:R1:W-:Y:S01]  /*fdc0*/  STL [R1+0x780], R49 ;  /* 0x0007803101007387 */ /* 0x0003e20000100800 */
[----:B------:R-:W-:Y:S02]  /*fdd0*/  @P2 SEL R10, R17, R36, !P6 ;  /* 0x00000024110a2207 */ /* 0x000fe40007000000 */
[----:B------:R-:W-:Y:S01]  /*fde0*/  SHF.L.U64.HI R38, R38, 0x2, R18 ;  /* 0x0000000226267819 */ /* 0x000fe20000010212 */
[----:B------:R-:W3:Y:S01]  /*fdf0*/  LDG.E.EL.64 R32, desc[UR18][R32.64] ;  /* 0x0000001220207981 */ /* 0x000ee2000c2e1b00 */
[----:B------:R-:W-:-:S04]  /*fe00*/  IADD3 R17, P5, P6, R59, UR24, R39 ;  /* 0x000000183b117c10 */ /* 0x000fc8000febe027 */
[----:B------:R-:W-:Y:S01]  /*fe10*/  IADD3.X R13, R8, UR25, R38, P5, P6 ;  /* 0x00000019080d7c10 */ /* 0x000fe2000afec426 */
[----:B-1----:R-:W3:Y:S04]  /*fe20*/  LDL R49, [R1+0x110] ;  /* 0x0001100001317983 */ /* 0x002ee80000100800 */
[----:B------:R1:W-:Y:S02]  /*fe30*/  STL [R1+0x310], R10 ;  /* 0x0003100a01007387 */ /* 0x0003e40000100800 */
[----:B-1----:R-:W-:Y:S01]  /*fe40*/  IMAD.MOV.U32 R10, RZ, RZ, RZ ;  /* 0x000000ffff0a7224 */ /* 0x002fe200078e00ff */
[----:B--2---:R-:W-:Y:S02]  /*fe50*/  R2UR UR4, R30 ;  /* 0x000000001e0472ca */ /* 0x004fe400000e0000 */
[----:B0-----:R-:W-:-:S02]  /*fe60*/  IADD3 R30, P5, R51, R9, RZ ;  /* 0x00000009331e7210 */ /* 0x001fc40007fbe0ff */
[----:B------:R-:W-:-:S03]  /*fe70*/  R2UR UR5, R31 ;  /* 0x000000001f0572ca */ /* 0x000fc600000e0000 */
[----:B------:R-:W-:-:S05]  /*fe80*/  IMAD.X R31, R42, 0x1, R22, P5 ;  /* 0x000000012a1f7824 */ /* 0x000fca00028e0616 */
[----:B------:R0:W2:Y:S01]  /*fe90*/  @P1 LDG.E.EL R10, desc[UR18][R30.64] ;  /* 0x000000121e0a1981 */ /* 0x0000a2000c2e1900 */
[----:B---3--:R-:W-:-:S04]  /*fea0*/  IADD3 R35, P5, P6, R49, UR22, R39 ;  /* 0x0000001631237c10 */ /* 0x008fc8000febe027 */
[----:B------:R-:W-:Y:S02]  /*feb0*/  IADD3.X R18, R15, UR23, R38, P5, P6 ;  /* 0x000000170f127c10 */ /* 0x000fe4000afec426 */
[----:B0-----:R-:W-:-:S05]  /*fec0*/  IADD3 R30, P5, R52, R9, RZ ;  /* 0x00000009341e7210 */ /* 0x001fca0007fbe0ff */
[----:B------:R-:W-:Y:S01]  /*fed0*/  IMAD.X R31, R50, 0x1, R22, P5 ;  /* 0x00000001321f7824 */ /* 0x000fe200028e0616 */
[----:B--2---:R0:W-:Y:S02]  /*fee0*/  STL [R1+0x3c], R10 ;  /* 0x00003c0a01007387 */ /* 0x0041e40000100800 */
[----:B0-----:R-:W-:-:S06]  /*fef0*/  IMAD.MOV.U32 R10, RZ, RZ, RZ ;  /* 0x000000ffff0a7224 */ /* 0x001fcc00078e00ff */
[----:B------:R0:W2:Y:S01]  /*ff00*/  @P4 LDG.E.EL R10, desc[UR18][R30.64] ;  /* 0x000000121e0a4981 */ /* 0x0000a2000c2e1900 */
[----:B------:R-:W-:Y:S02]  /*ff10*/  R2UR UR6, R32 ;  /* 0x00000000200672ca */ /* 0x000fe400000e0000 */
[----:B------:R-:W-:Y:S02]  /*ff20*/  IADD3 R32, P5, R34, R20, RZ ;  /* 0x0000001422207210 */ /* 0x000fe40007fbe0ff */
[----:B------:R-:W-:-:S03]  /*ff30*/  R2UR UR7, R33 ;  /* 0x00000000210772ca */ /* 0x000fc600000e0000 */
[----:B------:R-:W-:Y:S01]  /*ff40*/  IMAD.X R33, R29, 0x1, R7, P5 ;  /* 0x000000011d217824 */ /* 0x000fe200028e0607 */
[----:B------:R-:W-:-:S04]  /*ff50*/  IADD3 R36, P5, P6, R12, UR26, R39 ;  /* 0x0000001a0c247c10 */ /* 0x000fc8000febe027 */
[----:B------:R-:W-:Y:S02]  /*ff60*/  IADD3.X R29, R6, UR27, R38, P5, P6 ;  /* 0x0000001b061d7c10 */ /* 0x000fe4000afec426 */
[----:B0-----:R-:W-:-:S05]  /*ff70*/  IADD3 R30, P5, R16, R9, RZ ;  /* 0x00000009101e7210 */ /* 0x001fca0007fbe0ff */
[----:B------:R-:W-:Y:S02]  /*ff80*/  IMAD.X R31, R5, 0x1, R22, P5 ;  /* 0x00000001051f7824 */ /* 0x000fe400028e0616 */
[----:B------:R-:W-:Y:S01]  /*ff90*/  IMAD.MOV.U32 R5, RZ, RZ, RZ ;  /* 0x000000ffff057224 */ /* 0x000fe200078e00ff */
[----:B--2---:R0:W-:Y:S04]  /*ffa0*/  STL [R1+0x38], R10 ;  /* 0x0000380a01007387 */ /* 0x0041e80000100800 */
[----:B------:R-:W2:Y:S01]  /*ffb0*/  LDL.LU R56, [R1+0xc0] ;  /* 0x0000c00001387983 */ /* 0x000ea20000300800 */
[----:B0-----:R-:W-:-:S06]  /*ffc0*/  IMAD.MOV.U32 R10, RZ, RZ, RZ ;  /* 0x000000ffff0a7224 */ /* 0x001fcc00078e00ff */
[----:B------:R0:W3:Y:S02]  /*ffd0*/  @P3 LDG.E.EL R10, desc[UR18][R32.64] ;  /* 0x00000012200a3981 */ /* 0x0000e4000c2e1900 */
[----:B0-----:R-:W-:-:S05]  /*ffe0*/  IADD3 R32, P5, R17, R9, RZ ;  /* 0x0000000911207210 */ /* 0x001fca0007fbe0ff */
[----:B------:R-:W-:-:S05]  /*fff0*/  IMAD.X R33, R13, 0x1, R22, P5 ;  /* 0x000000010d217824 */ /* 0x000fca00028e0616 */
[----:B------:R-:W2:Y:S01]  /*10000*/  @P1 LDG.E.EL R5, desc[UR18][R32.64] ;  /* 0x0000001220051981 */ /* 0x000ea2000c2e1900 */
[----:B------:R-:W-:-:S05]  /*10010*/  IADD3 R34, P5, R35, R9, RZ ;  /* 0x0000000923227210 */ /* 0x000fca0007fbe0ff */
[----:B------:R-:W-:Y:S01]  /*10020*/  IMAD.X R35, R18, 0x1, R22, P5 ;  /* 0x0000000112237824 */ /* 0x000fe200028e0616 */
[----:B--2---:R0:W-:Y:S02]  /*10030*/  STL [R1+0x4c], R5 ;  /* 0x00004c0501007387 */ /* 0x0041e40000100800 */
[----:B0-----:R-:W-:-:S06]  /*10040*/  IMAD.MOV.U32 R5, RZ, RZ, RZ ;  /* 0x000000ffff057224 */ /* 0x001fcc00078e00ff */
[----:B------:R-:W2:Y:S01]  /*10050*/  @P4 LDG.E.EL R5, desc[UR18][R34.64] ;  /* 0x0000001222054981 */ /* 0x000ea2000c2e1900 */
[----:B------:R-:W-:-:S05]  /*10060*/  IADD3 R36, P5, R36, R20, RZ ;  /* 0x0000001424247210 */ /* 0x000fca0007fbe0ff */
[----:B------:R-:W-:Y:S01]  /*10070*/  IMAD.X R37, R29, 0x1, R7, P5 ;  /* 0x000000011d257824 */ /* 0x000fe200028e0607 */
[----:B------:R-:W-:Y:S01]  /*10080*/  IADD3 R18, P5, R11, UR14, RZ ;  /* 0x0000000e0b127c10 */ /* 0x000fe2000ffbe0ff */
[----:B--2---:R0:W-:Y:S02]  /*10090*/  STL [R1+0x8], R5 ;  /* 0x0000080501007387 */ /* 0x0041e40000100800 */
[----:B0-----:R-:W-:-:S06]  /*100a0*/  IMAD.MOV.U32 R5, RZ, RZ, RZ ;  /* 0x000000ffff057224 */ /* 0x001fcc00078e00ff */
[----:B------:R-:W2:Y:S01]  /*100b0*/  @P3 LDG.E.EL R5, desc[UR18][R36.64] ;  /* 0x0000001224053981 */ /* 0x000ea2000c2e1900 */
[----:B------:R-:W-:Y:S01]  /*100c0*/  IMAD.MOV.U32 R42, RZ, RZ, RZ ;  /* 0x000000ffff2a7224 */ /* 0x000fe200078e00ff */
[----:B------:R-:W-:Y:S01]  /*100d0*/  IADD3.X R17, R24, UR8, RZ, P5, !PT ;  /* 0x0000000818117c10 */ /* 0x000fe2000affe4ff */
[----:B------:R-:W-:-:S03]  /*100e0*/  IMAD.SHL.U32 R13, R18, 0x4, RZ ;  /* 0x00000004120d7824 */ /* 0x000fc600078e00ff */
[----:B------:R-:W-:Y:S01]  /*100f0*/  SHF.L.U64.HI R18, R18, 0x2, R17 ;  /* 0x0000000212127819 */ /* 0x000fe20000010211 */
[----:B------:R0:W3:Y:S02]  /*10100*/  @P4 LDG.E.EL R42, desc[UR18][R30.64] ;  /* 0x000000121e2a4981 */ /* 0x0000e4000c2e1900 */
[----:B0-----:R-:W-:-:S04]  /*10110*/  IADD3 R30, P5, P6, R59, UR24, R13 ;  /* 0x000000183b1e7c10 */ /* 0x001fc8000febe00d */
[----:B------:R-:W-:Y:S02]  /*10120*/  IADD3.X R17, R8, UR25, R18, P5, P6 ;  /* 0x0000001908117c10 */ /* 0x000fe4000afec412 */
[----:B------:R-:W-:-:S05]  /*10130*/  IADD3 R30, P5, R30, R9, RZ ;  /* 0x000000091e1e7210 */ /* 0x000fca0007fbe0ff */
[----:B------:R-:W-:Y:S01]  /*10140*/  IMAD.X R31, R17, 0x1, R22, P5 ;  /* 0x00000001111f7824 */ /* 0x000fe200028e0616 */
[----:B--2---:R0:W-:Y:S04]  /*10150*/  STL [R1+0xc], R5 ;  /* 0x00000c0501007387 */ /* 0x0041e80000100800 */
[----:B0-----:R-:W2:Y:S04]  /*10160*/  LDL.LU R5, [R1+0x78] ;  /* 0x0000780001057983 */ /* 0x001ea80000300800 */
[----:B------:R-:W2:Y:S04]  /*10170*/  LDL.LU R27, [R1+0x68] ;  /* 0x00006800011b7983 */ /* 0x000ea80000300800 */
[----:B------:R-:W2:Y:S04]  /*10180*/  LDL.LU R16, [R1+0x44] ;  /* 0x0000440001107983 */ /* 0x000ea80000300800 */
[----:B---3--:R0:W-:Y:S02]  /*10190*/  STL [R1+0x4], R10 ;  /* 0x0000040a01007387 */ /* 0x0081e40000100800 */
[----:B0-----:R-:W-:-:S06]  /*101a0*/  IMAD.MOV.U32 R10, RZ, RZ, RZ ;  /* 0x000000ffff0a7224 */ /* 0x001fcc00078e00ff */
[----:B------:R0:W3:Y:S02]  /*101b0*/  @P1 LDG.E.EL R10, desc[UR18][R30.64] ;  /* 0x000000121e0a1981 */ /* 0x0000e4000c2e1900 */
[----:B0-----:R-:W-:-:S04]  /*101c0*/  IADD3 R30, P5, P6, R49, UR22, R13 ;  /* 0x00000016311e7c10 */ /* 0x001fc8000febe00d */
[----:B------:R-:W-:Y:S02]  /*101d0*/  IADD3.X R17, R15, UR23, R18, P5, P6 ;  /* 0x000000170f117c10 */ /* 0x000fe4000afec412 */
[----:B------:R-:W-:Y:S02]  /*101e0*/  IADD3 R30, P5, R30, R9, RZ ;  /* 0x000000091e1e7210 */ /* 0x000fe40007fbe0ff */
[----:B------:R-:W-:Y:S02]  /*101f0*/  ISETP.NE.AND P6, PT, R2, 0x10, PT ;  /* 0x000000100200780c */ /* 0x000fe40003fc5270 */
[----:B------:R-:W-:Y:S01]  /*10200*/  SEL R29, R23, RZ, P4 ;  /* 0x000000ff171d7207 */ /* 0x000fe20002000000 */
[----:B------:R-:W-:Y:S01]  /*10210*/  IMAD.X R31, R17, 0x1, R22, P5 ;  /* 0x00000001111f7824 */ /* 0x000fe200028e0616 */
[----:B------:R-:W-:Y:S01]  /*10220*/  SEL R17, R19, RZ, P1 ;  /* 0x000000ff13117207 */ /* 0x000fe20000800000 */
[----:B---3--:R0:W-:Y:S04]  /*10230*/  STL [R1+0x58], R10 ;  /* 0x0000580a01007387 */ /* 0x0081e80000100800 */
[----:B------:R-:W3:Y:S04]  /*10240*/  LDL.LU R19, [R1+0x7c8] ;  /* 0x0007c80001137983 */ /* 0x000ee80000300800 */
[----:B------:R-:W3:Y:S01]  /*10250*/  LDL.LU R23, [R1+0x7c4] ;  /* 0x0007c40001177983 */ /* 0x000ee20000300800 */
[----:B0-----:R-:W-:-:S02]  /*10260*/  SEL R10, R56, RZ, P3 ;  /* 0x000000ff380a7207 */ /* 0x001fc40001800000 */
[----:B------:R-:W-:-:S05]  /*10270*/  @P2 SEL R10, R17, R29, !P6 ;  /* 0x0000001d110a2207 */ /* 0x000fca0007000000 */
[----:B------:R0:W-:Y:S02]  /*10280*/  STL [R1+0x2e4], R10 ;  /* 0x0002e40a01007387 */ /* 0x0001e40000100800 */
[----:B0-----:R-:W-:-:S06]  /*10290*/  IMAD.MOV.U32 R10, RZ, RZ, RZ ;  /* 0x000000ffff0a7224 */ /* 0x001fcc00078e00ff */
[----:B------:R0:W3:Y:S02]  /*102a0*/  @P4 LDG.E.EL R10, desc[UR18][R30.64] ;  /* 0x000000121e0a4981 */ /* 0x0000e4000c2e1900 */
[----:B0-----:R-:W-:-:S04]  /*102b0*/  IADD3 R30, P5, P6, R12, UR26, R13 ;  /* 0x0000001a0c1e7c10 */ /* 0x001fc8000febe00d */
[----:B------:R-:W-:Y:S02]  /*102c0*/  IADD3.X R17, R6, UR27, R18, P5, P6 ;  /* 0x0000001b06117c10 */ /* 0x000fe4000afec412 */
[----:B------:R-:W-:-:S05]  /*102d0*/  IADD3 R30, P5, R30, R20, RZ ;  /* 0x000000141e1e7210 */ /* 0x000fca0007fbe0ff */
[----:B------:R-:W-:Y:S01]  /*102e0*/  IMAD.X R31, R17, 0x1, R7, P5 ;  /* 0x00000001111f7824 */ /* 0x000fe200028e0607 */
[----:B------:R-:W-:Y:S02]  /*102f0*/  ISETP.NE.AND P6, PT, R2, 0x10, PT ;  /* 0x000000100200780c */ /* 0x000fe40003fc5270 */
[----:B--2---:R-:W-:Y:S01]  /*10300*/  SEL R5, R5, RZ, P3 ;  /* 0x000000ff05057207 */ /* 0x004fe20001800000 */
[----:B---3--:R0:W-:Y:S02]  /*10310*/  STL [R1+0x54], R10 ;  /* 0x0000540a01007387 */ /* 0x0081e40000100800 */
[----:B0-----:R-:W-:-:S06]  /*10320*/  IMAD.MOV.U32 R10, RZ, RZ, RZ ;  /* 0x000000ffff0a7224 */ /* 0x001fcc00078e00ff */
[----:B------:R0:W2:Y:S01]  /*10330*/  @P3 LDG.E.EL R10, desc[UR18][R30.64] ;  /* 0x000000121e0a3981 */ /* 0x0000a2000c2e1900 */
[----:B------:R-:W-:-:S04]  /*10340*/  IADD3 R29, P5, R23, UR14, RZ ;  /* 0x0000000e171d7c10 */ /* 0x000fc8000ffbe0ff */
[----:B------:R-:W-:Y:S01]  /*10350*/  IADD3.X R17, R19, UR8, RZ, P5, !PT ;  /* 0x0000000813117c10 */ /* 0x000fe2000affe4ff */
[----:B------:R-:W-:Y:S01]  /*10360*/  IMAD.SHL.U32 R33, R29, 0x4, RZ ;  /* 0x000000041d217824 */ /* 0x000fe200078e00ff */
[----:B0-----:R-:W-:Y:S02]  /*10370*/  SEL R30, R27, RZ, P1 ;  /* 0x000000ff1b1e7207 */ /* 0x001fe40000800000 */
[----:B------:R-:W-:Y:S02]  /*10380*/  SEL R31, R16, RZ, P4 ;  /* 0x000000ff101f7207 */ /* 0x000fe40002000000 */
[----:B------:R-:W-:Y:S02]  /*10390*/  SHF.L.U64.HI R17, R29, 0x2, R17 ;  /* 0x000000021d117819 */ /* 0x000fe40000010211 */
[----:B------:R-:W-:Y:S02]  /*103a0*/  @P2 SEL R5, R30, R31, !P6 ;  /* 0x0000001f1e052207 */ /* 0x000fe40007000000 */
[----:B------:R-:W-:-:S04]  /*103b0*/  IADD3 R30, P5, P6, R59, UR24, R33 ;  /* 0x000000183b1e7c10 */ /* 0x000fc8000febe021 */
[----:B------:R-:W-:Y:S02]  /*103c0*/  IADD3.X R29, R8, UR25, R17, P5, P6 ;  /* 0x00000019081d7c10 */ /* 0x000fe4000afec411 */
[----:B------:R-:W-:Y:S02]  /*103d0*/  IADD3 R30, P5, R30, R9, RZ ;  /* 0x000000091e1e7210 */ /* 0x000fe40007fbe0ff */
[----:B------:R-:W-:Y:S02]  /*103e0*/  ISETP.NE.AND P6, PT, R2, 0x10, PT ;  /* 0x000000100200780c */ /* 0x000fe40003fc5270 */
[----:B------:R-:W-:Y:S01]  /*103f0*/  SEL R32, R3, RZ, P4 ;  /* 0x000000ff03207207 */ /* 0x000fe20002000000 */
[----:B------:R-:W-:Y:S01]  /*10400*/  IMAD.X R31, R29, 0x1, R22, P5 ;  /* 0x000000011d1f7824 */ /* 0x000fe200028e0616 */
[----:B------:R-:W-:Y:S01]  /*10410*/  SEL R29, R61, RZ, P1 ;  /* 0x000000ff3d1d7207 */ /* 0x000fe20000800000 */
[----:B------:R0:W-:Y:S01]  /*10420*/  STL [R1+0x2dc], R5 ;  /* 0x0002dc0501007387 */ /* 0x0001e20000100800 */
[----:B------:R-:W-:-:S02]  /*10430*/  SEL R0, R0, RZ, P3 ;  /* 0x000000ff00007207 */ /* 0x000fc40001800000 */
[----:B------:R-:W-:Y:S01]  /*10440*/  @P2 SEL R0, R29, R32, !P6 ;  /* 0x000000201d002207 */ /* 0x000fe20007000000 */
[----:B------:R-:W3:Y:S04]  /*10450*/  LDL.LU R59, [R1+0x7c0] ;  /* 0x0007c000013b7983 */ /* 0x000ee80000300800 */
[----:B------:R-:W3:Y:S04]  /*10460*/  LDL.LU R61, [R1+0x7bc] ;  /* 0x0007bc00013d7983 */ /* 0x000ee80000300800 */
[----:B------:R-:W3:Y:S04]  /*10470*/  LDL.LU R3, [R1+0x7b8] ;  /* 0x0007b80001037983 */ /* 0x000ee80000300800 */
[----:B0-----:R-:W3:Y:S04]  /*10480*/  LDL.LU R5, [R1+0xe4] ;  /* 0x0000e40001057983 */ /* 0x001ee80000300800 */
[----:B------:R-:W3:Y:S04]  /*10490*/  LDL.LU R56, [R1+0xd8] ;  /* 0x0000d80001387983 */ /* 0x000ee80000300800 */
[----:B------:R-:W3:Y:S04]  /*104a0*/  LDL.LU R27, [R1+0xd4] ;  /* 0x0000d400011b7983 */ /* 0x000ee80000300800 */
[----:B------:R0:W-:Y:S02]  /*104b0*/  STL [R1+0x2d4], R0 ;  /* 0x0002d40001007387 */ /* 0x0001e40000100800 */
[----:B0-----:R-:W-:Y:S01]  /*104c0*/  IMAD.MOV.U32 R0, RZ, RZ, RZ ;  /* 0x000000ffff007224 */ /* 0x001fe200078e00ff */
[----:B------:R-:W-:-:S05]  /*104d0*/  SEL R54, R54, RZ, P4 ;  /* 0x000000ff36367207 */ /* 0x000fca0002000000 */
[----:B------:R0:W4:Y:S01]  /*104e0*/  @P1 LDG.E.EL R0, desc[UR18][R30.64] ;  /* 0x000000121e001981 */ /* 0x000122000c2e1900 */
[----:B------:R-:W-:Y:S02]  /*104f0*/  SEL R55, R55, RZ, P1 ;  /* 0x000000ff37377207 */ /* 0x000fe40000800000 */
[----:B0-----:R-:W-:-:S04]  /*10500*/  IADD3 R30, P5, P6, R49, UR22, R33 ;  /* 0x00000016311e7c10 */ /* 0x001fc8000febe021 */
[----:B------:R-:W-:Y:S02]  /*10510*/  IADD3.X R29, R15, UR23, R17, P5, P6 ;  /* 0x000000170f1d7c10 */ /* 0x000fe4000afec411 */
[----:B------:R-:W-:Y:S01]  /*10520*/  ISETP.NE.AND P6, PT, R2, 0x10, PT ;  /* 0x000000100200780c */ /* 0x000fe20003fc5270 */
[----:B--2---:R0:W-:Y:S04]  /*10530*/  STL [R1+0x48], R10 ;  /* 0x0000480a01007387 */ /* 0x0041e80000100800 */
[----:B------:R-:W2:Y:S01]  /*10540*/  LDL.LU R16, [R1+0xa4] ;  /* 0x0000a40001107983 */ /* 0x000ea20000300800 */
[----:B0-----:R-:W-:Y:S02]  /*10550*/  SEL R10, R60, RZ, P3 ;  /* 0x000000ff3c0a7207 */ /* 0x001fe40001800000 */
[----:B------:R-:W-:-:S02]  /*10560*/  @P2 SEL R10, R55, R54, !P6 ;  /* 0x00000036370a2207 */ /* 0x000fc40007000000 */
[----:B------:R-:W2:Y:S01]  /*10570*/  LDL.LU R54, [R1+0xf8] ;  /* 0x0000f80001367983 */ /* 0x000ea20000300800 */
[----:B------:R-:W-:Y:S01]  /*10580*/  IADD3 R30, P5, R30, R9, RZ ;  /* 0x000000091e1e7210 */ /* 0x000fe20007fbe0ff */
[----:B------:R-:W-:-:S04]  /*10590*/  IMAD.MOV.U32 R57, RZ, RZ, RZ ;  /* 0x000000ffff397224 */ /* 0x000fc800078e00ff */
[----:B------:R-:W-:Y:S01]  /*105a0*/  IMAD.X R31, R29, 0x1, R22, P5 ;  /* 0x000000011d1f7824 */ /* 0x000fe200028e0616 */
[----:B------:R-:W-:-:S04]  /*105b0*/  IADD3 R32, P5, R23, UR29, RZ ;  /* 0x0000001d17207c10 */ /* 0x000fc8000ffbe0ff */
[----:B------:R0:W4:Y:S01]  /*105c0*/  @P4 LDG.E.EL R57, desc[UR18][R30.64] ;  /* 0x000000121e394981 */ /* 0x000122000c2e1900 */
[----:B------:R-:W-:Y:S01]  /*105d0*/  IMAD.SHL.U32 R29, R32, 0x4, RZ ;  /* 0x00000004201d7824 */ /* 0x000fe200078e00ff */
[----:B0-----:R-:W-:-:S04]  /*105e0*/  IADD3.X R30, R19, UR13, RZ, P5, !PT ;  /* 0x0000000d131e7c10 */ /* 0x001fc8000affe4ff */
[----:B------:R-:W-:Y:S02]  /*105f0*/  SHF.L.U64.HI R32, R32, 0x2, R30 ;  /* 0x0000000220207819 */ /* 0x000fe4000001021e */
[----:B------:R-:W-:-:S04]  /*10600*/  IADD3 R30, P5, P6, R12, UR26, R29 ;  /* 0x0000001a0c1e7c10 */ /* 0x000fc8000febe01d */
[----:B------:R-:W-:Y:S02]  /*10610*/  IADD3.X R31, R6, UR27, R32, P5, P6 ;  /* 0x0000001b061f7c10 */ /* 0x000fe4000afec420 */
[----:B------:R-:W-:Y:S01]  /*10620*/  IADD3 R30, P5, R30, R20, RZ ;  /* 0x000000141e1e7210 */ /* 0x000fe20007fbe0ff */
[----:B------:R-:W-:Y:S01]  /*10630*/  IMAD.MOV.U32 R36, RZ, RZ, RZ ;  /* 0x000000ffff247224 */ /* 0x000fe200078e00ff */
[----:B------:R-:W-:Y:S02]  /*10640*/  ISETP.NE.AND P6, PT, R2, 0x10, PT ;  /* 0x000000100200780c */ /* 0x000fe40003fc5270 */
[----:B------:R-:W-:Y:S01]  /*10650*/  SEL R44, R44, RZ, P1 ;  /* 0x000000ff2c2c7207 */ /* 0x000fe20000800000 */
[----:B------:R-:W-:Y:S01]  /*10660*/  IMAD.X R31, R31, 0x1, R7, P5 ;  /* 0x000000011f1f7824 */ /* 0x000fe200028e0607 */
[----:B------:R-:W-:Y:S01]  /*10670*/  SEL R43, R43, RZ, P4 ;  /* 0x000000ff2b2b7207 */ /* 0x000fe20002000000 */
[----:B------:R0:W-:Y:S04]  /*10680*/  STL [R1+0x2cc], R10 ;  /* 0x0002cc0a01007387 */ /* 0x0001e80000100800 */
[----:B------:R2:W4:Y:S01]  /*10690*/  @P3 LDG.E.EL R36, desc[UR18][R30.64] ;  /* 0x000000121e243981 */ /* 0x000522000c2e1900 */
[----:B0-----:R-:W-:-:S02]  /*106a0*/  SEL R10, R45, RZ, P3 ;  /* 0x000000ff2d0a7207 */ /* 0x001fc40001800000 */
[----:B------:R-:W-:Y:S02]  /*106b0*/  @P2 SEL R10, R44, R43, !P6 ;  /* 0x0000002b2c0a2207 */ /* 0x000fe40007000000 */
[----:B------:R-:W-:Y:S02]  /*106c0*/  CS2R R44, SRZ ;  /* 0x00000000002c7805 */ /* 0x000fe4000001ff00 */
[----:B---3--:R-:W-:Y:S02]  /*106d0*/  SEL R34, R56, RZ, P1 ;  /* 0x000000ff38227207 */ /* 0x008fe40000800000 */
[----:B------:R-:W-:Y:S02]  /*106e0*/  SEL R35, R27, RZ, P4 ;  /* 0x000000ff1b237207 */ /* 0x000fe40002000000 */
[----:B------:R-:W-:Y:S01]  /*106f0*/  SEL R5, R5, RZ, P3 ;  /* 0x000000ff05057207 */ /* 0x000fe20001800000 */
[----:B------:R-:W-:Y:S01]  /*10700*/  STL [R1+0x2c8], R10 ;  /* 0x0002c80a01007387 */ /* 0x000fe20000100800 */
[----:B--2---:R-:W-:-:S04]  /*10710*/  IADD3 R30, P5, P6, R54, UR24, R29 ;  /* 0x00000018361e7c10 */ /* 0x004fc8000febe01d */
[----:B------:R-:W-:Y:S02]  /*10720*/  IADD3.X R31, R8, UR25, R32, P5, P6 ;  /* 0x00000019081f7c10 */ /* 0x000fe4000afec420 */
[----:B------:R-:W-:-:S05]  /*10730*/  IADD3 R30, P5, R30, R9, RZ ;  /* 0x000000091e1e7210 */ /* 0x000fca0007fbe0ff */
[----:B------:R-:W-:-:S05]  /*10740*/  IMAD.X R31, R31, 0x1, R22, P5 ;  /* 0x000000011f1f7824 */ /* 0x000fca00028e0616 */
[----:B------:R0:W2:Y:S02]  /*10750*/  @P1 LDG.E.EL R44, desc[UR18][R30.64] ;  /* 0x000000121e2c1981 */ /* 0x0000a4000c2e1900 */
[----:B0-----:R-:W-:-:S04]  /*10760*/  IADD3 R30, P5, P6, R49, UR22, R29 ;  /* 0x00000016311e7c10 */ /* 0x001fc8000febe01d */
[----:B------:R-:W-:Y:S02]  /*10770*/  IADD3.X R31, R15, UR23, R32, P5, P6 ;  /* 0x000000170f1f7c10 */ /* 0x000fe4000afec420 */
[----:B------:R-:W-:-:S05]  /*10780*/  IADD3 R30, P5, R30, R9, RZ ;  /* 0x000000091e1e7210 */ /* 0x000fca0007fbe0ff */
[----:B------:R-:W-:-:S05]  /*10790*/  IMAD.X R31, R31, 0x1, R22, P5 ;  /* 0x000000011f1f7824 */ /* 0x000fca00028e0616 */
[----:B------:R0:W3:Y:S01]  /*107a0*/  @P4 LDG.E.EL R45, desc[UR18][R30.64] ;  /* 0x000000121e2d4981 */ /* 0x0000e2000c2e1900 */
[----:B------:R-:W-:-:S04]  /*107b0*/  ISETP.NE.AND P6, PT, R2, 0x10, PT ;  /* 0x000000100200780c */ /* 0x000fc80003fc5270 */
[----:B------:R-:W-:Y:S02]  /*107c0*/  @P2 SEL R5, R34, R35, !P6 ;  /* 0x0000002322052207 */ /* 0x000fe40007000000 */
[----:B------:R-:W-:Y:S02]  /*107d0*/  SEL R34, R61, RZ, P4 ;  /* 0x000000ff3d227207 */ /* 0x000fe40002000000 */
[----:B0-----:R-:W-:Y:S02]  /*107e0*/  IADD3 R30, P5, R23, UR28, RZ ;  /* 0x0000001c171e7c10 */ /* 0x001fe4000ffbe0ff */
[----:B------:R-:W-:Y:S01]  /*107f0*/  SEL R31, R3, RZ, P1 ;  /* 0x000000ff031f7207 */ /* 0x000fe20000800000 */
[----:B------:R0:W-:Y:S01]  /*10800*/  STL [R1+0x2c4], R5 ;  /* 0x0002c40501007387 */ /* 0x0001e20000100800 */
[----:B------:R-:W-:Y:S01]  /*10810*/  IADD3.X R35, R19, UR12, RZ, P5, !PT ;  /* 0x0000000c13237c10 */ /* 0x000fe2000affe4ff */
[----:B------:R-:W-:Y:S02]  /*10820*/  IMAD.MOV.U32 R50, RZ, RZ, RZ ;  /* 0x000000ffff327224 */ /* 0x000fe400078e00ff */
[----:B------:R-:W-:Y:S01]  /*10830*/  IMAD.MOV.U32 R51, RZ, RZ, RZ ;  /* 0x000000ffff337224 */ /* 0x000fe200078e00ff */
[----:B0-----:R-:W-:Y:S01]  /*10840*/  SEL R5, R16, RZ, P3 ;  /* 0x000000ff10057207 */ /* 0x001fe20001800000 */
[----:B------:R-:W3:Y:S01]  /*10850*/  LDL.LU R3, [R1+0x7b4] ;  /* 0x0007b40001037983 */ /* 0x000ee20000300800 */
[----:B------:R-:W-:Y:S01]  /*10860*/  @P2 SEL R5, R31, R34, !P6 ;  /* 0x000000221f052207 */ /* 0x000fe20007000000 */
[C---:B------:R-:W-:Y:S01]  /*10870*/  IMAD.SHL.U32 R34, R30.reuse, 0x4, RZ ;  /* 0x000000041e227824 */ /* 0x040fe200078e00ff */
[----:B------:R-:W-:-:S04]  /*10880*/  SHF.L.U64.HI R35, R30, 0x2, R35 ;  /* 0x000000021e237819 */ /* 0x000fc80000010223 */
[----:B------:R-:W-:-:S04]  /*10890*/  IADD3 R30, P5, P6, R12, UR26, R34 ;  /* 0x0000001a0c1e7c10 */ /* 0x000fc8000febe022 */
[----:B------:R-:W-:Y:S02]  /*108a0*/  IADD3.X R31, R6, UR27, R35, P5, P6 ;  /* 0x0000001b061f7c10 */ /* 0x000fe4000afec423 */
[----:B------:R-:W-:-:S05]  /*108b0*/  IADD3 R30, P5, R30, R20, RZ ;  /* 0x000000141e1e7210 */ /* 0x000fca0007fbe0ff */
[----:B------:R-:W-:-:S05]  /*108c0*/  IMAD.X R31, R31, 0x1, R7, P5 ;  /* 0x000000011f1f7824 */ /* 0x000fca00028e0607 */
        /* <DEDUP_REMOVED lines=8> */
[----:B------:R0:W-:Y:S04]  /*10950*/  STL [R1+0x2c0], R5 ;  /* 0x0002c00501007387 */ /* 0x0001e80000100800 */
[----:B------:R1:W3:Y:S01]  /*10960*/  @P1 LDG.E.EL R51, desc[UR18][R30.64] ;  /* 0x000000121e331981 */ /* 0x0002e2000c2e1900 */
[----:B0-----:R-:W-:-:S02]  /*10970*/  SEL R5, R59, RZ, P3 ;  /* 0x000000ff3b057207 */ /* 0x001fc40001800000 */
[----:B------:R-:W-:Y:S02]  /*10980*/  @P2 SEL R5, R37, R43, !P6 ;  /* 0x0000002b25052207 */ /* 0x000fe40007000000 */
[----:B-1----:R-:W-:-:S04]  /*10990*/  IADD3 R30, P5, P6, R49, UR22, R34 ;  /* 0x00000016311e7c10 */ /* 0x002fc8000febe022 */
[----:B------:R-:W-:Y:S02]  /*109a0*/  IADD3.X R31, R15, UR23, R35, P5, P6 ;  /* 0x000000170f1f7c10 */ /* 0x000fe4000afec423 */
[----:B------:R-:W-:Y:S01]  /*109b0*/  IADD3 R30, P5, R30, R9, RZ ;  /* 0x000000091e1e7210 */ /* 0x000fe20007fbe0ff */
[----:B------:R-:W-:-:S04]  /*109c0*/  IMAD.MOV.U32 R52, RZ, RZ, RZ ;  /* 0x000000ffff347224 */ /* 0x000fc800078e00ff */
[----:B------:R-:W-:Y:S01]  /*109d0*/  IMAD.X R31, R31, 0x1, R22, P5 ;  /* 0x000000011f1f7824 */ /* 0x000fe200028e0616 */
[----:B------:R-:W-:Y:S02]  /*109e0*/  IADD3 R43, P5, R23, UR17, RZ ;  /* 0x00000011172b7c10 */ /* 0x000fe4000ffbe0ff */
[----:B------:R-:W-:Y:S02]  /*109f0*/  ISETP.NE.AND P6, PT, R2, 0x10, PT ;  /* 0x000000100200780c */ /* 0x000fe40003fc5270 */
[----:B------:R0:W3:Y:S01]  /*10a00*/  @P4 LDG.E.EL R52, desc[UR18][R30.64] ;  /* 0x000000121e344981 */ /* 0x0000e2000c2e1900 */
[----:B------:R-:W-:Y:S01]  /*10a10*/  SEL R58, R58, RZ, P1 ;  /* 0x000000ff3a3a7207 */ /* 0x000fe20000800000 */
[----:B------:R-:W-:Y:S01]  /*10a20*/  IMAD.SHL.U32 R37, R43, 0x4, RZ ;  /* 0x000000042b257824 */ /* 0x000fe200078e00ff */
[----:B----4-:R-:W-:Y:S02]  /*10a30*/  SEL R53, R53, RZ, P4 ;  /* 0x000000ff35357207 */ /* 0x010fe40002000000 */
[----:B------:R-:W-:-:S02]  /*10a40*/  SEL R4, R4, RZ, P3 ;  /* 0x000000ff04047207 */ /* 0x000fc40001800000 */
[----:B0-----:R-:W-:Y:S02]  /*10a50*/  IADD3.X R30, R19, UR11, RZ, P5, !PT ;  /* 0x0000000b131e7c10 */ /* 0x001fe4000affe4ff */
[----:B------:R-:W-:Y:S02]  /*10a60*/  @P2 SEL R4, R58, R53, !P6 ;  /* 0x000000353a042207 */ /* 0x000fe40007000000 */
[----:B------:R-:W-:Y:S02]  /*10a70*/  SHF.L.U64.HI R43, R43, 0x2, R30 ;  /* 0x000000022b2b7819 */ /* 0x000fe4000001021e */
[----:B------:R-:W-:Y:S01]  /*10a80*/  IADD3 R30, P5, P6, R12, UR26, R37 ;  /* 0x0000001a0c1e7c10 */ /* 0x000fe2000febe025 */
[----:B------:R-:W-:Y:S01]  /*10a90*/  STL [R1+0x2bc], R5 ;  /* 0x0002bc0501007387 */ /* 0x000fe20000100800 */
[----:B------:R-:W-:Y:S02]  /*10aa0*/  SEL R46, R46, RZ, P1 ;  /* 0x000000ff2e2e7207 */ /* 0x000fe40000800000 */
[----:B------:R-:W-:-:S02]  /*10ab0*/  IADD3.X R31, R6, UR27, R43, P5, P6 ;  /* 0x0000001b061f7c10 */ /* 0x000fc4000afec42b */
[----:B------:R-:W-:Y:S02]  /*10ac0*/  ISETP.NE.AND P6, PT, R2, 0x10, PT ;  /* 0x000000100200780c */ /* 0x000fe40003fc5270 */
[----:B------:R-:W-:Y:S01]  /*10ad0*/  SEL R42, R42, RZ, P4 ;  /* 0x000000ff2a2a7207 */ /* 0x000fe20002000000 */
[----:B------:R0:W-:Y:S01]  /*10ae0*/  STL [R1+0x2b8], R4 ;  /* 0x0002b80401007387 */ /* 0x0001e20000100800 */
[----:B------:R-:W-:-:S05]  /*10af0*/  IADD3 R30, P5, R30, R20, RZ ;  /* 0x000000141e1e7210 */ /* 0x000fca0007fbe0ff */
[----:B------:R-:W-:Y:S01]  /*10b00*/  IMAD.X R31, R31, 0x1, R7, P5 ;  /* 0x000000011f1f7824 */ /* 0x000fe200028e0607 */
[----:B0-----:R-:W-:Y:S02]  /*10b10*/  SEL R4, R48, RZ, P3 ;  /* 0x000000ff30047207 */ /* 0x001fe40001800000 */
[----:B------:R-:W-:Y:S01]  /*10b20*/  @P2 SEL R4, R46, R42, !P6 ;  /* 0x0000002a2e042207 */ /* 0x000fe20007000000 */
[----:B------:R-:W-:-:S06]  /*10b30*/  IMAD.MOV.U32 R42, RZ, RZ, RZ ;  /* 0x000000ffff2a7224 */ /* 0x000fcc00078e00ff */
[----:B------:R0:W4:Y:S01]  /*10b40*/  @P3 LDG.E.EL R42, desc[UR18][R30.64] ;  /* 0x000000121e2a3981 */ /* 0x000122000c2e1900 */
[----:B------:R-:W-:Y:S01]  /*10b50*/  IMAD.MOV.U32 R46, RZ, RZ, RZ ;  /* 0x000000ffff2e7224 */ /* 0x000fe200078e00ff */
[----:B0-----:R-:W-:-:S04]  /*10b60*/  IADD3 R30, P5, P6, R54, UR24, R37 ;  /* 0x00000018361e7c10 */ /* 0x001fc8000febe025 */
[----:B------:R-:W-:Y:S02]  /*10b70*/  IADD3.X R31, R8, UR25, R43, P5, P6 ;  /* 0x00000019081f7c10 */ /* 0x000fe4000afec42b */
[----:B------:R-:W-:-:S05]  /*10b80*/  IADD3 R30, P5, R30, R9, RZ ;  /* 0x000000091e1e7210 */ /* 0x000fca0007fbe0ff */
[----:B------:R-:W-:-:S05]  /*10b90*/  IMAD.X R31, R31, 0x1, R22, P5 ;  /* 0x000000011f1f7824 */ /* 0x000fca00028e0616 */
[----:B------:R0:W4:Y:S02]  /*10ba0*/  @P1 LDG.E.EL R46, desc[UR18][R30.64] ;  /* 0x000000121e2e1981 */ /* 0x000124000c2e1900 */
[----:B0-----:R-:W-:Y:S02]  /*10bb0*/  IADD3 R30, P5, P6, R49, UR22, R37 ;  /* 0x00000016311e7c10 */ /* 0x001fe4000febe025 */
[----:B------:R0:W-:Y:S02]  /*10bc0*/  STL [R1+0x2ac], R4 ;  /* 0x0002ac0401007387 */ /* 0x0001e40000100800 */
[----:B------:R-:W-:Y:S02]  /*10bd0*/  IADD3.X R31, R15, UR23, R43, P5, P6 ;  /* 0x000000170f1f7c10 */ /* 0x000fe4000afec42b */
[----:B------:R-:W-:Y:S02]  /*10be0*/  ISETP.NE.AND P6, PT, R2, 0x10, PT ;  /* 0x000000100200780c */ /* 0x000fe40003fc5270 */
[----:B------:R-:W-:-:S02]  /*10bf0*/  IADD3 R30, P5, R30, R9, RZ ;  /* 0x000000091e1e7210 */ /* 0x000fc40007fbe0ff */
[----:B0-----:R-:W-:-:S03]  /*10c00*/  SEL R4, R36, RZ, P3 ;  /* 0x000000ff24047207 */ /* 0x001fc60001800000 */
[----:B------:R-:W-:Y:S01]  /*10c10*/  IMAD.X R31, R31, 0x1, R22, P5 ;  /* 0x000000011f1f7824 */ /* 0x000fe200028e0616 */
[----:B--2---:R-:W-:Y:S02]  /*10c20*/  SEL R44, R44, RZ, P1 ;  /* 0x000000ff2c2c7207 */ /* 0x004fe40000800000 */
[----:B---3--:R-:W-:-:S04]  /*10c30*/  SEL R45, R45, RZ, P4 ;  /* 0x000000ff2d2d7207 */ /* 0x008fc80002000000 */
[----:B------:R-:W-:Y:S01]  /*10c40*/  @P2 SEL R4, R44, R45, !P6 ;  /* 0x0000002d2c042207 */ /* 0x000fe20007000000 */
[----:B------:R-:W-:-:S06]  /*10c50*/  IMAD.MOV.U32 R45, RZ, RZ, RZ ;  /* 0x000000ffff2d7224 */ /* 0x000fcc00078e00ff */
[----:B------:R0:W2:Y:S01]  /*10c60*/  @P4 LDG.E.EL R45, desc[UR18][R30.64] ;  /* 0x000000121e2d4981 */ /* 0x0000a2000c2e1900 */
[----:B------:R-:W-:-:S03]  /*10c70*/  IADD3 R44, P5, R23, UR16, RZ ;  /* 0x00000010172c7c10 */ /* 0x000fc6000ffbe0ff */
[----:B------:R1:W-:Y:S02]  /*10c80*/  STL [R1+0x2b4], R4 ;  /* 0x0002b40401007387 */ /* 0x0003e40000100800 */
[----:B------:R-:W-:Y:S02]  /*10c90*/  IMAD.SHL.U32 R36, R44, 0x4, RZ ;  /* 0x000000042c247824 */ /* 0x000fe400078e00ff */
[----:B------:R-:W-:Y:S01]  /*10ca0*/  IMAD.MOV.U32 R48, RZ, RZ, RZ ;  /* 0x000000ffff307224 */ /* 0x000fe200078e00ff */
[----:B------:R-:W3:Y:S01]  /*10cb0*/  LDL.LU R61, [R1+0x4b0] ;  /* 0x0004b000013d7983 */ /* 0x000ee20000300800 */
[----:B0-----:R-:W-:-:S04]  /*10cc0*/  IADD3.X R30, R19, UR10, RZ, P5, !PT ;  /* 0x0000000a131e7c10 */ /* 0x001fc8000affe4ff */
[----:B------:R-:W-:Y:S02]  /*10cd0*/  SHF.L.U64.HI R44, R44, 0x2, R30 ;  /* 0x000000022c2c7819 */ /* 0x000fe4000001021e */
[----:B-1----:R-:W-:Y:S02]  /*10ce0*/  SEL R4, R50, RZ, P3 ;  /* 0x000000ff32047207 */ /* 0x002fe40001800000 */
[----:B------:R-:W-:Y:S02]  /*10cf0*/  SEL R51, R51, RZ, P1 ;  /* 0x000000ff33337207 */ /* 0x000fe40000800000 */
[----:B------:R-:W-:-:S04]  /*10d00*/  SEL R52, R52, RZ, P4 ;  /* 0x000000ff34347207 */ /* 0x000fc80002000000 */
[----:B------:R-:W-:Y:S02]  /*10d10*/  @P2 SEL R4, R51, R52, !P6 ;  /* 0x0000003433042207 */ /* 0x000fe40007000000 */
        /* <DEDUP_REMOVED lines=9> */
[----:B----4-:R-:W-:Y:S01]  /*10db0*/  SEL R5, R42, RZ, P3 ;  /* 0x000000ff2a057207 */ /* 0x010fe20001800000 */
[----:B------:R-:W-:Y:S02]  /*10dc0*/  IMAD.MOV.U32 R42, RZ, RZ, RZ ;  /* 0x000000ffff2a7224 */ /* 0x000fe400078e00ff */
[----:B------:R-:W-:-:S05]  /*10dd0*/  IMAD.X R31, R31, 0x1, R22, P5 ;  /* 0x000000011f1f7824 */ /* 0x000fca00028e0616 */
[----:B------:R0:W4:Y:S01]  /*10de0*/  @P1 LDG.E.EL R42, desc[UR18][R30.64] ;  /* 0x000000121e2a1981 */ /* 0x000122000c2e1900 */
[----:B------:R-:W-:-:S03]  /*10df0*/  SEL R46, R46, RZ, P1 ;  /* 0x000000ff2e2e7207 */ /* 0x000fc60000800000 */
[----:B------:R1:W-:Y:S04]  /*10e00*/  STL [R1+0x2a8], R4 ;  /* 0x0002a80401007387 */ /* 0x0003e80000100800 */
[----:B-1----:R-:W4:Y:S01]  /*10e10*/  LDL.LU R4, [R1+0x4a8] ;  /* 0x0004a80001047983 */ /* 0x002f220000300800 */
[----:B--2---:R-:W-:-:S04]  /*10e20*/  SEL R45, R45, RZ, P4 ;  /* 0x000000ff2d2d7207 */ /* 0x004fc80002000000 */
[----:B------:R-:W-:Y:S02]  /*10e30*/  @P2 SEL R5, R46, R45, !P6 ;  /* 0x0000002d2e052207 */ /* 0x000fe40007000000 */
[----:B0-----:R-:W-:-:S04]  /*10e40*/  IADD3 R30, P5, P6, R49, UR22, R36 ;  /* 0x00000016311e7c10 */ /* 0x001fc8000febe024 */
[----:B------:R-:W-:Y:S02]  /*10e50*/  IADD3.X R31, R15, UR23, R44, P5, P6 ;  /* 0x000000170f1f7c10 */ /* 0x000fe4000afec42c */
[----:B------:R-:W-:Y:S01]  /*10e60*/  IADD3 R30, P5, R30, R9, RZ ;  /* 0x000000091e1e7210 */ /* 0x000fe20007fbe0ff */
[----:B------:R-:W-:-:S04]  /*10e70*/  IMAD.MOV.U32 R45, RZ, RZ, RZ ;  /* 0x000000ffff2d7224 */ /* 0x000fc800078e00ff */
[----:B------:R-:W-:-:S05]  /*10e80*/  IMAD.X R31, R31, 0x1, R22, P5 ;  /* 0x000000011f1f7824 */ /* 0x000fca00028e0616 */
[----:B------:R-:W2:Y:S01]  /*10e90*/  @P4 LDG.E.EL R45, desc[UR18][R30.64] ;  /* 0x000000121e2d4981 */ /* 0x000ea2000c2e1900 */
[----:B------:R-:W-:-:S03]  /*10ea0*/  ISETP.NE.AND P6, PT, R2, 0x10, PT ;  /* 0x000000100200780c */ /* 0x000fc60003fc5270 */
[----:B------:R0:W-:Y:S01]  /*10eb0*/  STL [R1+0x2a4], R5 ;  /* 0x0002a40501007387 */ /* 0x0001e20000100800 */
[----:B---3--:R-:W-:Y:S02]  /*10ec0*/  SEL R46, R61, RZ, !P0 ;  /* 0x000000ff3d2e7207 */ /* 0x008fe40004000000 */
[----:B0-----:R-:W-:Y:S02]  /*10ed0*/  SEL R5, R48, RZ, P3 ;  /* 0x000000ff30057207 */ /* 0x001fe40001800000 */
[----:B----4-:R-:W-:Y:S02]  /*10ee0*/  SEL R42, R42, RZ, P1 ;  /* 0x000000ff2a2a7207 */ /* 0x010fe40000800000 */
[----:B--2---:R-:W-:-:S04]  /*10ef0*/  SEL R45, R45, RZ, P4 ;  /* 0x000000ff2d2d7207 */ /* 0x004fc80002000000 */
[----:B------:R-:W-:-:S05]  /*10f00*/  @P2 SEL R5, R42, R45, !P6 ;  /* 0x0000002d2a052207 */ /* 0x000fca0007000000 */
[----:B------:R0:W-:Y:S02]  /*10f10*/  STL [R1+0x29c], R5 ;  /* 0x00029c0501007387 */ /* 0x0001e40000100800 */
[----:B0-----:R-:W-:Y:S02]  /*10f20*/  FADD R5, R4, R46 ;  /* 0x0000002e04057221 */ /* 0x001fe40000000000 */
[----:B------:R-:W2:Y:S01]  /*10f30*/  LDL.LU R4, [R1+0x158] ;  /* 0x0001580001047983 */ /* 0x000ea20000300800 */
[----:B------:R-:W-:Y:S01]  /*10f40*/  IADD3 R30, P5, R23, UR15, RZ ;  /* 0x0000000f171e7c10 */ /* 0x000fe2000ffbe0ff */
[----:B------:R-:W-:Y:S02]  /*10f50*/  IMAD.MOV.U32 R46, RZ, RZ, RZ ;  /* 0x000000ffff2e7224 */ /* 0x000fe400078e00ff */
[----:B------:R-:W-:Y:S01]  /*10f60*/  IMAD.MOV.U32 R48, RZ, RZ, RZ ;  /* 0x000000ffff307224 */ /* 0x000fe200078e00ff */
[----:B------:R-:W-:Y:S01]  /*10f70*/  IADD3.X R31, R19, UR9, RZ, P5, !PT ;  /* 0x00000009131f7c10 */ /* 0x000fe2000affe4ff */
[C---:B------:R-:W-:Y:S01]  /*10f80*/  IMAD.SHL.U32 R42, R30.reuse, 0x4, RZ ;  /* 0x000000041e2a7824 */ /* 0x040fe200078e00ff */
[----:B------:R-:W3:Y:S02]  /*10f90*/  LDL.LU R10, [R1+0x154] ;  /* 0x00015400010a7983 */ /* 0x000ee40000300800 */
[----:B------:R-:W-:-:S02]  /*10fa0*/  SHF.L.U64.HI R45, R30, 0x2, R31 ;  /* 0x000000021e2d7819 */ /* 0x000fc4000001021f */
[----:B------:R-:W-:-:S04]  /*10fb0*/  IADD3 R30, P5, P6, R12, UR26, R42 ;  /* 0x0000001a0c1e7c10 */ /* 0x000fc8000febe02a */
[----:B------:R-:W-:Y:S02]  /*10fc0*/  IADD3.X R31, R6, UR27, R45, P5, P6 ;  /* 0x0000001b061f7c10 */ /* 0x000fe4000afec42d */
[----:B------:R-:W-:-:S05]  /*10fd0*/  IADD3 R30, P5, R30, R20, RZ ;  /* 0x000000141e1e7210 */ /* 0x000fca0007fbe0ff */
[----:B------:R-:W-:-:S05]  /*10fe0*/  IMAD.X R31, R31, 0x1, R7, P5 ;  /* 0x000000011f1f7824 */ /* 0x000fca00028e0607 */
[----:B------:R0:W4:Y:S02]  /*10ff0*/  @P3 LDG.E.EL R46, desc[UR18][R30.64] ;  /* 0x000000121e2e3981 */ /* 0x000124000c2e1900 */
[----:B0-----:R-:W-:-:S04]  /*11000*/  IADD3 R30, P5, P6, R54, UR24, R42 ;  /* 0x00000018361e7c10 */ /* 0x001fc8000febe02a */
[----:B------:R-:W-:Y:S02]  /*11010*/  IADD3.X R31, R8, UR25, R45, P5, P6 ;  /* 0x00000019081f7c10 */ /* 0x000fe4000afec42d */
[----:B------:R-:W-:-:S05]  /*11020*/  IADD3 R30, P5, R30, R9, RZ ;  /* 0x000000091e1e7210 */ /* 0x000fca0007fbe0ff */
[----:B------:R-:W-:Y:S01]  /*11030*/  IMAD.X R31, R31, 0x1, R22, P5 ;  /* 0x000000011f1f7824 */ /* 0x000fe200028e0616 */
[----:B------:R0:W-:Y:S04]  /*11040*/  STL [R1+0x4f4], R5 ;  /* 0x0004f40501007387 */ /* 0x0001e80000100800 */
[----:B------:R1:W3:Y:S04]  /*11050*/  @P1 LDG.E.EL R48, desc[UR18][R30.64] ;  /* 0x000000121e301981 */ /* 0x0002e8000c2e1900 */
[----:B------:R-:W3:Y:S04]  /*11060*/  LDL.LU R40, [R1+0x100] ;  /* 0x0001000001287983 */ /* 0x000ee80000300800 */
[----:B------:R-:W3:Y:S01]  /*11070*/  LDL.LU R41, [R1+0xfc] ;  /* 0x0000fc0001297983 */ /* 0x000ee20000300800 */
[----:B-1----:R-:W-:-:S03]  /*11080*/  IADD3 R30, P5, P6, R49, UR22, R42 ;  /* 0x00000016311e7c10 */ /* 0x002fc6000febe02a */
[----:B------:R-:W3:Y:S01]  /*11090*/  LDL.LU R56, [R1+0xf0] ;  /* 0x0000f00001387983 */ /* 0x000ee20000300800 */
[----:B------:R-:W-:-:S03]  /*110a0*/  IADD3.X R31, R15, UR23, R45, P5, P6 ;  /* 0x000000170f1f7c10 */ /* 0x000fc6000afec42d */
[----:B0-----:R-:W3:Y:S01]  /*110b0*/  LDL.LU R5, [R1+0xec] ;  /* 0x0000ec0001057983 */ /* 0x001ee20000300800 */
[----:B------:R-:W-:-:S03]  /*110c0*/  IADD3 R30, P5, R30, R9, RZ ;  /* 0x000000091e1e7210 */ /* 0x000fc60007fbe0ff */
[----:B------:R-:W3:Y:S04]  /*110d0*/  LDL.LU R27, [R1+0xe0] ;  /* 0x0000e000011b7983 */ /* 0x000ee80000300800 */
[----:B------:R-:W3:Y:S01]  /*110e0*/  LDL.LU R16, [R1+0xdc] ;  /* 0x0000dc0001107983 */ /* 0x000ee20000300800 */
[----:B------:R-:W-:-:S03]  /*110f0*/  IMAD.MOV.U32 R50, RZ, RZ, RZ ;  /* 0x000000ffff327224 */ /* 0x000fc600078e00ff */
        /* <DEDUP_REMOVED lines=11> */
[----:B------:R0:W3:Y:S04]  /*111b0*/  @P4 LDG.E.EL R50, desc[UR18][R30.64] ;  /* 0x000000121e324981 */ /* 0x0000e8000c2e1900 */
[----:B------:R-:W3:Y:S04]  /*111c0*/  LDL.LU R30, [R1+0x94] ;  /* 0x00009400011e7983 */ /* 0x000ee80000300800 */
[----:B------:R-:W0:Y:S01]  /*111d0*/  LDL.LU R31, [R1+0x80] ;  /* 0x00008000011f7983 */ /* 0x000e220000300800 */
[----:B--2---:R-:W-:-:S05]  /*111e0*/  IADD3 R4, P5, P6, R3, UR20, R4 ;  /* 0x0000001403047c10 */ /* 0x004fca000febe004 */
[----:B------:R1:W-:Y:S04]  /*111f0*/  STL [R1+0xa8], R4 ;  /* 0x0000a80401007387 */ /* 0x0003e80000100800 */
[----:B-1----:R-:W3:Y:S02]  /*11200*/  LDL.LU R4, [R1+0x7b0] ;  /* 0x0007b00001047983 */ /* 0x002ee40000300800 */
[----:B---3--:R-:W-:Y:S02]  /*11210*/  IADD3.X R10, R4, UR21, R10, P5, P6 ;  /* 0x00000015040a7c10 */ /* 0x008fe4000afec40a */
[----:B------:R-:W-:-:S04]  /*11220*/  IADD3 R40, P5, P6, R3, UR20, R40 ;  /* 0x0000001403287c10 */ /* 0x000fc8000febe028 */
[C---:B------:R-:W-:Y:S02]  /*11230*/  IADD3.X R41, R4.reuse, UR21, R41, P5, P6 ;  /* 0x0000001504297c10 */ /* 0x040fe4000afec429 */
[C---:B------:R-:W-:Y:S01]  /*11240*/  IADD3 R56, P5, P6, R3.reuse, UR20, R56 ;  /* 0x0000001403387c10 */ /* 0x040fe2000febe038 */
[----:B------:R1:W-:Y:S03]  /*11250*/  STL [R1+0x3e4], R10 ;  /* 0x0003e40a01007387 */ /* 0x0003e60000100800 */
[C---:B------:R-:W-:Y:S02]  /*11260*/  IADD3.X R5, R4.reuse, UR21, R5, P5, P6 ;  /* 0x0000001504057c10 */ /* 0x040fe4000afec405 */
[----:B------:R-:W-:Y:S01]  /*11270*/  IADD3 R27, P5, P6, R3, UR20, R27 ;  /* 0x00000014031b7c10 */ /* 0x000fe2000febe01b */
[----:B-1----:R-:W2:Y:S04]  /*11280*/  LDL.LU R10, [R1+0x7ac] ;  /* 0x0007ac00010a7983 */ /* 0x002ea80000300800 */
[----:B------:R1:W-:Y:S01]  /*11290*/  STL [R1+0xac], R40 ;  /* 0x0000ac2801007387 */ /* 0x0003e20000100800 */
[----:B------:R-:W-:-:S02]  /*112a0*/  IADD3.X R16, R4, UR21, R16, P5, P6 ;  /* 0x0000001504107c10 */ /* 0x000fc4000afec410 */
[----:B------:R-:W-:Y:S01]  /*112b0*/  IADD3 R29, P5, P6, R3, UR20, R29 ;  /* 0x00000014031d7c10 */ /* 0x000fe2000febe01d */
[----:B-1----:R-:W3:Y:S04]  /*112c0*/  LDL.LU R40, [R1+0x7a8] ;  /* 0x0007a80001287983 */ /* 0x002ee80000300800 */
[----:B------:R1:W-:Y:S01]  /*112d0*/  STL [R1+0x3e8], R41 ;  /* 0x0003e82901007387 */ /* 0x0003e20000100800 */
[----:B------:R-:W-:-:S03]  /*112e0*/  IADD3.X R32, R4, UR21, R32, P5, P6 ;  /* 0x0000001504207c10 */ /* 0x000fc6000afec420 */
[----:B-1----:R-:W2:Y:S04]  /*112f0*/  LDL.LU R41, [R1+0x7a4] ;  /* 0x0007a40001297983 */ /* 0x002ea80000300800 */
[----:B------:R1:W-:Y:S04]  /*11300*/  STL [R1+0xbc], R56 ;  /* 0x0000bc3801007387 */ /* 0x0003e80000100800 */
        /* <DEDUP_REMOVED lines=10> */
[----:B-1----:R-:W2:Y:S01]  /*113b0*/  LDL.LU R32, [R1+0xb4] ;  /* 0x0000b40001207983 */ /* 0x002ea20000300800 */
[----:B------:R-:W-:-:S04]  /*113c0*/  IADD3 R28, P5, P6, R3, UR20, R28 ;  /* 0x00000014031c7c10 */ /* 0x000fc8000febe01c */
[C---:B------:R-:W-:Y:S02]  /*113d0*/  IADD3.X R47, R4.reuse, UR21, R47, P5, P6 ;  /* 0x00000015042f7c10 */ /* 0x040fe4000afec42f */
[C---:B------:R-:W-:Y:S01]  /*113e0*/  IADD3 R59, P5, P6, R3.reuse, UR20, R59 ;  /* 0x00000014033b7c10 */ /* 0x040fe2000febe03b */
[----:B------:R1:W-:Y:S03]  /*113f0*/  STL [R1+0xb8], R28 ;  /* 0x0000b81c01007387 */ /* 0x0003e60000100800 */
[----:B------:R-:W-:Y:S01]  /*11400*/  IADD3.X R61, R4, UR21, R61, P5, P6 ;  /* 0x00000015043d7c10 */ /* 0x000fe2000afec43d */
[----:B-1----:R-:W3:Y:S04]  /*11410*/  LDL.LU R28, [R1+0x790] ;  /* 0x00079000011c7983 */ /* 0x002ee80000300800 */
[----:B------:R1:W-:Y:S04]  /*11420*/  STL [R1+0x3ec], R47 ;  /* 0x0003ec2f01007387 */ /* 0x0003e80000100800 */
[----:B-1----:R-:W3:Y:S04]  /*11430*/  LDL.LU R47, [R1+0x78c] ;  /* 0x00078c00012f7983 */ /* 0x002ee80000300800 */
[----:B------:R1:W-:Y:S04]  /*11440*/  STL [R1+0xe0], R59 ;  /* 0x0000e03b01007387 */ /* 0x0003e80000100800 */
[----:B-1----:R-:W3:Y:S04]  /*11450*/  LDL.LU R59, [R1+0x788] ;  /* 0x00078800013b7983 */ /* 0x002ee80000300800 */
[----:B------:R1:W-:Y:S04]  /*11460*/  STL [R1+0x468], R61 ;  /* 0x0004683d01007387 */ /* 0x0003e80000100800 */
[----:B-1----:R-:W3:Y:S01]  /*11470*/  LDL.LU R61, [R1+0x784] ;  /* 0x00078400013d7983 */ /* 0x002ee20000300800 */
[----:B--2---:R-:W-:-:S04]  /*11480*/  IADD3 R32, P5, P6, R3, UR20, R32 ;  /* 0x0000001403207c10 */ /* 0x004fc8000febe020 */
[C---:B------:R-:W-:Y:S02]  /*11490*/  IADD3.X R29, R4.reuse, UR21, R29, P5, P6 ;  /* 0x00000015041d7c10 */ /* 0x040fe4000afec41d */
[C---:B------:R-:W-:Y:S01]  /*114a0*/  IADD3 R34, P5, P6, R3.reuse, UR20, R34 ;  /* 0x0000001403227c10 */ /* 0x040fe2000febe022 */
[----:B------:R1:W-:Y:S04]  /*114b0*/  STL [R1+0x3c0], R32 ;  /* 0x0003c02001007387 */ /* 0x0003e80000100800 */
[----:B------:R2:W-:Y:S01]  /*114c0*/  STL [R1+0x47c], R29 ;  /* 0x00047c1d01007387 */ /* 0x0005e20000100800 */
[C---:B-1----:R-:W-:Y:S02]  /*114d0*/  IADD3.X R32, R4.reuse, UR21, R35, P5, P6 ;  /* 0x0000001504207c10 */ /* 0x042fe4000afec423 */
[----:B--2---:R-:W-:Y:S01]  /*114e0*/  IADD3 R29, P5, P6, R3, UR20, R30 ;  /* 0x00000014031d7c10 */ /* 0x004fe2000febe01e */
[----:B------:R-:W-:Y:S03]  /*114f0*/  STL [R1+0x3d4], R34 ;  /* 0x0003d42201007387 */ /* 0x000fe60000100800 */
[----:B0-----:R-:W-:-:S02]  /*11500*/  IADD3.X R31, R4, UR21, R31, P5, P6 ;  /* 0x00000015041f7c10 */ /* 0x001fc4000afec41f */
[----:B------:R-:W-:Y:S01]  /*11510*/  IADD3 R30, P5, P6, R3, UR20, R51 ;  /* 0x00000014031e7c10 */ /* 0x000fe2000febe033 */
[----:B------:R-:W-:Y:S04]  /*11520*/  STL [R1+0x490], R32 ;  /* 0x0004902001007387 */ /* 0x000fe80000100800 */
[----:B------:R0:W-:Y:S04]  /*11530*/  STL [R1+0xb0], R29 ;  /* 0x0000b01d01007387 */ /* 0x0001e80000100800 */
[----:B------:R1:W-:Y:S01]  /*11540*/  STL [R1+0x3f0], R31 ;  /* 0x0003f01f01007387 */ /* 0x0003e20000100800 */
[----:B0-----:R-:W-:-:S03]  /*11550*/  IADD3.X R29, R4, UR21, R52, P5, P6 ;  /* 0x00000015041d7c10 */ /* 0x001fc6000afec434 */
[----:B------:R0:W-:Y:S01]  /*11560*/  STL [R1+0xe4], R30 ;  /* 0x0000e41e01007387 */ /* 0x0001e20000100800 */
[----:B-1----:R-:W-:-:S03]  /*11570*/  IADD3 R31, P5, P6, R3, UR20, R58 ;  /* 0x00000014031f7c10 */ /* 0x002fc6000febe03a */
        /* <DEDUP_REMOVED lines=8> */
[----:B------:R-:W-:Y:S04]  /*11600*/  STL [R1+0x494], R31 ;  /* 0x0004941f01007387 */ /* 0x000fe80000100800 */
[----:B------:R-:W2:Y:S01]  /*11610*/  LDL.LU R58, [R1+0x4c4] ;  /* 0x0004c400013a7983 */ /* 0x000ea20000300800 */
[----:B0-----:R-:W-:-:S03]  /*11620*/  IADD3.X R29, R4, UR21, R5, P5, P6 ;  /* 0x00000015041d7c10 */ /* 0x001fc6000afec405 */
[----:B------:R0:W-:Y:S04]  /*11630*/  STL [R1+0xb4], R30 ;  /* 0x0000b41e01007387 */ /* 0x0001e80000100800 */
[----:B------:R-:W2:Y:S01]  /*11640*/  LDL.LU R5, [R1+0x4bc] ;  /* 0x0004bc0001057983 */ /* 0x000ea20000300800 */
[----:B0-----:R-:W-:-:S03]  /*11650*/  IADD3 R30, P5, P6, R3, UR20, R60 ;  /* 0x00000014031e7c10 */ /* 0x001fc6000febe03c */
[----:B------:R0:W-:Y:S04]  /*11660*/  STL [R1+0x3f4], R29 ;  /* 0x0003f41d01007387 */ /* 0x0001e80000100800 */
[----:B------:R1:W-:Y:S01]  /*11670*/  STL [R1+0x3b8], R30 ;  /* 0x0003b81e01007387 */ /* 0x0003e20000100800 */
[----:B0-----:R-:W-:Y:S02]  /*11680*/  IADD3.X R29, R4, UR21, R56, P5, P6 ;  /* 0x00000015041d7c10 */ /* 0x001fe4000afec438 */
[----:B---3--:R-:W-:-:S03]  /*11690*/  IADD3 R31, P5, P6, R3, UR20, R61 ;  /* 0x00000014031f7c10 */ /* 0x008fc6000febe03d */
[----:B------:R0:W-:Y:S01]  /*116a0*/  STL [R1+0x470], R29 ;  /* 0x0004701d01007387 */ /* 0x0001e20000100800 */
[----:B-1----:R-:W-:-:S03]  /*116b0*/  IADD3.X R30, R4, UR21, R59, P5, P6 ;  /* 0x00000015041e7c10 */ /* 0x002fc6000afec43b */
[----:B------:R1:W-:Y:S01]  /*116c0*/  STL [R1+0x3c8], R31 ;  /* 0x0003c81f01007387 */ /* 0x0003e20000100800 */
[----:B0-----:R-:W-:-:S03]  /*116d0*/  IADD3 R29, P5, P6, R3, UR20, R36 ;  /* 0x00000014031d7c10 */ /* 0x001fc6000febe024 */
[----:B------:R0:W-:Y:S01]  /*116e0*/  STL [R1+0x484], R30 ;  /* 0x0004841e01007387 */ /* 0x0001e20000100800 */
[----:B-1----:R-:W-:-:S03]  /*116f0*/  IADD3.X R31, R4, UR21, R44, P5, P6 ;  /* 0x00000015041f7c10 */ /* 0x002fc6000afec42c */
[----:B------:R1:W-:Y:S01]  /*11700*/  STL [R1+0x3dc], R29 ;  /* 0x0003dc1d01007387 */ /* 0x0003e20000100800 */
[----:B0-----:R-:W-:-:S04]  /*11710*/  IADD3 R30, P5, P6, R3, UR20, R47 ;  /* 0x00000014031e7c10 */ /* 0x001fc8000febe02f */
[C---:B-1----:R-:W-:Y:S02]  /*11720*/  IADD3.X R29, R4.reuse, UR21, R28, P5, P6 ;  /* 0x00000015041d7c10 */ /* 0x042fe4000afec41c */
[C---:B------:R-:W-:Y:S01]  /*11730*/  IADD3 R16, P5, P6, R3.reuse, UR20, R16 ;  /* 0x0000001403107c10 */ /* 0x040fe2000febe010 */
[----:B------:R-:W-:Y:S03]  /*11740*/  STL [R1+0x4a8], R31 ;  /* 0x0004a81f01007387 */ /* 0x000fe60000100800 */
[----:B------:R-:W-:Y:S01]  /*11750*/  IADD3.X R28, R4, UR21, R27, P5, P6 ;  /* 0x00000015041c7c10 */ /* 0x000fe2000afec41b */
[----:B------:R-:W-:Y:S01]  /*11760*/  STL [R1+0x3b4], R30 ;  /* 0x0003b41e01007387 */ /* 0x000fe20000100800 */
[----:B------:R-:W-:-:S03]  /*11770*/  IADD3 R27, P5, P6, R3, UR20, R41 ;  /* 0x00000014031b7c10 */ /* 0x000fc6000febe029 */
[----:B------:R-:W-:Y:S04]  /*11780*/  STL [R1+0x3f8], R29 ;  /* 0x0003f81d01007387 */ /* 0x000fe80000100800 */
[----:B------:R0:W-:Y:S04]  /*11790*/  STL [R1+0x3bc], R16 ;  /* 0x0003bc1001007387 */ /* 0x0001e80000100800 */
[----:B------:R-:W-:Y:S04]  /*117a0*/  STL [R1+0x474], R28 ;  /* 0x0004741c01007387 */ /* 0x000fe80000100800 */
[----:B------:R-:W3:Y:S01]  /*117b0*/  LDL.LU R51, [R1+0x4b8] ;  /* 0x0004b80001337983 */ /* 0x000ee20000300800 */
[----:B0-----:R-:W-:-:S03]  /*117c0*/  IADD3.X R16, R4, UR21, R40, P5, P6 ;  /* 0x0000001504107c10 */ /* 0x001fc6000afec428 */
[----:B------:R-:W-:Y:S04]  /*117d0*/  STL [R1+0x3cc], R27 ;  /* 0x0003cc1b01007387 */ /* 0x000fe80000100800 */
[----:B------:R-:W3:Y:S04]  /*117e0*/  LDL.LU R52, [R1+0x4ac] ;  /* 0x0004ac0001347983 */ /* 0x000ee80000300800 */
[----:B------:R0:W-:Y:S04]  /*117f0*/  STL [R1+0x488], R16 ;  /* 0x0004881001007387 */ /* 0x0001e80000100800 */
[----:B------:R-:W3:Y:S04]  /*11800*/  LDL.LU R53, [R1+0x4a4] ;  /* 0x0004a40001357983 */ /* 0x000ee80000300800 */
[----:B------:R-:W3:Y:S01]  /*11810*/  LDL.LU R55, [R1+0x49c] ;  /* 0x00049c0001377983 */ /* 0x000ee20000300800 */
[----:B0-----:R-:W-:-:S02]  /*11820*/  IADD3 R16, P5, P6, R3, UR20, R42 ;  /* 0x0000001403107c10 */ /* 0x001fc4000febe02a */
[----:B------:R-:W-:Y:S02]  /*11830*/  SEL R48, R48, RZ, P1 ;  /* 0x000000ff30307207 */ /* 0x000fe40000800000 */
[----:B------:R-:W-:Y:S02]  /*11840*/  IADD3.X R27, R4, UR21, R45, P5, P6 ;  /* 0x00000015041b7c10 */ /* 0x000fe4000afec42d */
[----:B------:R-:W-:Y:S02]  /*11850*/  ISETP.NE.AND P6, PT, R2, 0x10, PT ;  /* 0x000000100200780c */ /* 0x000fe40003fc5270 */
[----:B------:R-:W-:Y:S01]  /*11860*/  SEL R50, R50, RZ, P4 ;  /* 0x000000ff32327207 */ /* 0x000fe20002000000 */
[----:B------:R4:W-:Y:S04]  /*11870*/  STL [R1+0x3e0], R16 ;  /* 0x0003e01001007387 */ /* 0x0009e80000100800 */
[----:B------:R-:W-:Y:S04]  /*11880*/  STL [R1+0x4b0], R27 ;  /* 0x0004b01b01007387 */ /* 0x000fe80000100800 */
[----:B------:R-:W3:Y:S01]  /*11890*/  LDL.LU R60, [R1+0x4a0] ;  /* 0x0004a000013c7983 */ /* 0x000ee20000300800 */
[----:B----4-:R-:W-:-:S02]  /*118a0*/  SEL R16, R46, RZ, P3 ;  /* 0x000000ff2e107207 */ /* 0x010fc40001800000 */
[----:B------:R-:W-:Y:S01]  /*118b0*/  @P2 SEL R16, R48, R50, !P6 ;  /* 0x0000003230102207 */ /* 0x000fe20007000000 */
[----:B------:R-:W4:Y:S01]  /*118c0*/  LDL.LU R56, [R1+0x498] ;  /* 0x0004980001387983 */ /* 0x000f220000300800 */
[----:B------:R-:W-:-:S03]  /*118d0*/  IADD3 R28, P5, P6, R12, UR26, R33 ;  /* 0x0000001a0c1c7c10 */ /* 0x000fc6000febe021 */
[----:B------:R0:W-:Y:S02]  /*118e0*/  STL [R1+0x298], R16 ;  /* 0x0002981001007387 */ /* 0x0001e40000100800 */
[----:B0-----:R-:W-:Y:S02]  /*118f0*/  IADD3.X R16, R6, UR27, R17, P5, P6 ;  /* 0x0000001b06107c10 */ /* 0x001fe4000afec411 */
[----:B------:R-:W-:-:S05]  /*11900*/  IADD3 R28, P5, R28, R20, RZ ;  /* 0x000000141c1c7210 */ /* 0x000fca0007fbe0ff */
[----:B------:R-:W-:Y:S01]  /*11910*/  IMAD.X R29, R16, 0x1, R7, P5 ;  /* 0x00000001101d7824 */ /* 0x000fe200028e0607 */
[----:B--2---:R-:W-:Y:S02]  /*11920*/  SEL R16, R58, RZ, !P0 ;  /* 0x000000ff3a107207 */ /* 0x004fe40004000000 */
[----:B------:R-:W2:Y:S03]  /*11930*/  LDL.LU R58, [R1+0x464] ;  /* 0x00046400013a7983 */ /* 0x000ea60000300800 */
[----:B------:R-:W-:Y:S02]  /*11940*/  FADD R16, R5, R16 ;  /* 0x0000001005107221 */ /* 0x000fe40000000000 */
[----:B------:R-:W2:Y:S01]  /*11950*/  LDL.LU R5, [R1+0x460] ;  /* 0x0004600001057983 */ /* 0x000ea20000300800 */
[----:B------:R-:W-:-:S04]  /*11960*/  USHF.R.U32.HI UR8, URZ, 0x1d, UR5 ;  /* 0x0000001d3f087899 */ /* 0x000fc80008011605 */
[----:B------:R-:W-:Y:S01]  /*11970*/  ULOP3.LUT UR8, UR8, 0x4, URZ, 0xc0, !UPT ;  /* 0x0000000408087892 */ /* 0x000fe2000f8ec03f */
[----:B------:R3:W-:Y:S03]  /*11980*/  STL [R1+0x4ec], R16 ;  /* 0x0004ec1001007387 */ /* 0x0007e60000100800 */
[----:B------:R-:W-:Y:S01]  /*11990*/  UIADD3 UR4, UP0, UR4, UR8, URZ ;  /* 0x0000000804047290 */ /* 0x000fe2000ff1e03f */
[----:B------:R-:W-:-:S03]  /*119a0*/  CS2R R46, SRZ ;  /* 0x00000000002e7805 */ /* 0x000fc6000001ff00 */
[----:B------:R-:W-:Y:S02]  /*119b0*/  USHF.L.U32 UR8, UR4, 0x2, URZ ;  /* 0x0000000204087899 */ /* 0x000fe4000800063f */
[----:B------:R-:W-:Y:S01]  /*119c0*/  UIADD3.X UR5, URZ, UR5, URZ, UP0, !UPT ;  /* 0x000000053f057290 */ /* 0x000fe200087fe43f */
[----:B------:R0:W2:Y:S03]  /*119d0*/  @P3 LDG.E.EL R46, desc[UR18][R28.64] ;  /* 0x000000121c2e3981 */ /* 0x0000a6000c2e1900 */
[----:B------:R-:W-:Y:S01]  /*119e0*/  USHF.L.U64.HI UR4, UR4, 0x2, UR5 ;  /* 0x0000000204047899 */ /* 0x000fe20008010205 */
[----:B------:R-:W-:-:S05]  /*119f0*/  IADD3 R27, P5, R10, UR8, RZ ;  /* 0x000000080a1b7c10 */ /* 0x000fca000ffbe0ff */
[----:B0-----:R-:W-:Y:S01]  /*11a00*/  IADD3.X R28, R21, UR4, RZ, P5, !PT ;  /* 0x00000004151c7c10 */ /* 0x001fe2000affe4ff */
[----:B------:R-:W-:Y:S01]  /*11a10*/  IMAD.MOV.U32 R31, RZ, RZ, RZ ;  /* 0x000000ffff1f7224 */ /* 0x000fe200078e00ff */
[----:B---3--:R-:W-:-:S05]  /*11a20*/  SEL R16, R51, RZ, !P0 ;  /* 0x000000ff33107207 */ /* 0x008fca0004000000 */
[----:B------:R-:W-:Y:S01]  /*11a30*/  FADD R30, R52, R16 ;  /* 0x00000010341e7221 */ /* 0x000fe20000000000 */
[----:B------:R-:W-:-:S05]  /*11a40*/  SEL R16, R53, RZ, !P0 ;  /* 0x000000ff35107207 */ /* 0x000fca0004000000 */
[----:B------:R-:W-:Y:S01]  /*11a50*/  FADD R29, R55, R16 ;  /* 0x00000010371d7221 */ /* 0x000fe20000000000 */
[C---:B------:R-:W-:Y:S01]  /*11a60*/  IMAD.SHL.U32 R16, R27.reuse, 0x4, RZ ;  /* 0x000000041b107824 */ /* 0x040fe200078e00ff */
[----:B------:R-:W-:Y:S01]  /*11a70*/  SHF.L.U64.HI R27, R27, 0x2, R28 ;  /* 0x000000021b1b7819 */ /* 0x000fe2000001021c */
[----:B------:R-:W-:Y:S03]  /*11a80*/  STL [R1+0x4e8], R30 ;  /* 0x0004e81e01007387 */ /* 0x000fe60000100800 */
[----:B------:R-:W-:Y:S01]  /*11a90*/  IADD3 R28, P5, P6, R12, UR26, R16 ;  /* 0x0000001a0c1c7c10 */ /* 0x000fe2000febe010 */
[----:B------:R-:W3:Y:S04]  /*11aa0*/  LDL.LU R53, [R1+0x458] ;  /* 0x0004580001357983 */ /* 0x000ee80000300800 */
[----:B------:R0:W-:Y:S04]  /*11ab0*/  STL [R1+0x4e4], R29 ;  /* 0x0004e41d01007387 */ /* 0x0001e80000100800 */
[----:B------:R-:W3:Y:S01]  /*11ac0*/  LDL.LU R55, [R1+0x45c] ;  /* 0x00045c0001377983 */ /* 0x000ee20000300800 */
[----:B0-----:R-:W-:-:S02]  /*11ad0*/  IADD3.X R29, R6, UR27, R27, P5, P6 ;  /* 0x0000001b061d7c10 */ /* 0x001fc4000afec41b */
[----:B------:R-:W-:-:S05]  /*11ae0*/  IADD3 R28, P5, R28, R20, RZ ;  /* 0x000000141c1c7210 */ /* 0x000fca0007fbe0ff */
[----:B------:R-:W-:-:S05]  /*11af0*/  IMAD.X R29, R29, 0x1, R7, P5 ;  /* 0x000000011d1d7824 */ /* 0x000fca00028e0607 */
[----:B------:R0:W3:Y:S01]  /*11b00*/  @P3 LDG.E.EL R31, desc[UR18][R28.64] ;  /* 0x000000121c1f3981 */ /* 0x0000e2000c2e1900 */
[----:B------:R-:W-:-:S03]  /*11b10*/  SEL R30, R60, RZ, !P0 ;  /* 0x000000ff3c1e7207 */ /* 0x000fc60004000000 */
[----:B------:R-:W3:Y:S01]  /*11b20*/  LDL.LU R60, [R1+0x454] ;  /* 0x00045400013c7983 */ /* 0x000ee20000300800 */
[----:B0-----:R-:W-:-:S04]  /*11b30*/  IADD3 R28, P5, P6, R54, UR24, R16 ;  /* 0x00000018361c7c10 */ /* 0x001fc8000febe010 */
[----:B------:R-:W-:Y:S02]  /*11b40*/  IADD3.X R29, R8, UR25, R27, P5, P6 ;  /* 0x00000019081d7c10 */ /* 0x000fe4000afec41b */
[----:B------:R-:W-:Y:S01]  /*11b50*/  ISETP.NE.AND P6, PT, R2, 0x10, PT ;  /* 0x000000100200780c */ /* 0x000fe20003fc5270 */
[----:B----4-:R-:W-:Y:S01]  /*11b60*/  FADD R30, R56, R30 ;  /* 0x0000001e381e7221 */ /* 0x010fe20000000000 */
[----:B------:R-:W-:Y:S01]  /*11b70*/  IADD3 R28, P5, R28, R9, RZ ;  /* 0x000000091c1c7210 */ /* 0x000fe20007fbe0ff */
[----:B------:R-:W4:Y:S04]  /*11b80*/  LDL.LU R56, [R1+0x428] ;  /* 0x0004280001387983 */ /* 0x000f280000300800 */
[----:B------:R2:W-:Y:S01]  /*11b90*/  STL [R1+0x4e0], R30 ;  /* 0x0004e01e01007387 */ /* 0x0005e20000100800 */
[----:B------:R-:W-:-:S03]  /*11ba0*/  IMAD.X R29, R29, 0x1, R22, P5 ;  /* 0x000000011d1d7824 */ /* 0x000fc600028e0616 */
[----:B------:R-:W3:Y:S01]  /*11bb0*/  LDL.LU R32, [R1+0x450] ;  /* 0x0004500001207983 */ /* 0x000ee20000300800 */
[----:B--2---:R-:W-:Y:S02]  /*11bc0*/  SEL R30, R58, RZ, P1 ;  /* 0x000000ff3a1e7207 */ /* 0x004fe40000800000 */
[----:B------:R-:W-:Y:S01]  /*11bd0*/  @P6 SEL R30, R5, RZ, P4 ;  /* 0x000000ff051e6207 */ /* 0x000fe20002000000 */
[----:B------:R-:W-:-:S06]  /*11be0*/  IMAD.MOV.U32 R5, RZ, RZ, RZ ;  /* 0x000000ffff057224 */ /* 0x000fcc00078e00ff */
[----:B------:R0:W2:Y:S02]  /*11bf0*/  @P1 LDG.E.EL R5, desc[UR18][R28.64] ;  /* 0x000000121c051981 */ /* 0x0000a4000c2e1900 */
[----:B0-----:R-:W-:-:S04]  /*11c00*/  IADD3 R28, P5, P6, R49, UR22, R16 ;  /* 0x00000016311c7c10 */ /* 0x001fc8000febe010 */
[----:B------:R-:W-:Y:S01]  /*11c10*/  IADD3.X R29, R15, UR23, R27, P5, P6 ;  /* 0x000000170f1d7c10 */ /* 0x000fe2000afec41b */
[----:B--2---:R0:W-:Y:S04]  /*11c20*/  STL [R1+0x94], R5 ;  /* 0x0000940501007387 */ /* 0x0041e80000100800 */
[----:B0-----:R-:W2:Y:S04]  /*11c30*/  LDL.LU R5, [R1+0x424] ;  /* 0x0004240001057983 */ /* 0x001ea80000300800 */
[----:B---3--:R0:W-:Y:S02]  /*11c40*/  STL [R1+0x80], R31 ;  /* 0x0000801f01007387 */ /* 0x0081e40000100800 */
[----:B0-----:R-:W-:-:S04]  /*11c50*/  IADD3 R31, P5, P6, R3, UR20, R16 ;  /* 0x00000014031f7c10 */ /* 0x001fc8000febe010 */
[----:B------:R-:W-:Y:S02]  /*11c60*/  IADD3.X R16, R4, UR21, R27, P5, P6 ;  /* 0x0000001504107c10 */ /* 0x000fe4000afec41b */
[----:B------:R-:W-:Y:S01]  /*11c70*/  IADD3 R28, P5, R28, R9, RZ ;  /* 0x000000091c1c7210 */ /* 0x000fe20007fbe0ff */
[----:B------:R-:W-:-:S04]  /*11c80*/  IMAD.MOV.U32 R27, RZ, RZ, RZ ;  /* 0x000000ffff1b7224 */ /* 0x000fc800078e00ff */
[----:B------:R-:W-:-:S05]  /*11c90*/  IMAD.X R29, R29, 0x1, R22, P5 ;  /* 0x000000011d1d7824 */ /* 0x000fca00028e0616 */
[----:B------:R0:W3:Y:S04]  /*11ca0*/  @P4 LDG.E.EL R27, desc[UR18][R28.64] ;  /* 0x000000121c1b4981 */ /* 0x0000e8000c2e1900 */
[----:B------:R1:W-:Y:S04]  /*11cb0*/  STL [R1+0xd8], R31 ;  /* 0x0000d81f01007387 */ /* 0x0003e80000100800 */
[----:B------:R4:W-:Y:S01]  /*11cc0*/  STL [R1+0xdc], R16 ;  /* 0x0000dc1001007387 */ /* 0x0009e20000100800 */
[----:B0-----:R-:W-:-:S03]  /*11cd0*/  SEL R29, R60, RZ, !P0 ;  /* 0x000000ff3c1d7207 */ /* 0x001fc60004000000 */
[----:B-1----:R-:W2:Y:S01]  /*11ce0*/  LDL.LU R31, [R1+0x44c] ;  /* 0x00044c00011f7983 */ /* 0x002ea20000300800 */
[----:B----4-:R-:W-:-:S03]  /*11cf0*/  SEL R16, R53, RZ, P3 ;  /* 0x000000ff35107207 */ /* 0x010fc60001800000 */
[----:B------:R-:W4:Y:S01]  /*11d00*/  LDL.LU R51, [R1+0x430] ;  /* 0x0004300001337983 */ /* 0x000f220000300800 */
[----:B------:R-:W-:Y:S02]  /*11d10*/  SEL R30, R16, R30, !P2 ;  /* 0x0000001e101e7207 */ /* 0x000fe40005000000 */
[----:B------:R-:W-:-:S05]  /*11d20*/  SEL R16, R55, RZ, !P0 ;  /* 0x000000ff37107207 */ /* 0x000fca0004000000 */
[----:B------:R-:W-:Y:S01]  /*11d30*/  FADD R30, R30, R16 ;  /* 0x000000101e1e7221 */ /* 0x000fe20000000000 */
[----:B------:R-:W-:Y:S01]  /*11d40*/  FADD R16, R56, R29 ;  /* 0x0000001d38107221 */ /* 0x000fe20000000000 */
[----:B---3--:R0:W-:Y:S04]  /*11d50*/  STL [R1+0x8c], R27 ;  /* 0x00008c1b01007387 */ /* 0x0081e80000100800 */
[----:B------:R-:W3:Y:S04]  /*11d60*/  LDL.LU R52, [R1+0x448] ;  /* 0x0004480001347983 */ /* 0x000ee80000300800 */
[----:B------:R1:W-:Y:S01]  /*11d70*/  STL [R1+0x4dc], R30 ;  /* 0x0004dc1e01007387 */ /* 0x0003e20000100800 */
[----:B0-----:R-:W-:-:S03]  /*11d80*/  IADD3 R27, P5, R14, UR8, RZ ;  /* 0x000000080e1b7c10 */ /* 0x001fc6000ffbe0ff */
[----:B------:R-:W3:Y:S01]  /*11d90*/  LDL.LU R56, [R1+0x420] ;  /* 0x0004200001387983 */ /* 0x000ee20000300800 */
[----:B------:R-:W-:-:S03]  /*11da0*/  IADD3.X R28, R25, UR4, RZ, P5, !PT ;  /* 0x00000004191c7c10 */ /* 0x000fc6000affe4ff */
[----:B------:R0:W-:Y:S01]  /*11db0*/  STL [R1+0x4d8], R16 ;  /* 0x0004d81001007387 */ /* 0x0001e20000100800 */
[----:B-1----:R-:W-:-:S03]  /*11dc0*/  SEL R30, R32, RZ, !P0 ;  /* 0x000000ff201e7207 */ /* 0x002fc60004000000 */
[----:B------:R-:W3:Y:S01]  /*11dd0*/  LDL.LU R58, [R1+0x444] ;  /* 0x00044400013a7983 */ /* 0x000ee20000300800 */
[C---:B0-----:R-:W-:Y:S01]  /*11de0*/  IMAD.SHL.U32 R16, R27.reuse, 0x4, RZ ;  /* 0x000000041b107824 */ /* 0x041fe200078e00ff */
[----:B------:R-:W-:Y:S01]  /*11df0*/  SHF.L.U64.HI R27, R27, 0x2, R28 ;  /* 0x000000021b1b7819 */ /* 0x000fe2000001021c */
[----:B--2---:R-:W-:Y:S01]  /*11e00*/  FADD R30, R5, R30 ;  /* 0x0000001e051e7221 */ /* 0x004fe20000000000 */
[----:B------:R-:W2:Y:S02]  /*11e10*/  LDL.LU R53, [R1+0x440] ;  /* 0x0004400001357983 */ /* 0x000ea40000300800 */
[----:B------:R-:W-:Y:S01]  /*11e20*/  IADD3 R28, P5, P6, R12, UR26, R16 ;  /* 0x0000001a0c1c7c10 */ /* 0x000fe2000febe010 */
[----:B------:R-:W-:Y:S01]  /*11e30*/  IMAD.MOV.U32 R5, RZ, RZ, RZ ;  /* 0x000000ffff057224 */ /* 0x000fe200078e00ff */
[----:B------:R-:W2:Y:S02]  /*11e40*/  LDL.LU R55, [R1+0x41c] ;  /* 0x00041c0001377983 */ /* 0x000ea40000300800 */
[----:B------:R-:W-:-:S02]  /*11e50*/  IADD3.X R29, R6, UR27, R27, P5, P6 ;  /* 0x0000001b061d7c10 */ /* 0x000fc4000afec41b */
[----:B------:R-:W-:Y:S01]  /*11e60*/  IADD3 R28, P5, R28, R20, RZ ;  /* 0x000000141c1c7210 */ /* 0x000fe20007fbe0ff */
[----:B------:R-:W2:Y:S04]  /*11e70*/  LDL.LU R60, [R1+0x43c] ;  /* 0x00043c00013c7983 */ /* 0x000ea80000300800 */
[----:B------:R-:W-:-:S05]  /*11e80*/  IMAD.X R29, R29, 0x1, R7, P5 ;  /* 0x000000011d1d7824 */ /* 0x000fca00028e0607 */
[----:B------:R0:W2:Y:S02]  /*11e90*/  @P3 LDG.E.EL R5, desc[UR18][R28.64] ;  /* 0x000000121c053981 */ /* 0x0000a4000c2e1900 */
[----:B0-----:R-:W-:Y:S02]  /*11ea0*/  IADD3 R28, P5, P6, R54, UR24, R16 ;  /* 0x00000018361c7c10 */ /* 0x001fe4000febe010 */
[----:B------:R0:W-:Y:S02]  /*11eb0*/  STL [R1+0x4d4], R30 ;  /* 0x0004d41e01007387 */ /* 0x0001e40000100800 */
[----:B------:R-:W-:Y:S02]  /*11ec0*/  IADD3.X R29, R8, UR25, R27, P5, P6 ;  /* 0x00000019081d7c10 */ /* 0x000fe4000afec41b */
[----:B------:R-:W-:Y:S02]  /*11ed0*/  IADD3 R28, P5, R28, R9, RZ ;  /* 0x000000091c1c7210 */ /* 0x000fe40007fbe0ff */
[----:B0-----:R-:W-:Y:S01]  /*11ee0*/  SEL R30, R31, RZ, !P0 ;  /* 0x000000ff1f1e7207 */ /* 0x001fe20004000000 */
[----:B------:R-:W-:-:S02]  /*11ef0*/  IMAD.MOV.U32 R31, RZ, RZ, RZ ;  /* 0x000000ffff1f7224 */ /* 0x000fc400078e00ff */
[----:B------:R-:W-:Y:S02]  /*11f00*/  IMAD.X R29, R29, 0x1, R22, P5 ;  /* 0x000000011d1d7824 */ /* 0x000fe400028e0616 */
[----:B----4-:R-:W-:-:S03]  /*11f10*/  FADD R30, R51, R30 ;  /* 0x0000001e331e7221 */ /* 0x010fc60000000000 */
[----:B------:R0:W4:Y:S02]  /*11f20*/  @P1 LDG.E.EL R31, desc[UR18][R28.64] ;  /* 0x000000121c1f1981 */ /* 0x000124000c2e1900 */
[----:B0-----:R-:W-:-:S04]  /*11f30*/  IADD3 R28, P5, P6, R49, UR22, R16 ;  /* 0x00000016311c7c10 */ /* 0x001fc8000febe010 */
[----:B------:R-:W-:Y:S01]  /*11f40*/  IADD3.X R29, R15, UR23, R27, P5, P6 ;  /* 0x000000170f1d7c10 */ /* 0x000fe2000afec41b */
[----:B--2---:R0:W-:Y:S04]  /*11f50*/  STL [R1+0x74], R5 ;  /* 0x0000740501007387 */ /* 0x0041e80000100800 */
[----:B0-----:R-:W2:Y:S04]  /*11f60*/  LDL.LU R5, [R1+0x434] ;  /* 0x0004340001057983 */ /* 0x001ea80000300800 */
[----:B------:R0:W-:Y:S02]  /*11f70*/  STL [R1+0x4cc], R30 ;  /* 0x0004cc1e01007387 */ /* 0x0001e40000100800 */
[----:B0-----:R-:W-:-:S04]  /*11f80*/  IADD3 R30, P5, P6, R3, UR20, R16 ;  /* 0x00000014031e7c10 */ /* 0x001fc8000febe010 */
[----:B------:R-:W-:Y:S02]  /*11f90*/  IADD3.X R16, R4, UR21, R27, P5, P6 ;  /* 0x0000001504107c10 */ /* 0x000fe4000afec41b */
[----:B------:R-:W-:Y:S01]  /*11fa0*/  IADD3 R28, P5, R28, R9, RZ ;  /* 0x000000091c1c7210 */ /* 0x000fe20007fbe0ff */
[----:B------:R-:W-:-:S04]  /*11fb0*/  IMAD.MOV.U32 R27, RZ, RZ, RZ ;  /* 0x000000ffff1b7224 */ /* 0x000fc800078e00ff */
[----:B------:R-:W-:-:S05]  /*11fc0*/  IMAD.X R29, R29, 0x1, R22, P5 ;  /* 0x000000011d1d7824 */ /* 0x000fca00028e0616 */
[----:B------:R0:W2:Y:S04]  /*11fd0*/  @P4 LDG.E.EL R27, desc[UR18][R28.64] ;  /* 0x000000121c1b4981 */ /* 0x0000a8000c2e1900 */
[----:B------:R-:W-:Y:S04]  /*11fe0*/  STL [R1+0x98], R30 ;  /* 0x0000981e01007387 */ /* 0x000fe80000100800 */
[----:B------:R3:W-:Y:S02]  /*11ff0*/  STL [R1+0x9c], R16 ;  /* 0x00009c1001007387 */ /* 0x0007e40000100800 */
[----:B---3--:R-:W-:-:S05]  /*12000*/  SEL R16, R52, RZ, !P0 ;  /* 0x000000ff34107207 */ /* 0x008fca0004000000 */
[----:B------:R-:W-:Y:S02]  /*12010*/  FADD R16, R56, R16 ;  /* 0x0000001038107221 */ /* 0x000fe40000000000 */
[----:B------:R-:W3:Y:S01]  /*12020*/  LDL.LU R56, [R1+0x438] ;  /* 0x0004380001387983 */ /* 0x000ee20000300800 */
[----:B------:R-:W-:-:S03]  /*12030*/  ISETP.NE.AND P6, PT, R2, 0x10, PT ;  /* 0x000000100200780c */ /* 0x000fc60003fc5270 */
[----:B------:R1:W-:Y:S01]  /*12040*/  STL [R1+0x4c8], R16 ;  /* 0x0004c81001007387 */ /* 0x0003e20000100800 */
[----:B0-----:R-:W-:Y:S02]  /*12050*/  IADD3 R28, P5, R11, UR8, RZ ;  /* 0x000000080b1c7c10 */ /* 0x001fe4000ffbe0ff */
[----:B-1----:R-:W-:-:S05]  /*12060*/  SEL R16, R58, RZ, !P0 ;  /* 0x000000ff3a107207 */ /* 0x002fca0004000000 */
[----:B------:R-:W-:Y:S01]  /*12070*/  FADD R16, R55, R16 ;  /* 0x0000001037107221 */ /* 0x000fe20000000000 */
[----:B------:R-:W-:Y:S02]  /*12080*/  SEL R30, R53, RZ, P1 ;  /* 0x000000ff351e7207 */ /* 0x000fe40000800000 */
[----:B------:R-:W-:Y:S01]  /*12090*/  @P6 SEL R30, R60, RZ, P4 ;  /* 0x000000ff3c1e6207 */ /* 0x000fe20002000000 */
[----:B------:R-:W-:Y:S01]  /*120a0*/  IMAD.MOV.U32 R35, RZ, RZ, RZ ;  /* 0x000000ffff237224 */ /* 0x000fe200078e00ff */
[----:B--2---:R0:W-:Y:S04]  /*120b0*/  STL [R1+0x7c], R27 ;  /* 0x00007c1b01007387 */ /* 0x0041e80000100800 */
[----:B------:R-:W2:Y:S04]  /*120c0*/  LDL.LU R34, [R1+0x42c] ;  /* 0x00042c0001227983 */ /* 0x000ea80000300800 */
[----:B------:R1:W-:Y:S01]  /*120d0*/  STL [R1+0x4c4], R16 ;  /* 0x0004c41001007387 */ /* 0x0003e20000100800 */
[----:B0-----:R-:W-:-:S03]  /*120e0*/  IADD3.X R27, R24, UR4, RZ, P5, !PT ;  /* 0x00000004181b7c10 */ /* 0x001fc6000affe4ff */
[----:B------:R-:W2:Y:S01]  /*120f0*/  LDL.LU R32, [R1+0x288] ;  /* 0x0002880001207983 */ /* 0x000ea20000300800 */
[C---:B------:R-:W-:Y:S01]  /*12100*/  SHF.L.U64.HI R27, R28.reuse, 0x2, R27 ;  /* 0x000000021c1b7819 */ /* 0x040fe2000001021b */
[----:B-1----:R-:W-:-:S05]  /*12110*/  IMAD.SHL.U32 R16, R28, 0x4, RZ ;  /* 0x000000041c107824 */ /* 0x002fca00078e00ff */
[----:B------:R-:W-:-:S04]  /*12120*/  IADD3 R28, P5, P6, R12, UR26, R16 ;  /* 0x0000001a0c1c7c10 */ /* 0x000fc8000febe010 */
[----:B------:R-:W-:Y:S02]  /*12130*/  IADD3.X R29, R6, UR27, R27, P5, P6 ;  /* 0x0000001b061d7c10 */ /* 0x000fe4000afec41b */
[----:B------:R-:W-:-:S05]  /*12140*/  IADD3 R28, P5, R28, R20, RZ ;  /* 0x000000141c1c7210 */ /* 0x000fca0007fbe0ff */
[----:B------:R-:W-:-:S05]  /*12150*/  IMAD.X R29, R29, 0x1, R7, P5 ;  /* 0x000000011d1d7824 */ /* 0x000fca00028e0607 */
[----:B------:R0:W2:Y:S04]  /*12160*/  @P3 LDG.E.EL R35, desc[UR18][R28.64] ;  /* 0x000000121c233981 */ /* 0x0000a8000c2e1900 */
[----:B----4-:R1:W-:Y:S04]  /*12170*/  STL [R1+0x90], R31 ;  /* 0x0000901f01007387 */ /* 0x0103e80000100800 */
[----:B------:R-:W4:Y:S01]  /*12180*/  LDL.LU R51, [R1+0x418] ;  /* 0x0004180001337983 */ /* 0x000f220000300800 */
[----:B0-----:R-:W-:-:S03]  /*12190*/  IADD3 R28, P5, P6, R54, UR24, R16 ;  /* 0x00000018361c7c10 */ /* 0x001fc6000febe010 */
[----:B------:R-:W4:Y:S01]  /*121a0*/  LDL.LU R52, [R1+0x414] ;  /* 0x0004140001347983 */ /* 0x000f220000300800 */
[----:B-1----:R-:W-:-:S03]  /*121b0*/  SEL R31, R5, RZ, P3 ;  /* 0x000000ff051f7207 */ /* 0x002fc60001800000 */
[----:B------:R-:W4:Y:S01]  /*121c0*/  LDL.LU R5, [R1+0x280] ;  /* 0x0002800001057983 */ /* 0x000f220000300800 */
[----:B------:R-:W-:Y:S02]  /*121d0*/  IADD3.X R29, R8, UR25, R27, P5, P6 ;  /* 0x00000019081d7c10 */ /* 0x000fe4000afec41b */
[----:B------:R-:W-:Y:S01]  /*121e0*/  IADD3 R28, P5, R28, R9, RZ ;  /* 0x000000091c1c7210 */ /* 0x000fe20007fbe0ff */
[----:B------:R-:W4:Y:S01]  /*121f0*/  LDL.LU R58, [R1+0x278] ;  /* 0x00027800013a7983 */ /* 0x000f220000300800 */
[----:B------:R-:W-:-:S03]  /*12200*/  SEL R30, R31, R30, !P2 ;  /* 0x0000001e1f1e7207 */ /* 0x000fc60005000000 */
[----:B------:R-:W4:Y:S01]  /*12210*/  LDL.LU R53, [R1+0x410] ;  /* 0x0004100001357983 */ /* 0x000f220000300800 */
[----:B------:R-:W-:-:S03]  /*12220*/  IMAD.X R29, R29, 0x1, R22, P5 ;  /* 0x000000011d1d7824 */ /* 0x000fc600028e0616 */
[----:B------:R-:W4:Y:S01]  /*12230*/  LDL.LU R55, [R1+0x27c] ;  /* 0x00027c0001377983 */ /* 0x000f220000300800 */
[----:B---3--:R-:W-:-:S05]  /*12240*/  SEL R31, R56, RZ, !P0 ;  /* 0x000000ff381f7207 */ /* 0x008fca0004000000 */
[----:B------:R-:W-:Y:S01]  /*12250*/  FADD R30, R30, R31 ;  /* 0x0000001f1e1e7221 */ /* 0x000fe20000000000 */
[----:B--2---:R0:W-:Y:S02]  /*12260*/  STL [R1+0x68], R35 ;  /* 0x0000682301007387 */ /* 0x0041e40000100800 */
[----:B0-----:R-:W-:Y:S02]  /*12270*/  IMAD.MOV.U32 R35, RZ, RZ, RZ ;  /* 0x000000ffff237224 */ /* 0x001fe400078e00ff */
[----:B------:R0:W-:Y:S04]  /*12280*/  STL [R1+0x4b8], R30 ;  /* 0x0004b81e01007387 */ /* 0x0001e80000100800 */
[----:B------:R-:W2:Y:S04]  /*12290*/  LDL.LU R60, [R1+0x400] ;  /* 0x00040000013c7983 */ /* 0x000ea80000300800 */
[----:B------:R1:W3:Y:S02]  /*122a0*/  @P1 LDG.E.EL R35, desc[UR18][R28.64] ;  /* 0x000000121c231981 */ /* 0x0002e4000c2e1900 */
[----:B-1----:R-:W-:-:S04]  /*122b0*/  IADD3 R28, P5, P6, R49, UR22, R16 ;  /* 0x00000016311c7c10 */ /* 0x002fc8000febe010 */
[----:B------:R-:W-:Y:S02]  /*122c0*/  IADD3.X R29, R15, UR23, R27, P5, P6 ;  /* 0x000000170f1d7c10 */ /* 0x000fe4000afec41b */
[----:B0-----:R-:W-:-:S04]  /*122d0*/  IADD3 R30, P5, P6, R3, UR20, R16 ;  /* 0x00000014031e7c10 */ /* 0x001fc8000febe010 */
[----:B------:R-:W-:Y:S02]  /*122e0*/  IADD3.X R16, R4, UR21, R27, P5, P6 ;  /* 0x0000001504107c10 */ /* 0x000fe4000afec41b */
[----:B------:R-:W-:Y:S01]  /*122f0*/  IADD3 R28, P5, R28, R9, RZ ;  /* 0x000000091c1c7210 */ /* 0x000fe20007fbe0ff */
[----:B------:R-:W-:-:S04]  /*12300*/  IMAD.MOV.U32 R27, RZ, RZ, RZ ;  /* 0x000000ffff1b7224 */ /* 0x000fc800078e00ff */
[----:B------:R-:W-:-:S05]  /*12310*/  IMAD.X R29, R29, 0x1, R22, P5 ;  /* 0x000000011d1d7824 */ /* 0x000fca00028e0616 */
[----:B------:R0:W2:Y:S04]  /*12320*/  @P4 LDG.E.EL R27, desc[UR18][R28.64] ;  /* 0x000000121c1b4981 */ /* 0x0000a8000c2e1900 */
[----:B------:R-:W-:Y:S04]  /*12330*/  STL [R1+0x360], R30 ;  /* 0x0003601e01007387 */ /* 0x000fe80000100800 */
[----:B------:R-:W3:Y:S04]  /*12340*/  LDL.LU R56, [R1+0x2b0] ;  /* 0x0002b00001387983 */ /* 0x000ee80000300800 */
[----:B------:R1:W-:Y:S02]  /*12350*/  STL [R1+0x364], R16 ;  /* 0x0003641001007387 */ /* 0x0003e40000100800 */
[----:B-1----:R-:W-:-:S05]  /*12360*/  SEL R16, R34, RZ, !P0 ;  /* 0x000000ff22107207 */ /* 0x002fca0004000000 */
[----:B------:R-:W-:-:S05]  /*12370*/  FADD R16, R32, R16 ;  /* 0x0000001020107221 */ /* 0x000fca0000000000 */
[----:B------:R4:W-:Y:S01]  /*12380*/  STL [R1+0x4a4], R16 ;  /* 0x0004a41001007387 */ /* 0x0009e20000100800 */
[----:B0-----:R-:W-:Y:S02]  /*12390*/  IADD3 R28, P5, R23, UR8, RZ ;  /* 0x00000008171c7c10 */ /* 0x001fe4000ffbe0ff */
[----:B----4-:R-:W-:-:S05]  /*123a0*/  SEL R16, R51, RZ, !P0 ;  /* 0x000000ff33107207 */ /* 0x010fca0004000000 */
[----:B------:R-:W-:Y:S01]  /*123b0*/  FADD R16, R5, R16 ;  /* 0x0000001005107221 */ /* 0x000fe20000000000 */
[----:B------:R-:W-:-:S05]  /*123c0*/  SEL R29, R52, RZ, !P0 ;  /* 0x000000ff341d7207 */ /* 0x000fca0004000000 */
[----:B------:R-:W-:Y:S01]  /*123d0*/  FADD R29, R58, R29 ;  /* 0x0000001d3a1d7221 */ /* 0x000fe20000000000 */
[----:B------:R-:W-:Y:S01]  /*123e0*/  IMAD.MOV.U32 R31, RZ, RZ, RZ ;  /* 0x000000ffff1f7224 */ /* 0x000fe200078e00ff */
[----:B--2---:R0:W-:Y:S04]  /*123f0*/  STL [R1+0x70], R27 ;  /* 0x0000701b01007387 */ /* 0x0041e80000100800 */
[----:B------:R-:W2:Y:S04]  /*12400*/  LDL.LU R5, [R1+0x404] ;  /* 0x0004040001057983 */ /* 0x000ea80000300800 */
[----:B------:R1:W-:Y:S01]  /*12410*/  STL [R1+0x49c], R16 ;  /* 0x00049c1001007387 */ /* 0x0003e20000100800 */
[----:B0-----:R-:W-:-:S04]  /*12420*/  IADD3.X R27, R19, UR4, RZ, P5, !PT ;  /* 0x00000004131b7c10 */ /* 0x001fc8000affe4ff */
[C---:B------:R-:W-:Y:S01]  /*12430*/  SHF.L.U64.HI R27, R28.reuse, 0x2, R27 ;  /* 0x000000021c1b7819 */ /* 0x040fe2000001021b */
[----:B-1----:R-:W-:Y:S01]  /*12440*/  IMAD.SHL.U32 R16, R28, 0x4, RZ ;  /* 0x000000041c107824 */ /* 0x002fe200078e00ff */
[----:B------:R0:W-:Y:S04]  /*12450*/  STL [R1+0x4a0], R29 ;  /* 0x0004a01d01007387 */ /* 0x0001e80000100800 */
[----:B------:R-:W-:-:S04]  /*12460*/  IADD3 R28, P5, P6, R12, UR26, R16 ;  /* 0x0000001a0c1c7c10 */ /* 0x000fc8000febe010 */
[----:B0-----:R-:W-:Y:S02]  /*12470*/  IADD3.X R29, R6, UR27, R27, P5, P6 ;  /* 0x0000001b061d7c10 */ /* 0x001fe4000afec41b */
[----:B------:R-:W-:-:S05]  /*12480*/  IADD3 R28, P5, R28, R20, RZ ;  /* 0x000000141c1c7210 */ /* 0x000fca0007fbe0ff */
[----:B------:R-:W-:-:S05]  /*12490*/  IMAD.X R29, R29, 0x1, R7, P5 ;  /* 0x000000011d1d7824 */ /* 0x000fca00028e0607 */
[----:B------:R0:W4:Y:S01]  /*124a0*/  @P3 LDG.E.EL R31, desc[UR18][R28.64] ;  /* 0x000000121c1f3981 */ /* 0x000122000c2e1900 */
[----:B------:R-:W-:-:S05]  /*124b0*/  SEL R30, R53, RZ, !P0 ;  /* 0x000000ff351e7207 */ /* 0x000fca0004000000 */
[----:B------:R-:W-:Y:S01]  /*124c0*/  FADD R30, R55, R30 ;  /* 0x0000001e371e7221 */ /* 0x000fe20000000000 */
[----:B---3--:R-:W-:Y:S01]  /*124d0*/  STL [R1+0x88], R35 ;  /* 0x0000882301007387 */ /* 0x008fe20000100800 */
[----:B0-----:R-:W-:-:S03]  /*124e0*/  IADD3 R28, P5, P6, R54, UR24, R16 ;  /* 0x00000018361c7c10 */ /* 0x001fc6000febe010 */
[----:B------:R-:W-:Y:S01]  /*124f0*/  STL [R1+0x4bc], R30 ;  /* 0x0004bc1e01007387 */ /* 0x000fe20000100800 */
[----:B------:R-:W-:-:S03]  /*12500*/  IADD3.X R29, R8, UR25, R27, P5, P6 ;  /* 0x00000019081d7c10 */ /* 0x000fc6000afec41b */
[----:B------:R-:W3:Y:S01]  /*12510*/  LDL.LU R58, [R1+0x40c] ;  /* 0x00040c00013a7983 */ /* 0x000ee20000300800 */
[----:B------:R-:W-:-:S03]  /*12520*/  IADD3 R28, P5, R28, R9, RZ ;  /* 0x000000091c1c7210 */ /* 0x000fc60007fbe0ff */
[----:B------:R-:W2:Y:S04]  /*12530*/  LDL.LU R53, [R1+0x408] ;  /* 0x0004080001357983 */ /* 0x000ea80000300800 */
[----:B------:R-:W2:Y:S01]  /*12540*/  LDL.LU R55, [R1+0x2a0] ;  /* 0x0002a00001377983 */ /* 0x000ea20000300800 */
[----:B------:R-:W-:-:S03]  /*12550*/  IMAD.X R29, R29, 0x1, R22, P5 ;  /* 0x000000011d1d7824 */ /* 0x000fc600028e0616 */
[----:B----4-:R0:W-:Y:S02]  /*12560*/  STL [R1+0x34], R31 ;  /* 0x0000341f01007387 */ /* 0x0101e40000100800 */
[----:B0-----:R-:W-:-:S06]  /*12570*/  IMAD.MOV.U32 R31, RZ, RZ, RZ ;  /* 0x000000ffff1f7224 */ /* 0x001fcc00078e00ff */
[----:B------:R0:W4:Y:S01]  /*12580*/  @P1 LDG.E.EL R31, desc[UR18][R28.64] ;  /* 0x000000121c1f1981 */ /* 0x000122000c2e1900 */
[----:B------:R-:W-:Y:S02]  /*12590*/  ISETP.NE.AND P6, PT, R2, 0x10, PT ;  /* 0x000000100200780c */ /* 0x000fe40003fc5270 */
[----:B------:R-:W-:-:S11]  /*125a0*/  SEL R30, R60, RZ, P1 ;  /* 0x000000ff3c1e7207 */ /* 0x000fd60000800000 */
[----:B------:R-:W-:Y:S02]  /*125b0*/  @P6 SEL R30, R56, RZ, P4 ;  /* 0x000000ff381e6207 */ /* 0x000fe40002000000 */
[----:B0-----:R-:W-:-:S04]  /*125c0*/  IADD3 R28, P5, P6, R49, UR22, R16 ;  /* 0x00000016311c7c10 */ /* 0x001fc8000febe010 */
[----:B------:R-:W-:Y:S01]  /*125d0*/  IADD3.X R29, R15, UR23, R27, P5, P6 ;  /* 0x000000170f1d7c10 */ /* 0x000fe2000afec41b */
[----:B----4-:R0:W-:Y:S04]  /*125e0*/  STL [R1+0x84], R31 ;  /* 0x0000841f01007387 */ /* 0x0101e80000100800 */
[----:B------:R-:W4:Y:S01]  /*125f0*/  LDL.LU R60, [R1+0x28c] ;  /* 0x00028c00013c7983 */ /* 0x000f220000300800 */
[----:B0-----:R-:W-:-:S04]  /*12600*/  IADD3 R31, P5, P6, R3, UR20, R16 ;  /* 0x00000014031f7c10 */ /* 0x001fc8000febe010 */
[----:B------:R-:W-:Y:S01]  /*12610*/  IADD3.X R16, R4, UR21, R27, P5, P6 ;  /* 0x0000001504107c10 */ /* 0x000fe2000afec41b */
[----:B------:R-:W-:Y:S01]  /*12620*/  STL [R1+0x338], R31 ;  /* 0x0003381f01007387 */ /* 0x000fe20000100800 */
[----:B------:R-:W-:-:S03]  /*12630*/  IADD3 R28, P5, R28, R9, RZ ;  /* 0x000000091c1c7210 */ /* 0x000fc60007fbe0ff */
[----:B------:R2:W-:Y:S02]  /*12640*/  STL [R1+0x33c], R16 ;  /* 0x00033c1001007387 */ /* 0x0005e40000100800 */
[----:B------:R-:W-:Y:S01]  /*12650*/  IMAD.X R29, R29, 0x1, R22, P5 ;  /* 0x000000011d1d7824 */ /* 0x000fe200028e0616 */
[----:B------:R-:W-:Y:S01]  /*12660*/  USHF.R.U32.HI UR4, URZ, 0x1d, UR7 ;  /* 0x0000001d3f047899 */ /* 0x000fe20008011607 */
[----:B---3--:R-:W-:Y:S01]  /*12670*/  SEL R27, R58, RZ, !P0 ;  /* 0x000000ff3a1b7207 */ /* 0x008fe20004000000 */
[----:B------:R-:W3:Y:S01]  /*12680*/  LDL.LU R56, [R1+0x284] ;  /* 0x0002840001387983 */ /* 0x000ee20000300800 */
[----:B--2---:R-:W-:Y:S01]  /*12690*/  SEL R16, R5, RZ, P3 ;  /* 0x000000ff05107207 */ /* 0x004fe20001800000 */
[----:B------:R-:W-:-:S06]  /*126a0*/  IMAD.MOV.U32 R5, RZ, RZ, RZ ;  /* 0x000000ffff057224 */ /* 0x000fcc00078e00ff */
[----:B------:R0:W2:Y:S01]  /*126b0*/  @P4 LDG.E.EL R5, desc[UR18][R28.64] ;  /* 0x000000121c054981 */ /* 0x0000a2000c2e1900 */
[----:B------:R-:W-:-:S04]  /*126c0*/  ULOP3.LUT UR4, UR4, 0x4, URZ, 0xc0, !UPT ;  /* 0x0000000404047892 */ /* 0x000fc8000f8ec03f */
[----:B------:R-:W-:Y:S01]  /*126d0*/  UIADD3 UR4, UP0, UR6, UR4, URZ ;  /* 0x0000000406047290 */ /* 0x000fe2000ff1e03f */
[----:B------:R-:W-:-:S03]  /*126e0*/  SEL R30, R16, R30, !P2 ;  /* 0x0000001e101e7207 */ /* 0x000fc60005000000 */
[----:B------:R-:W-:Y:S01]  /*126f0*/  USHF.L.U32 UR5, UR4, 0x2, URZ ;  /* 0x0000000204057899 */ /* 0x000fe2000800063f */
[----:B0-----:R-:W-:Y:S01]  /*12700*/  SEL R29, R53, RZ, !P0 ;  /* 0x000000ff351d7207 */ /* 0x001fe20004000000 */
[----:B------:R-:W-:Y:S01]  /*12710*/  UIADD3.X UR6, URZ, UR7, URZ, UP0, !UPT ;  /* 0x000000073f067290 */ /* 0x000fe200087fe43f */
[----:B------:R-:W-:-:S03]  /*12720*/  FADD R31, R55, R27 ;  /* 0x0000001b371f7221 */ /* 0x000fc60000000000 */
[----:B------:R-:W-:Y:S01]  /*12730*/  USHF.L.U64.HI UR4, UR4, 0x2, UR6 ;  /* 0x0000000204047899 */ /* 0x000fe20008010206 */
[----:B------:R-:W-:Y:S01]  /*12740*/  FADD R27, R30, R29 ;  /* 0x0000001d1e1b7221 */ /* 0x000fe20000000000 */
[----:B------:R-:W-:-:S04]  /*12750*/  IADD3 R16, P5, R10, UR5, RZ ;  /* 0x000000050a107c10 */ /* 0x000fc8000ffbe0ff */
[----:B------:R-:W-:-:S04]  /*12760*/  IADD3.X R28, R21, UR4, RZ, P5, !PT ;  /* 0x00000004151c7c10 */ /* 0x000fc8000affe4ff */
[----:B------:R-:W-:Y:S01]  /*12770*/  SHF.L.U64.HI R30, R16, 0x2, R28 ;  /* 0x00000002101e7819 */ /* 0x000fe2000001021c */
[----:B--2---:R0:W-:Y:S04]  /*12780*/  STL [R1+0x64], R5 ;  /* 0x0000640501007387 */ /* 0x0041e80000100800 */
[----:B0-----:R-:W2:Y:S04]  /*12790*/  LDL.LU R5, [R1+0x274] ;  /* 0x0002740001057983 */ /* 0x001ea80000300800 */
[----:B------:R-:W2:Y:S04]  /*127a0*/  LDL.LU R34, [R1+0x258] ;  /* 0x0002580001227983 */ /* 0x000ea80000300800 */
[----:B------:R0:W-:Y:S04]  /*127b0*/  STL [R1+0x498], R31 ;  /* 0x0004981f01007387 */ /* 0x0001e80000100800 */
[----:B------:R-:W2:Y:S04]  /*127c0*/  LDL.LU R32, [R1+0x250] ;  /* 0x0002500001207983 */ /* 0x000ea80000300800 */
[----:B------:R1:W-:Y:S01]  /*127d0*/  STL [R1+0x464], R27 ;  /* 0x0004641b01007387 */ /* 0x0003e20000100800 */
[----:B0-----:R-:W-:-:S03]  /*127e0*/  IMAD.MOV.U32 R31, RZ, RZ, RZ ;  /* 0x000000ffff1f7224 */ /* 0x001fc600078e00ff */
[----:B------:R-:W2:Y:S04]  /*127f0*/  LDL.LU R58, [R1+0x260] ;  /* 0x00026000013a7983 */ /* 0x000ea80000300800 */
[----:B------:R-:W2:Y:S01]  /*12800*/  LDL.LU R53, [R1+0x25c] ;  /* 0x00025c0001357983 */ /* 0x000ea20000300800 */
[----:B-1----:R-:W-:-:S03]  /*12810*/  IMAD.SHL.U32 R27, R16, 0x4, RZ ;  /* 0x00000004101b7824 */ /* 0x002fc600078e00ff */
[----:B------:R-:W2:Y:S02]  /*12820*/  LDL.LU R55, [R1+0x24c] ;  /* 0x00024c0001377983 */ /* 0x000ea40000300800 */
[----:B------:R-:W-:-:S04]  /*12830*/  IADD3 R28, P5, P6, R12, UR26, R27 ;  /* 0x0000001a0c1c7c10 */ /* 0x000fc8000febe01b */
[----:B------:R-:W-:Y:S02]  /*12840*/  IADD3.X R16, R6, UR27, R30, P5, P6 ;  /* 0x0000001b06107c10 */ /* 0x000fe4000afec41e */
[----:B------:R-:W-:-:S05]  /*12850*/  IADD3 R28, P5, R28, R20, RZ ;  /* 0x000000141c1c7210 */ /* 0x000fca0007fbe0ff */
[----:B------:R-:W-:-:S05]  /*12860*/  IMAD.X R29, R16, 0x1, R7, P5 ;  /* 0x00000001101d7824 */ /* 0x000fca00028e0607 */
[----:B------:R0:W2:Y:S01]  /*12870*/  @P3 LDG.E.EL R31, desc[UR18][R28.64] ;  /* 0x000000121c1f3981 */ /* 0x0000a2000c2e1900 */
[----:B------:R-:W-:Y:S02]  /*12880*/  ISETP.NE.AND P6, PT, R2, 0x10, PT ;  /* 0x000000100200780c */ /* 0x000fe40003fc5270 */
[----:B----4-:R-:W-:Y:S02]  /*12890*/  SEL R16, R60, RZ, P1 ;  /* 0x000000ff3c107207 */ /* 0x010fe40000800000 */
[----:B------:R-:W4:Y:S09]  /*128a0*/  LDL.LU R60, [R1+0x248] ;  /* 0x00024800013c7983 */ /* 0x000f320000300800 */
[----:B---3--:R-:W-:-:S02]  /*128b0*/  @P6 SEL R16, R56, RZ, P4 ;  /* 0x000000ff38106207 */ /* 0x008fc40002000000 */
[----:B0-----:R-:W-:Y:S01]  /*128c0*/  IADD3 R28, P5, P6, R54, UR24, R27 ;  /* 0x00000018361c7c10 */ /* 0x001fe2000febe01b */
[----:B------:R-:W3:Y:S03]  /*128d0*/  LDL.LU R56, [R1+0x26c] ;  /* 0x00026c0001387983 */ /* 0x000ee60000300800 */
[----:B------:R-:W-:Y:S02]  /*128e0*/  IADD3.X R29, R8, UR25, R30, P5, P6 ;  /* 0x00000019081d7c10 */ /* 0x000fe4000afec41e */
[----:B------:R-:W-:-:S05]  /*128f0*/  IADD3 R28, P5, R28, R9, RZ ;  /* 0x000000091c1c7210 */ /* 0x000fca0007fbe0ff */
[----:B------:R-:W-:Y:S01]  /*12900*/  IMAD.X R29, R29, 0x1, R22, P5 ;  /* 0x000000011d1d7824 */ /* 0x000fe200028e0616 */
[----:B--2---:R0:W-:Y:S04]  /*12910*/  STL [R1+0x30], R31 ;  /* 0x0000301f01007387 */ /* 0x0041e80000100800 */
[----:B------:R-:W2:Y:S01]  /*12920*/  LDL.LU R51, [R1+0x23c] ;  /* 0x00023c0001337983 */ /* 0x000ea20000300800 */
[----:B0-----:R-:W-:Y:S01]  /*12930*/  SEL R31, R5, RZ, P3 ;  /* 0x000000ff051f7207 */ /* 0x001fe20001800000 */
[----:B------:R-:W-:-:S06]  /*12940*/  IMAD.MOV.U32 R5, RZ, RZ, RZ ;  /* 0x000000ffff057224 */ /* 0x000fcc00078e00ff */
[----:B------:R0:W2:Y:S02]  /*12950*/  @P1 LDG.E.EL R5, desc[UR18][R28.64] ;  /* 0x000000121c051981 */ /* 0x0000a4000c2e1900 */
[----:B0-----:R-:W-:-:S04]  /*12960*/  IADD3 R28, P5, P6, R49, UR22, R27 ;  /* 0x00000016311c7c10 */ /* 0x001fc8000febe01b */
[----:B------:R-:W-:Y:S01]  /*12970*/  IADD3.X R29, R15, UR23, R30, P5, P6 ;  /* 0x000000170f1d7c10 */ /* 0x000fe2000afec41e */
[----:B--2---:R0:W-:Y:S04]  /*12980*/  STL [R1+0x78], R5 ;  /* 0x0000780501007387 */ /* 0x0041e80000100800 */
[----:B------:R-:W2:Y:S01]  /*12990*/  LDL.LU R52, [R1+0x264] ;  /* 0x0002640001347983 */ /* 0x000ea20000300800 */
[----:B0-----:R-:W-:-:S04]  /*129a0*/  IADD3 R5, P5, P6, R3, UR20, R27 ;  /* 0x0000001403057c10 */ /* 0x001fc8000febe01b */
[----:B------:R-:W-:Y:S02]  /*129b0*/  IADD3.X R27, R4, UR21, R30, P5, P6 ;  /* 0x00000015041b7c10 */ /* 0x000fe4000afec41e */
[----:B------:R-:W-:Y:S01]  /*129c0*/  IADD3 R28, P5, R28, R9, RZ ;  /* 0x000000091c1c7210 */ /* 0x000fe20007fbe0ff */
[----:B------:R-:W-:-:S04]  /*129d0*/  IMAD.MOV.U32 R30, RZ, RZ, RZ ;  /* 0x000000ffff1e7224 */ /* 0x000fc800078e00ff */
[----:B------:R-:W-:-:S05]  /*129e0*/  IMAD.X R29, R29, 0x1, R22, P5 ;  /* 0x000000011d1d7824 */ /* 0x000fca00028e0616 */
[----:B------:R0:W2:Y:S04]  /*129f0*/  @P4 LDG.E.EL R30, desc[UR18][R28.64] ;  /* 0x000000121c1e4981 */ /* 0x0000a8000c2e1900 */
[----:B------:R1:W-:Y:S04]  /*12a00*/  STL [R1+0xd0], R5 ;  /* 0x0000d00501007387 */ /* 0x0003e80000100800 */
[----:B-1----:R-:W2:Y:S04]  /*12a10*/  LDL.LU R5, [R1+0x240] ;  /* 0x0002400001057983 */ /* 0x002ea80000300800 */
[----:B------:R1:W-:Y:S02]  /*12a20*/  STL [R1+0xd4], R27 ;  /* 0x0000d41b01007387 */ /* 0x0003e40000100800 */
[----:B-1----:R-:W-:-:S05]  /*12a30*/  SEL R27, R34, RZ, !P0 ;  /* 0x000000ff221b7207 */ /* 0x002fca0004000000 */
[----:B------:R-:W-:-:S05]  /*12a40*/  FADD R27, R32, R27 ;  /* 0x0000001b201b7221 */ /* 0x000fca0000000000 */
[----:B------:R1:W-:Y:S01]  /*12a50*/  STL [R1+0x460], R27 ;  /* 0x0004601b01007387 */ /* 0x0003e20000100800 */
[----:B0-----:R-:W-:Y:S02]  /*12a60*/  IADD3 R28, P5, R14, UR5, RZ ;  /* 0x000000050e1c7c10 */ /* 0x001fe4000ffbe0ff */
[----:B-1----:R-:W-:-:S05]  /*12a70*/  SEL R27, R58, RZ, !P0 ;  /* 0x000000ff3a1b7207 */ /* 0x002fca0004000000 */
[----:B------:R-:W-:Y:S01]  /*12a80*/  FADD R27, R55, R27 ;  /* 0x0000001b371b7221 */ /* 0x000fe20000000000 */
[----:B------:R-:W-:-:S05]  /*12a90*/  SEL R29, R53, RZ, !P0 ;  /* 0x000000ff351d7207 */ /* 0x000fca0004000000 */
[----:B----4-:R-:W-:Y:S01]  /*12aa0*/  FADD R29, R60, R29 ;  /* 0x0000001d3c1d7221 */ /* 0x010fe20000000000 */
[----:B------:R-:W-:Y:S01]  /*12ab0*/  SEL R16, R31, R16, !P2 ;  /* 0x000000101f107207 */ /* 0x000fe20005000000 */
[----:B------:R-:W-:Y:S01]  /*12ac0*/  IMAD.MOV.U32 R32, RZ, RZ, RZ ;  /* 0x000000ffff207224 */ /* 0x000fe200078e00ff */
[----:B---3--:R-:W-:-:S05]  /*12ad0*/  SEL R31, R56, RZ, !P0 ;  /* 0x000000ff381f7207 */ /* 0x008fca0004000000 */
[----:B------:R-:W-:Y:S01]  /*12ae0*/  FADD R31, R51, R31 ;  /* 0x0000001f331f7221 */ /* 0x000fe20000000000 */
[----:B--2---:R0:W-:Y:S04]  /*12af0*/  STL [R1+0x5c], R30 ;  /* 0x00005c1e01007387 */ /* 0x0041e80000100800 */
[----:B------:R-:W2:Y:S04]  /*12b00*/  LDL.LU R58, [R1+0x270] ;  /* 0x00027000013a7983 */ /* 0x000ea80000300800 */
[----:B------:R1:W-:Y:S01]  /*12b10*/  STL [R1+0x45c], R27 ;  /* 0x00045c1b01007387 */ /* 0x0003e20000100800 */
[----:B0-----:R-:W-:-:S04]  /*12b20*/  IADD3.X R30, R25, UR4, RZ, P5, !PT ;  /* 0x00000004191e7c10 */ /* 0x001fc8000affe4ff */
[C---:B------:R-:W-:Y:S01]  /*12b30*/  SHF.L.U64.HI R30, R28.reuse, 0x2, R30 ;  /* 0x000000021c1e7819 */ /* 0x040fe2000001021e */
[----:B-1----:R-:W-:Y:S01]  /*12b40*/  IMAD.SHL.U32 R27, R28, 0x4, RZ ;  /* 0x000000041c1b7824 */ /* 0x002fe200078e00ff */
[----:B------:R0:W-:Y:S04]  /*12b50*/  STL [R1+0x458], R29 ;  /* 0x0004581d01007387 */ /* 0x0001e80000100800 */
[----:B------:R-:W-:Y:S01]  /*12b60*/  IADD3 R28, P5, P6, R12, UR26, R27 ;  /* 0x0000001a0c1c7c10 */ /* 0x000fe2000febe01b */
[----:B------:R-:W3:Y:S04]  /*12b70*/  LDL.LU R53, [R1+0x244] ;  /* 0x0002440001357983 */ /* 0x000ee80000300800 */
[----:B------:R-:W4:Y:S01]  /*12b80*/  LDL.LU R55, [R1+0x22c] ;  /* 0x00022c0001377983 */ /* 0x000f220000300800 */
[----:B0-----:R-:W-:-:S02]  /*12b90*/  IADD3.X R29, R6, UR27, R30, P5, P6 ;  /* 0x0000001b061d7c10 */ /* 0x001fc4000afec41e */
[----:B------:R-:W-:Y:S01]  /*12ba0*/  IADD3 R28, P5, R28, R20, RZ ;  /* 0x000000141c1c7210 */ /* 0x000fe20007fbe0ff */
[----:B------:R-:W2:Y:S04]  /*12bb0*/  LDL.LU R60, [R1+0x230] ;  /* 0x00023000013c7983 */ /* 0x000ea80000300800 */
[----:B------:R-:W-:Y:S01]  /*12bc0*/  IMAD.X R29, R29, 0x1, R7, P5 ;  /* 0x000000011d1d7824 */ /* 0x000fe200028e0607 */
[----:B------:R-:W2:Y:S04]  /*12bd0*/  LDL.LU R56, [R1+0x21c] ;  /* 0x00021c0001387983 */ /* 0x000ea80000300800 */
[----:B------:R0:W2:Y:S04]  /*12be0*/  @P3 LDG.E.EL R32, desc[UR18][R28.64] ;  /* 0x000000121c203981 */ /* 0x0000a8000c2e1900 */
[----:B------:R1:W-:Y:S01]  /*12bf0*/  STL [R1+0x454], R31 ;  /* 0x0004541f01007387 */ /* 0x0003e20000100800 */
[----:B0-----:R-:W-:-:S02]  /*12c00*/  IADD3 R28, P5, P6, R54, UR24, R27 ;  /* 0x00000018361c7c10 */ /* 0x001fc4000febe01b */
[----:B-1----:R-:W-:Y:S02]  /*12c10*/  SEL R31, R52, RZ, !P0 ;  /* 0x000000ff341f7207 */ /* 0x002fe40004000000 */
[----:B------:R-:W-:Y:S02]  /*12c20*/  IADD3.X R29, R8, UR25, R30, P5, P6 ;  /* 0x00000019081d7c10 */ /* 0x000fe4000afec41e */
[----:B------:R-:W-:Y:S01]  /*12c30*/  IADD3 R28, P5, R28, R9, RZ ;  /* 0x000000091c1c7210 */ /* 0x000fe20007fbe0ff */
[----:B------:R-:W-:Y:S01]  /*12c40*/  FADD R31, R5, R31 ;  /* 0x0000001f051f7221 */ /* 0x000fe20000000000 */
[----:B------:R-:W-:-:S03]  /*12c50*/  IMAD.MOV.U32 R5, RZ, RZ, RZ ;  /* 0x000000ffff057224 */ /* 0x000fc600078e00ff */
[----:B------:R-:W-:-:S05]  /*12c60*/  IMAD.X R29, R29, 0x1, R22, P5 ;  /* 0x000000011d1d7824 */ /* 0x000fca00028e0616 */
[----:B------:R0:W3:Y:S04]  /*12c70*/  @P1 LDG.E.EL R5, desc[UR18][R28.64] ;  /* 0x000000121c051981 */ /* 0x0000e8000c2e1900 */
[----:B------:R1:W-:Y:S01]  /*12c80*/  STL [R1+0x444], R31 ;  /* 0x0004441f01007387 */ /* 0x0003e20000100800 */
[----:B0-----:R-:W-:-:S04]  /*12c90*/  IADD3 R28, P5, P6, R49, UR22, R27 ;  /* 0x00000016311c7c10 */ /* 0x001fc8000febe01b */
[----:B------:R-:W-:Y:S02]  /*12ca0*/  IADD3.X R29, R15, UR23, R30, P5, P6 ;  /* 0x000000170f1d7c10 */ /* 0x000fe4000afec41e */
[----:B-1----:R-:W-:-:S04]  /*12cb0*/  IADD3 R31, P5, P6, R3, UR20, R27 ;  /* 0x00000014031f7c10 */ /* 0x002fc8000febe01b */
[----:B------:R-:W-:Y:S02]  /*12cc0*/  IADD3.X R27, R4, UR21, R30, P5, P6 ;  /* 0x00000015041b7c10 */ /* 0x000fe4000afec41e */
[----:B------:R-:W-:-:S05]  /*12cd0*/  IADD3 R28, P5, R28, R9, RZ ;  /* 0x000000091c1c7210 */ /* 0x000fca0007fbe0ff */
[----:B------:R-:W-:Y:S01]  /*12ce0*/  IMAD.X R29, R29, 0x1, R22, P5 ;  /* 0x000000011d1d7824 */ /* 0x000fe200028e0616 */
[----:B--2---:R0:W-:Y:S04]  /*12cf0*/  STL [R1+0x2c], R32 ;  /* 0x00002c2001007387 */ /* 0x0041e80000100800 */
[----:B0-----:R-:W2:Y:S04]  /*12d00*/  LDL.LU R32, [R1+0x220] ;  /* 0x0002200001207983 */ /* 0x001ea80000300800 */
[----:B---3--:R0:W-:Y:S04]  /*12d10*/  STL [R1+0x6c], R5 ;  /* 0x00006c0501007387 */ /* 0x0081e80000100800 */
[----:B0-----:R-:W3:Y:S04]  /*12d20*/  LDL.LU R5, [R1+0x20c] ;  /* 0x00020c0001057983 */ /* 0x001ee80000300800 */
[----:B------:R0:W-:Y:S02]  /*12d30*/  STL [R1+0x320], R31 ;  /* 0x0003201f01007387 */ /* 0x0001e40000100800 */
[----:B0-----:R-:W-:-:S06]  /*12d40*/  CS2R R30, SRZ ;  /* 0x00000000001e7805 */ /* 0x001fcc000001ff00 */
[----:B------:R4:W2:Y:S04]  /*12d50*/  @P4 LDG.E.EL R30, desc[UR18][R28.64] ;  /* 0x000000121c1e4981 */ /* 0x0008a8000c2e1900 */
[----:B------:R0:W-:Y:S04]  /*12d60*/  STL [R1+0x324], R27 ;  /* 0x0003241b01007387 */ /* 0x0001e80000100800 */
[----:B------:R-:W3:Y:S04]  /*12d70*/  LDL.LU R51, [R1+0x204] ;  /* 0x0002040001337983 */ /* 0x000ee80000300800 */
[----:B------:R-:W3:Y:S01]  /*12d80*/  LDL.LU R52, [R1+0x1f4] ;  /* 0x0001f40001347983 */ /* 0x000ee20000300800 */
[----:B0-----:R-:W-:-:S05]  /*12d90*/  SEL R27, R58, RZ, !P0 ;  /* 0x000000ff3a1b7207 */ /* 0x001fca0004000000 */
[----:B------:R-:W-:Y:S01]  /*12da0*/  FADD R16, R16, R27 ;  /* 0x0000001b10107221 */ /* 0x000fe20000000000 */
[----:B----4-:R-:W-:-:S04]  /*12db0*/  SEL R29, R55, RZ, !P0 ;  /* 0x000000ff371d7207 */ /* 0x010fc80004000000 */
[----:B------:R0:W-:Y:S01]  /*12dc0*/  STL [R1+0x440], R16 ;  /* 0x0004401001007387 */ /* 0x0001e20000100800 */
[----:B------:R-:W-:Y:S02]  /*12dd0*/  IADD3 R28, P5, R11, UR5, RZ ;  /* 0x000000050b1c7c10 */ /* 0x000fe4000ffbe0ff */
[----:B0-----:R-:W-:Y:S02]  /*12de0*/  SEL R16, R53, RZ, !P0 ;  /* 0x000000ff35107207 */ /* 0x001fe40004000000 */
[----:B------:R-:W-:-:S04]  /*12df0*/  IADD3.X R27, R24, UR4, RZ, P5, !PT ;  /* 0x00000004181b7c10 */ /* 0x000fc8000affe4ff */
[----:B------:R-:W-:Y:S01]  /*12e00*/  SHF.L.U64.HI R27, R28, 0x2, R27 ;  /* 0x000000021c1b7819 */ /* 0x000fe2000001021b */
[----:B--2---:R0:W-:Y:S02]  /*12e10*/  STL [R1+0x44], R30 ;  /* 0x0000441e01007387 */ /* 0x0041e40000100800 */
[----:B0-----:R-:W-:Y:S01]  /*12e20*/  FADD R30, R60, R16 ;  /* 0x000000103c1e7221 */ /* 0x001fe20000000000 */
[----:B------:R-:W-:Y:S02]  /*12e30*/  FADD R16, R56, R29 ;  /* 0x0000001d38107221 */ /* 0x000fe40000000000 */
[----:B------:R-:W2:Y:S04]  /*12e40*/  LDL.LU R56, [R1+0x1a8] ;  /* 0x0001a80001387983 */ /* 0x000ea80000300800 */
[----:B------:R0:W-:Y:S04]  /*12e50*/  STL [R1+0x44c], R30 ;  /* 0x00044c1e01007387 */ /* 0x0001e80000100800 */
[----:B------:R-:W4:Y:S04]  /*12e60*/  LDL.LU R58, [R1+0x1a4] ;  /* 0x0001a400013a7983 */ /* 0x000f280000300800 */
[----:B------:R1:W-:Y:S01]  /*12e70*/  STL [R1+0x450], R16 ;  /* 0x0004501001007387 */ /* 0x0003e20000100800 */
[----:B0-----:R-:W-:-:S03]  /*12e80*/  SEL R30, R32, RZ, !P0 ;  /* 0x000000ff201e7207 */ /* 0x001fc60004000000 */
[----:B------:R-:W2:Y:S01]  /*12e90*/  LDL.LU R53, [R1+0x1f8] ;  /* 0x0001f80001357983 */ /* 0x000ea20000300800 */
[----:B-1----:R-:W-:Y:S02]  /*12ea0*/  IMAD.SHL.U32 R16, R28, 0x4, RZ ;  /* 0x000000041c107824 */ /* 0x002fe400078e00ff */
[----:B---3--:R-:W-:Y:S01]  /*12eb0*/  FADD R30, R5, R30 ;  /* 0x0000001e051e7221 */ /* 0x008fe20000000000 */
[----:B------:R-:W3:Y:S02]  /*12ec0*/  LDL.LU R55, [R1+0x1b0] ;  /* 0x0001b00001377983 */ /* 0x000ee40000300800 */
[----:B------:R-:W-:Y:S01]  /*12ed0*/  IADD3 R28, P5, P6, R12, UR26, R16 ;  /* 0x0000001a0c1c7c10 */ /* 0x000fe2000febe010 */
[----:B------:R-:W-:Y:S01]  /*12ee0*/  IMAD.MOV.U32 R5, RZ, RZ, RZ ;  /* 0x000000ffff057224 */ /* 0x000fe200078e00ff */
[----:B------:R-:W2:Y:S02]  /*12ef0*/  LDL.LU R60, [R1+0x1e4] ;  /* 0x0001e400013c7983 */ /* 0x000ea40000300800 */
[----:B------:R-:W-:-:S02]  /*12f00*/  IADD3.X R29, R6, UR27, R27, P5, P6 ;  /* 0x0000001b061d7c10 */ /* 0x000fc4000afec41b */
[----:B------:R-:W-:-:S05]  /*12f10*/  IADD3 R28, P5, R28, R20, RZ ;  /* 0x000000141c1c7210 */ /* 0x000fca0007fbe0ff */
[----:B------:R-:W-:-:S05]  /*12f20*/  IMAD.X R29, R29, 0x1, R7, P5 ;  /* 0x000000011d1d7824 */ /* 0x000fca00028e0607 */
[----:B------:R0:W2:Y:S02]  /*12f30*/  @P3 LDG.E.EL R5, desc[UR18][R28.64] ;  /* 0x000000121c053981 */ /* 0x0000a4000c2e1900 */
[----:B0-----:R-:W-:-:S04]  /*12f40*/  IADD3 R28, P5, P6, R54, UR24, R16 ;  /* 0x00000018361c7c10 */ /* 0x001fc8000febe010 */
[----:B------:R-:W-:Y:S02]  /*12f50*/  IADD3.X R29, R8, UR25, R27, P5, P6 ;  /* 0x00000019081d7c10 */ /* 0x000fe4000afec41b */
[----:B------:R-:W-:Y:S01]  /*12f60*/  IADD3 R28, P5, R28, R9, RZ ;  /* 0x000000091c1c7210 */ /* 0x000fe20007fbe0ff */
[----:B------:R0:W-:Y:S04]  /*12f70*/  STL [R1+0x448], R30 ;  /* 0x0004481e01007387 */ /* 0x0001e80000100800 */
[----:B------:R-:W-:-:S05]  /*12f80*/  IMAD.X R29, R29, 0x1, R22, P5 ;  /* 0x000000011d1d7824 */ /* 0x000fca00028e0616 */
[----:B------:R1:W3:Y:S01]  /*12f90*/  @P1 LDG.E.EL R31, desc[UR18][R28.64] ;  /* 0x000000121c1f1981 */ /* 0x0002e2000c2e1900 */
[----:B0-----:R-:W-:-:S05]  /*12fa0*/  SEL R30, R51, RZ, !P0 ;  /* 0x000000ff331e7207 */ /* 0x001fca0004000000 */
[----:B------:R-:W-:Y:S01]  /*12fb0*/  FADD R30, R52, R30 ;  /* 0x0000001e341e7221 */ /* 0x000fe20000000000 */
[----:B-1----:R-:W-:-:S04]  /*12fc0*/  IADD3 R28, P5, P6, R49, UR22, R16 ;  /* 0x00000016311c7c10 */ /* 0x002fc8000febe010 */
[----:B------:R-:W-:Y:S01]  /*12fd0*/  IADD3.X R29, R15, UR23, R27, P5, P6 ;  /* 0x000000170f1d7c10 */ /* 0x000fe2000afec41b */
[----:B--2---:R0:W-:Y:S04]  /*12fe0*/  STL [R1+0x24], R5 ;  /* 0x0000240501007387 */ /* 0x0041e80000100800 */
[----:B0-----:R-:W2:Y:S04]  /*12ff0*/  LDL.LU R5, [R1+0x1c0] ;  /* 0x0001c00001057983 */ /* 0x001ea80000300800 */
[----:B------:R0:W-:Y:S04]  /*13000*/  STL [R1+0x43c], R30 ;  /* 0x00043c1e01007387 */ /* 0x0001e80000100800 */
[----:B------:R-:W2:Y:S01]  /*13010*/  LDL.LU R49, [R1+0x780] ;  /* 0x0007800001317983 */ /* 0x000ea20000300800 */
[----:B0-----:R-:W-:-:S04]  /*13020*/  IADD3 R30, P5, P6, R3, UR20, R16 ;  /* 0x00000014031e7c10 */ /* 0x001fc8000febe010 */
[----:B------:R-:W-:Y:S02]  /*13030*/  IADD3.X R16, R4, UR21, R27, P5, P6 ;  /* 0x0000001504107c10 */ /* 0x000fe4000afec41b */
[----:B------:R-:W-:Y:S01]  /*13040*/  IADD3 R28, P5, R28, R9, RZ ;  /* 0x000000091c1c7210 */ /* 0x000fe20007fbe0ff */
[----:B------:R-:W-:Y:S04]  /*13050*/  STL [R1+0x314], R30 ;  /* 0x0003141e01007387 */ /* 0x000fe80000100800 */
[----:B------:R0:W-:Y:S01]  /*13060*/  STL [R1+0x318], R16 ;  /* 0x0003181001007387 */ /* 0x0001e20000100800 */
[----:B------:R-:W-:-:S03]  /*13070*/  IMAD.X R29, R29, 0x1, R22, P5 ;  /* 0x000000011d1d7824 */ /* 0x000fc600028e0616 */
[----:B------:R-:W2:Y:S01]  /*13080*/  LDL.LU R51, [R1+0x1b4] ;  /* 0x0001b40001337983 */ /* 0x000ea20000300800 */
[----:B0-----:R-:W-:-:S06]  /*13090*/  IMAD.MOV.U32 R16, RZ, RZ, RZ ;  /* 0x000000ffff107224 */ /* 0x001fcc00078e00ff */
[----:B------:R0:W2:Y:S01]  /*130a0*/  @P4 LDG.E.EL R16, desc[UR18][R28.64] ;  /* 0x000000121c104981 */ /* 0x0000a2000c2e1900 */
[----:B------:R-:W-:-:S03]  /*130b0*/  SEL R30, R56, RZ, P1 ;  /* 0x000000ff381e7207 */ /* 0x000fc60000800000 */
[----:B------:R-:W2:Y:S01]  /*130c0*/  LDL.LU R56, [R1+0x144] ;  /* 0x0001440001387983 */ /* 0x000ea20000300800 */
[----:B------:R-:W-:Y:S02]  /*130d0*/  ISETP.NE.AND P6, PT, R2, 0x10, PT ;  /* 0x000000100200780c */ /* 0x000fe40003fc5270 */
[----:B0-----:R-:W-:Y:S02]  /*130e0*/  IADD3 R28, P5, R23, UR5, RZ ;  /* 0x00000005171c7c10 */ /* 0x001fe4000ffbe0ff */
[----:B---3--:R-:W-:Y:S02]  /*130f0*/  SEL R29, R55, RZ, P3 ;  /* 0x000000ff371d7207 */ /* 0x008fe40001800000 */
[----:B------:R-:W-:Y:S01]  /*13100*/  IADD3.X R27, R19, UR4, RZ, P5, !PT ;  /* 0x00000004131b7c10 */ /* 0x000fe2000affe4ff */
[----:B------:R-:W-:-:S06]  /*13110*/  ULDC.64 UR4, c[0x0][0x270] ;  /* 0x00009c0000047ab9 */ /* 0x000fcc0000000a00 */
[----:B----4-:R-:W-:Y:S02]  /*13120*/  @P6 SEL R30, R58, RZ, P4 ;  /* 0x000000ff3a1e6207 */ /* 0x010fe40002000000 */
[----:B------:R-:W-:Y:S02]  /*13130*/  SHF.L.U64.HI R27, R28, 0x2, R27 ;  /* 0x000000021c1b7819 */ /* 0x000fe4000001021b */
[----:B------:R-:W-:Y:S01]  /*13140*/  SEL R30, R29, R30, !P2 ;  /* 0x0000001e1d1e7207 */ /* 0x000fe20005000000 */
[----:B--2---:R0:W-:Y:S04]  /*13150*/  STL [R1+0x40], R16 ;  /* 0x0000401001007387 */ /* 0x0041e80000100800 */
[----:B------:R1:W-:Y:S01]  /*13160*/  STL [R1+0x60], R31 ;  /* 0x0000601f01007387 */ /* 0x0003e20000100800 */
[----:B0-----:R-:W-:-:S05]  /*13170*/  SEL R16, R53, RZ, !P0 ;  /* 0x000000ff35107207 */ /* 0x001fca0004000000 */
[----:B-1----:R-:W-:Y:S01]  /*13180*/  FADD R31, R60, R16 ;  /* 0x000000103c1f7221 */ /* 0x002fe20000000000 */
[----:B------:R-:W-:-:S04]  /*13190*/  IMAD.SHL.U32 R16, R28, 0x4, RZ ;  /* 0x000000041c107824 */ /* 0x000fc800078e00ff */
[----:B------:R0:W-:Y:S01]  /*131a0*/  STL [R1+0x438], R31 ;  /* 0x0004381f01007387 */ /* 0x0001e20000100800 */
[----:B------:R-:W-:-:S03]  /*131b0*/  IADD3 R28, P5, P6, R12, UR26, R16 ;  /* 0x0000001a0c1c7c10 */ /* 0x000fc6000febe010 */
[----:B------:R-:W2:Y:S01]  /*131c0*/  LDL.LU R52, [R1+0x1c4] ;  /* 0x0001c40001347983 */ /* 0x000ea20000300800 */
[----:B0-----:R-:W-:-:S03]  /*131d0*/  SEL R31, R5, RZ, !P0 ;  /* 0x000000ff051f7207 */ /* 0x001fc60004000000 */
[----:B------:R-:W3:Y:S01]  /*131e0*/  LDL.LU R58, [R1+0x254] ;  /* 0x00025400013a7983 */ /* 0x000ee20000300800 */
[----:B------:R-:W-:Y:S01]  /*131f0*/  IADD3.X R29, R6, UR27, R27, P5, P6 ;  /* 0x0000001b061d7c10 */ /* 0x000fe2000afec41b */
[----:B------:R-:W-:Y:S01]  /*13200*/  FADD R5, R30, R31 ;  /* 0x0000001f1e057221 */ /* 0x000fe20000000000 */
[----:B------:R-:W-:-:S04]  /*13210*/  IADD3 R28, P5, R28, R20, RZ ;  /* 0x000000141c1c7210 */ /* 0x000fc80007fbe0ff */
[----:B------:R0:W-:Y:S01]  /*13220*/  STL [R1+0x4ac], R5 ;  /* 0x0004ac0501007387 */ /* 0x0001e20000100800 */
[----:B------:R-:W-:Y:S01]  /*13230*/  IMAD.X R29, R29, 0x1, R7, P5 ;  /* 0x000000011d1d7824 */ /* 0x000fe200028e0607 */
[----:B------:R-:W-:Y:S02]  /*13240*/  SEL R30, R51, RZ, P1 ;  /* 0x000000ff331e7207 */ /* 0x000fe40000800000 */
[----:B------:R-:W4:Y:S04]  /*13250*/  LDL.LU R53, [R1+0x234] ;  /* 0x0002340001357983 */ /* 0x000f280000300800 */
[----:B------:R-:W2:Y:S01]  /*13260*/  LDL.LU R55, [R1+0x130] ;  /* 0x0001300001377983 */ /* 0x000ea20000300800 */
[----:B0-----:R-:W-:-:S03]  /*13270*/  IMAD.MOV.U32 R5, RZ, RZ, RZ ;  /* 0x000000ffff057224 */ /* 0x001fc600078e00ff */
[----:B------:R-:W2:Y:S04]  /*13280*/  LDL.LU R60, [R1+0x12c] ;  /* 0x00012c00013c7983 */ /* 0x000ea80000300800 */
[----:B------:R0:W2:Y:S02]  /*13290*/  @P3 LDG.E.EL R5, desc[UR18][R28.64] ;  /* 0x000000121c053981 */ /* 0x0000a4000c2e1900 */
[----:B0-----:R-:W-:-:S04]  /*132a0*/  IADD3 R28, P5, P6, R54, UR24, R16 ;  /* 0x00000018361c7c10 */ /* 0x001fc8000febe010 */
[----:B------:R-:W-:Y:S02]  /*132b0*/  IADD3.X R29, R8, UR25, R27, P5, P6 ;  /* 0x00000019081d7c10 */ /* 0x000fe4000afec41b */
[----:B------:R-:W-:Y:S02]  /*132c0*/  ISETP.NE.AND P6, PT, R2, 0x10, PT ;  /* 0x000000100200780c */ /* 0x000fe40003fc5270 */
[----:B------:R-:W-:-:S05]  /*132d0*/  IADD3 R28, P5, R28, R9, RZ ;  /* 0x000000091c1c7210 */ /* 0x000fca0007fbe0ff */
[----:B------:R-:W-:-:S06]  /*132e0*/  IMAD.X R29, R29, 0x1, R22, P5 ;  /* 0x000000011d1d7824 */ /* 0x000fcc00028e0616 */
[----:B------:R-:W-:Y:S01]  /*132f0*/  @P6 SEL R30, R56, RZ, P4 ;  /* 0x000000ff381e6207 */ /* 0x000fe20002000000 */
[----:B------:R-:W-:-:S06]  /*13300*/  IMAD.MOV.U32 R56, RZ, RZ, RZ ;  /* 0x000000ffff387224 */ /* 0x000fcc00078e00ff */
[----:B------:R-:W2:Y:S04]  /*13310*/  @P1 LDG.E.EL R56, desc[UR18][R28.64] ;  /* 0x000000121c381981 */ /* 0x000ea8000c2e1900 */
[----:B--2---:R0:W-:Y:S04]  /*13320*/  STL [R1+0x710], R56 ;  /* 0x0007103801007387 */ /* 0x0041e80000100800 */
[----:B0-----:R-:W2:Y:S01]  /*13330*/  LDL.LU R56, [R1+0x110] ;  /* 0x0001100001387983 */ /* 0x001ea20000300800 */
[----:B------:R-:W-:-:S04]  /*13340*/  UIADD3 UR4, UP0, UR4, 0x8, URZ ;  /* 0x0000000804047890 */ /* 0x000fc8000ff1e03f */
[----:B------:R-:W-:Y:S01]  /*13350*/  UIADD3.X UR5, URZ, UR5, URZ, UP0, !UPT ;  /* 0x000000053f057290 */ /* 0x000fe200087fe43f */
[----:B--2---:R-:W-:-:S04]  /*13360*/  IADD3 R29, P5, P6, R56, UR22, R16 ;  /* 0x00000016381d7c10 */ /* 0x004fc8000febe010 */
[----:B------:R-:W-:Y:S02]  /*13370*/  IADD3.X R28, R15, UR23, R27, P5, P6 ;  /* 0x000000170f1c7c10 */ /* 0x000fe4000afec41b */
[----:B------:R-:W-:-:S04]  /*13380*/  IADD3 R32, P5, P6, R3, UR20, R16 ;  /* 0x0000001403207c10 */ /* 0x000fc8000febe010 */
[C---:B------:R-:W-:Y:S02]  /*13390*/  IADD3.X R16, R4.reuse, UR21, R27, P5, P6 ;  /* 0x0000001504107c10 */ /* 0x040fe4000afec41b */
[C---:B------:R-:W-:Y:S01]  /*133a0*/  IADD3 R31, P5, P6, R3.reuse, UR20, R49 ;  /* 0x00000014031f7c10 */ /* 0x040fe2000febe031 */
[----:B------:R-:W-:Y:S03]  /*133b0*/  STL [R1+0xa4], R32 ;  /* 0x0000a42001007387 */ /* 0x000fe60000100800 */
[----:B------:R-:W-:Y:S01]  /*133c0*/  IADD3.X R27, R4, UR21, R26, P5, P6 ;  /* 0x00000015041b7c10 */ /* 0x000fe2000afec41a */
[----:B------:R0:W-:Y:S04]  /*133d0*/  STL [R1+0x300], R16 ;  /* 0x0003001001007387 */ /* 0x0001e80000100800 */
[----:B------:R-:W-:Y:S01]  /*133e0*/  STL [R1+0xa0], R31 ;  /* 0x0000a01f01007387 */ /* 0x000fe20000100800 */
[----:B0-----:R-:W-:-:S03]  /*133f0*/  IADD3 R16, P5, P6, R3, UR20, R39 ;  /* 0x0000001403107c10 */ /* 0x001fc6000febe027 */
[----:B------:R-:W-:Y:S01]  /*13400*/  STL [R1+0x2f4], R27 ;  /* 0x0002f41b01007387 */ /* 0x000fe20000100800 */
[C---:B------:R-:W-:Y:S02]  /*13410*/  IADD3.X R26, R4.reuse, UR21, R38, P5, P6 ;  /* 0x00000015041a7c10 */ /* 0x040fe4000afec426 */
[C---:B------:R-:W-:Y:S01]  /*13420*/  IADD3 R13, P5, P6, R3.reuse, UR20, R13 ;  /* 0x00000014030d7c10 */ /* 0x040fe2000febe00d */
[----:B------:R0:W-:Y:S04]  /*13430*/  STL [R1+0x2e8], R16 ;  /* 0x0002e81001007387 */ /* 0x0001e80000100800 */
[----:B------:R-:W-:Y:S01]  /*13440*/  STL [R1+0x2f8], R26 ;  /* 0x0002f81a01007387 */ /* 0x000fe20000100800 */
[C---:B0-----:R-:W-:Y:S02]  /*13450*/  IADD3.X R16, R4.reuse, UR21, R18, P5, P6 ;  /* 0x0000001504107c10 */ /* 0x041fe4000afec412 */
[----:B------:R-:W-:Y:S01]  /*13460*/  IADD3 R18, P5, P6, R3, UR20, R33 ;  /* 0x0000001403127c10 */ /* 0x000fe2000febe021 */
[----:B------:R0:W-:Y:S04]  /*13470*/  STL [R1+0x2ec], R13 ;  /* 0x0002ec0d01007387 */ /* 0x0001e80000100800 */
[----:B------:R1:W-:Y:S01]  /*13480*/  STL [R1+0x2fc], R16 ;  /* 0x0002fc1001007387 */ /* 0x0003e20000100800 */
[----:B0-----:R-:W-:-:S03]  /*13490*/  IADD3.X R13, R4, UR21, R17, P5, P6 ;  /* 0x00000015040d7c10 */ /* 0x001fc6000afec411 */
[----:B------:R-:W-:Y:S04]  /*134a0*/  STL [R1+0x2f0], R18 ;  /* 0x0002f01201007387 */ /* 0x000fe80000100800 */
[----:B------:R0:W-:Y:S01]  /*134b0*/  STL [R1+0x304], R13 ;  /* 0x0003040d01007387 */ /* 0x0001e20000100800 */
[----:B-1----:R-:W-:Y:S02]  /*134c0*/  IADD3 R16, P5, R29, R9, RZ ;  /* 0x000000091d107210 */ /* 0x002fe40007fbe0ff */
[----:B0-----:R-:W-:-:S04]  /*134d0*/  SEL R13, R52, RZ, P3 ;  /* 0x000000ff340d7207 */ /* 0x001fc80001800000 */
[----:B------:R-:W-:Y:S01]  /*134e0*/  SEL R13, R13, R30, !P2 ;  /* 0x0000001e0d0d7207 */ /* 0x000fe20005000000 */
[----:B------:R-:W-:Y:S02]  /*134f0*/  IMAD.MOV.U32 R18, RZ, RZ, RZ ;  /* 0x000000ffff127224 */ /* 0x000fe400078e00ff */
[----:B------:R-:W-:Y:S02]  /*13500*/  IMAD.X R17, R28, 0x1, R22, P5 ;  /* 0x000000011c117824 */ /* 0x000fe400028e0616 */
[----:B------:R3:W-:Y:S04]  /*13510*/  STL [R1+0x390], R13 ;  /* 0x0003900d01007387 */ /* 0x0007e80000100800 */
[----:B------:R4:W2:Y:S01]  /*13520*/  @P4 LDG.E.EL R18, desc[UR18][R16.64] ;  /* 0x0000001210124981 */ /* 0x0008a2000c2e1900 */
[----:B---3--:R-:W-:-:S02]  /*13530*/  SEL R13, R58, RZ, !P0 ;  /* 0x000000ff3a0d7207 */ /* 0x008fc40004000000 */
[----:B----4-:R-:W-:-:S03]  /*13540*/  SEL R16, R53, RZ, !P0 ;  /* 0x000000ff35107207 */ /* 0x010fc60004000000 */
[----:B------:R-:W-:Y:S01]  /*13550*/  FADD R17, R55, R13 ;  /* 0x0000000d37117221 */ /* 0x000fe20000000000 */
[----:B------:R-:W3:Y:S01]  /*13560*/  LDL.LU R53, [R1+0x228] ;  /* 0x0002280001357983 */ /* 0x000ee20000300800 */
[----:B------:R-:W-:-:S03]  /*13570*/  FADD R13, R60, R16 ;  /* 0x000000103c0d7221 */ /* 0x000fc60000000000 */
[----:B------:R0:W-:Y:S01]  /*13580*/  STL [R1+0x42c], R17 ;  /* 0x00042c1101007387 */ /* 0x0001e20000100800 */
[----:B------:R-:W-:-:S03]  /*13590*/  IMAD.U32 R16, RZ, RZ, UR4 ;  /* 0x00000004ff107e24 */ /* 0x000fc6000f8e00ff */
[----:B------:R-:W4:Y:S01]  /*135a0*/  LDL.LU R55, [R1+0x138] ;  /* 0x0001380001377983 */ /* 0x000f220000300800 */
[----:B0-----:R-:W-:-:S05]  /*135b0*/  IMAD.U32 R17, RZ, RZ, UR5 ;  /* 0x00000005ff117e24 */ /* 0x001fca000f8e00ff */
[----:B------:R-:W2:Y:S02]  /*135c0*/  LDG.E.EL.64 R26, desc[UR18][R16.64+-0x8] ;  /* 0xfffff812101a7981 */ /* 0x000ea4000c2e1b00 */
[----:B--2---:R-:W-:Y:S02]  /*135d0*/  R2UR UR6, R26 ;  /* 0x000000001a0672ca */ /* 0x004fe400000e0000 */
[----:B------:R-:W-:Y:S02]  /*135e0*/  R2UR UR7, R27 ;  /* 0x000000001b0772ca */ /* 0x000fe400000e0000 */
[----:B------:R-:W2:Y:S02]  /*135f0*/  LDG.E.EL.64 R26, desc[UR18][R16.64] ;  /* 0x00000012101a7981 */ /* 0x000ea4000c2e1b00 */
[----:B--2---:R-:W-:Y:S02]  /*13600*/  R2UR UR16, R26 ;  /* 0x000000001a1072ca */ /* 0x004fe400000e0000 */
[----:B------:R-:W-:-:S02]  /*13610*/  R2UR UR17, R27 ;  /* 0x000000001b1172ca */ /* 0x000fc400000e0000 */
        /* <DEDUP_REMOVED lines=9> */
[----:B------:R-:W2:Y:S04]  /*136b0*/  LDG.E.EL.64 R26, desc[UR18][R16.64+0x20] ;  /* 0x00002012101a7981 */ /* 0x000ea8000c2e1b00 */
[----:B------:R0:W-:Y:S04]  /*136c0*/  STL [R1+0x430], R13 ;  /* 0x0004300d01007387 */ /* 0x0001e80000100800 */
[----:B------:R-:W3:Y:S04]  /*136d0*/  LDL.LU R32, [R1+0x218] ;  /* 0x0002180001207983 */ /* 0x000ee80000300800 */
[----:B------:R-:W3:Y:S01]  /*136e0*/  LDL.LU R60, [R1+0x134] ;  /* 0x00013400013c7983 */ /* 0x000ee20000300800 */
[----:B------:R-:W-:-:S03]  /*136f0*/  USHF.R.U32.HI UR10, URZ, 0x1d, UR7 ;  /* 0x0000001d3f0a7899 */ /* 0x000fc60008011607 */
[----:B------:R-:W3:Y:S01]  /*13700*/  LDL.LU R61, [R1+0x200] ;  /* 0x00020000013d7983 */ /* 0x000ee20000300800 */
[----:B------:R-:W-:-:S03]  /*13710*/  ULOP3.LUT UR10, UR10, 0x4, URZ, 0xc0, !UPT ;  /* 0x000000040a0a7892 */ /* 0x000fc6000f8ec03f */
[----:B------:R-:W3:Y:S01]  /*13720*/  LDL.LU R43, [R1+0x268] ;  /* 0x00026800012b7983 */ /* 0x000ee20000300800 */
[----:B--2---:R-:W-:Y:S02]  /*13730*/  R2UR UR8, R26 ;  /* 0x000000001a0872ca */ /* 0x004fe400000e0000 */
[----:B------:R-:W-:Y:S01]  /*13740*/  R2UR UR9, R27 ;  /* 0x000000001b0972ca */ /* 0x000fe200000e0000 */
[----:B------:R-:W-:Y:S01]  /*13750*/  UIADD3 UR10, UP0, UR6, UR10, URZ ;  /* 0x0000000a060a7290 */ /* 0x000fe2000ff1e03f */
[----:B------:R1:W2:Y:S04]  /*13760*/  LDG.E.EL.64 R26, desc[UR18][R16.64+0x28] ;  /* 0x00002812101a7981 */ /* 0x0002a8000c2e1b00 */
[----:B------:R-:W2:Y:S01]  /*13770*/  LDL.LU R51, [R1+0x128] ;  /* 0x0001280001337983 */ /* 0x000ea20000300800 */
[----:B------:R-:W-:-:S02]  /*13780*/  UIADD3.X UR6, URZ, UR7, URZ, UP0, !UPT ;  /* 0x000000073f067290 */ /* 0x000fc400087fe43f */
[----:B------:R-:W-:Y:S01]  /*13790*/  USHF.L.U32 UR30, UR10, 0x2, URZ ;  /* 0x000000020a1e7899 */ /* 0x000fe2000800063f */
[----:B------:R-:W2:Y:S04]  /*137a0*/  LDL.LU R52, [R1+0x124] ;  /* 0x0001240001347983 */ /* 0x000ea80000300800 */
[----:B------:R-:W2:Y:S01]  /*137b0*/  LDG.E.EL.64 R16, desc[UR18][R16.64+0x30] ;  /* 0x0000301210107981 */ /* 0x000ea2000c2e1b00 */
[----:B------:R-:W-:Y:S01]  /*137c0*/  USHF.L.U64.HI UR10, UR10, 0x2, UR6 ;  /* 0x000000020a0a7899 */ /* 0x000fe20008010206 */
[----:B------:R-:W-:Y:S02]  /*137d0*/  IADD3 R40, P5, R10, UR30, RZ ;  /* 0x0000001e0a287c10 */ /* 0x000fe4000ffbe0ff */
[----:B------:R-:W3:Y:S03]  /*137e0*/  LDL.LU R58, [R1+0x238] ;  /* 0x00023800013a7983 */ /* 0x000ee60000300800 */
[----:B0-----:R-:W-:Y:S01]  /*137f0*/  IADD3.X R13, R21, UR10, RZ, P5, !PT ;  /* 0x0000000a150d7c10 */ /* 0x001fe2000affe4ff */
[----:B------:R-:W-:Y:S04]  /*13800*/  STL [R1+0x28], R18 ;  /* 0x0000281201007387 */ /* 0x000fe80000100800 */
[----:B------:R-:W4:Y:S01]  /*13810*/  LDL.LU R37, [R1+0x120] ;  /* 0x0001200001257983 */ /* 0x000f220000300800 */
[----:B------:R-:W-:-:S04]  /*13820*/  USHF.R.U32.HI UR11, URZ, 0x1d, UR17 ;  /* 0x0000001d3f0b7899 */ /* 0x000fc80008011611 */
[----:B------:R-:W-:Y:S01]  /*13830*/  ULOP3.LUT UR11, UR11, 0x4, URZ, 0xc0, !UPT ;  /* 0x000000040b0b7892 */ /* 0x000fe2000f8ec03f */
[----:B--2---:R-:W-:Y:S01]  /*13840*/  R2UR UR7, R17 ;  /* 0x00000000110772ca */ /* 0x004fe200000e0000 */
[C---:B-1----:R-:W-:Y:S01]  /*13850*/  IMAD.SHL.U32 R17, R40.reuse, 0x4, RZ ;  /* 0x0000000428117824 */ /* 0x042fe200078e00ff */
[----:B------:R-:W-:Y:S02]  /*13860*/  SHF.L.U64.HI R40, R40, 0x2, R13 ;  /* 0x0000000228287819 */ /* 0x000fe4000001020d */
[----:B---3--:R-:W-:Y:S02]  /*13870*/  SEL R13, R53, RZ, !P0 ;  /* 0x000000ff350d7207 */ /* 0x008fe40004000000 */
[----:B------:R-:W2:Y:S03]  /*13880*/  LDL.LU R53, [R1+0x224] ;  /* 0x0002240001357983 */ /* 0x000ea60000300800 */
[----:B----4-:R-:W-:-:S02]  /*13890*/  FADD R13, R55, R13 ;  /* 0x0000000d370d7221 */ /* 0x010fc40000000000 */
[----:B------:R-:W3:Y:S04]  /*138a0*/  LDL.LU R55, [R1+0x118] ;  /* 0x0001180001377983 */ /* 0x000ee80000300800 */
[----:B------:R0:W-:Y:S04]  /*138b0*/  STL [R1+0x41c], R13 ;  /* 0x00041c0d01007387 */ /* 0x0001e80000100800 */
[----:B------:R-:W4:Y:S01]  /*138c0*/  LDL.LU R35, [R1+0x214] ;  /* 0x0002140001237983 */ /* 0x000f220000300800 */
[----:B0-----:R-:W-:-:S05]  /*138d0*/  SEL R13, R32, RZ, !P0 ;  /* 0x000000ff200d7207 */ /* 0x001fca0004000000 */
[----:B------:R-:W-:Y:S02]  /*138e0*/  FADD R13, R60, R13 ;  /* 0x0000000d3c0d7221 */ /* 0x000fe40000000000 */
[----:B------:R-:W4:Y:S04]  /*138f0*/  LDL.LU R60, [R1+0x1fc] ;  /* 0x0001fc00013c7983 */ /* 0x000f280000300800 */
[----:B------:R0:W-:Y:S04]  /*13900*/  STL [R1+0x414], R13 ;  /* 0x0004140d01007387 */ /* 0x0001e80000100800 */
[----:B------:R-:W4:Y:S04]  /*13910*/  LDL.LU R34, [R1+0x114] ;  /* 0x0001140001227983 */ /* 0x000f280000300800 */
[----:B------:R-:W4:Y:S01]  /*13920*/  LDL.LU R32, [R1+0x10c] ;  /* 0x00010c0001207983 */ /* 0x000f220000300800 */
[----:B------:R-:W-:Y:S01]  /*13930*/  UIADD3 UR11, UP0, UR16, UR11, URZ ;  /* 0x0000000b100b7290 */ /* 0x000fe2000ff1e03f */
[----:B------:R-:W-:-:S02]  /*13940*/  R2UR UR4, R26 ;  /* 0x000000001a0472ca */ /* 0x000fc400000e0000 */
[----:B------:R-:W-:Y:S01]  /*13950*/  R2UR UR6, R16 ;  /* 0x00000000100672ca */ /* 0x000fe200000e0000 */
[----:B------:R-:W-:Y:S01]  /*13960*/  UIADD3.X UR16, URZ, UR17, URZ, UP0, !UPT ;  /* 0x000000113f107290 */ /* 0x000fe200087fe43f */
[----:B------:R-:W-:Y:S01]  /*13970*/  IADD3 R26, P5, P6, R12, UR26, R17 ;  /* 0x0000001a0c1a7c10 */ /* 0x000fe2000febe011 */
[----:B------:R-:W-:Y:S01]  /*13980*/  USHF.L.U32 UR31, UR11, 0x2, URZ ;  /* 0x000000020b1f7899 */ /* 0x000fe2000800063f */
[----:B------:R-:W-:Y:S01]  /*13990*/  SEL R16, R61, RZ, !P0 ;  /* 0x000000ff3d107207 */ /* 0x000fe20004000000 */
[----:B------:R-:W-:Y:S01]  /*139a0*/  USHF.L.U64.HI UR11, UR11, 0x2, UR16 ;  /* 0x000000020b0b7899 */ /* 0x000fe20008010210 */
[----:B------:R-:W-:Y:S02]  /*139b0*/  SEL R18, R43, RZ, !P0 ;  /* 0x000000ff2b127207 */ /* 0x000fe40004000000 */
[----:B------:R-:W-:Y:S01]  /*139c0*/  R2UR UR5, R27 ;  /* 0x000000001b0572ca */ /* 0x000fe200000e0000 */
[----:B------:R-:W-:Y:S01]  /*139d0*/  FADD R28, R51, R16 ;  /* 0x00000010331c7221 */ /* 0x000fe20000000000 */
[----:B------:R-:W-:Y:S01]  /*139e0*/  IADD3.X R27, R6, UR27, R40, P5, P6 ;  /* 0x0000001b061b7c10 */ /* 0x000fe2000afec428 */
[----:B------:R-:W4:Y:S01]  /*139f0*/  LDL.LU R51, [R1+0x1e0] ;  /* 0x0001e00001337983 */ /* 0x000f220000300800 */
[----:B0-----:R-:W-:Y:S01]  /*13a00*/  IADD3 R13, P5, R10, UR31, RZ ;  /* 0x0000001f0a0d7c10 */ /* 0x001fe2000ffbe0ff */
[----:B------:R-:W-:-:S02]  /*13a10*/  FADD R16, R52, R18 ;  /* 0x0000001234107221 */ /* 0x000fc40000000000 */
[----:B------:R-:W-:Y:S01]  /*13a20*/  STL [R1+0x410], R28 ;  /* 0x0004101c01007387 */ /* 0x000fe20000100800 */
[----:B------:R-:W-:-:S03]  /*13a30*/  IADD3.X R39, R21, UR11, RZ, P5, !PT ;  /* 0x0000000b15277c10 */ /* 0x000fc6000affe4ff */
[----:B------:R-:W4:Y:S01]  /*13a40*/  LDL.LU R52, [R1+0x1dc] ;  /* 0x0001dc0001347983 */ /* 0x000f220000300800 */
[----:B------:R-:W-:-:S03]  /*13a50*/  SHF.L.U64.HI R39, R13, 0x2, R39 ;  /* 0x000000020d277819 */ /* 0x000fc60000010227 */
[----:B------:R0:W-:Y:S02]  /*13a60*/  STL [R1+0x418], R16 ;  /* 0x0004181001007387 */ /* 0x0001e40000100800 */
[----:B0-----:R-:W-:Y:S01]  /*13a70*/  IMAD.SHL.U32 R16, R13, 0x4, RZ ;  /* 0x000000040d107824 */ /* 0x001fe200078e00ff */
[----:B------:R-:W-:Y:S02]  /*13a80*/  SEL R13, R58, RZ, !P0 ;  /* 0x000000ff3a0d7207 */ /* 0x000fe40004000000 */
[----:B------:R-:W4:Y:S03]  /*13a90*/  LDL.LU R58, [R1+0x1d0] ;  /* 0x0001d000013a7983 */ /* 0x000f260000300800 */
[----:B------:R-:W-:-:S05]  /*13aa0*/  FADD R18, R37, R13 ;  /* 0x0000000d25127221 */ /* 0x000fca0000000000 */
[----:B------:R-:W-:Y:S01]  /*13ab0*/  STL [R1+0x40c], R18 ;  /* 0x00040c1201007387 */ /* 0x000fe20000100800 */
[----:B--2---:R-:W-:-:S03]  /*13ac0*/  SEL R13, R53, RZ, !P0 ;  /* 0x000000ff350d7207 */ /* 0x004fc60004000000 */
[----:B------:R-:W2:Y:S02]  /*13ad0*/  LDL.LU R53, [R1+0x1d8] ;  /* 0x0001d80001357983 */ /* 0x000ea40000300800 */
[----:B---3--:R-:W-:Y:S02]  /*13ae0*/  FADD R13, R55, R13 ;  /* 0x0000000d370d7221 */ /* 0x008fe40000000000 */
[----:B------:R-:W3:Y:S04]  /*13af0*/  LDL.LU R55, [R1+0x1d4] ;  /* 0x0001d40001377983 */ /* 0x000ee80000300800 */
[----:B------:R0:W-:Y:S01]  /*13b00*/  STL [R1+0x424], R13 ;  /* 0x0004240d01007387 */ /* 0x0001e20000100800 */
[----:B----4-:R-:W-:-:S03]  /*13b10*/  SEL R30, R60, RZ, !P0 ;  /* 0x000000ff3c1e7207 */ /* 0x010fc60004000000 */
[----:B------:R-:W4:Y:S01]  /*13b20*/  LDL.LU R60, [R1+0x1c8] ;  /* 0x0001c800013c7983 */ /* 0x000f220000300800 */
[----:B------:R-:W-:Y:S01]  /*13b30*/  USHF.R.U32.HI UR16, URZ, 0x1d, UR29 ;  /* 0x0000001d3f107899 */ /* 0x000fe2000801161d */
[----:B0-----:R-:W-:Y:S02]  /*13b40*/  SEL R13, R35, RZ, !P0 ;  /* 0x000000ff230d7207 */ /* 0x001fe40004000000 */
[----:B------:R-:W-:Y:S01]  /*13b50*/  IADD3 R28, P5, P6, R12, UR26, R16 ;  /* 0x0000001a0c1c7c10 */ /* 0x000fe2000febe010 */
[----:B------:R-:W-:Y:S01]  /*13b60*/  ULOP3.LUT UR16, UR16, 0x4, URZ, 0xc0, !UPT ;  /* 0x0000000410107892 */ /* 0x000fe2000f8ec03f */
[----:B------:R-:W4:Y:S03]  /*13b70*/  LDL.LU R59, [R1+0x1cc] ;  /* 0x0001cc00013b7983 */ /* 0x000f260000300800 */
[----:B------:R-:W-:-:S04]  /*13b80*/  UIADD3 UR16, UP0, UR28, UR16, URZ ;  /* 0x000000101c107290 */ /* 0x000fc8000ff1e03f */
[----:B------:R-:W-:Y:S02]  /*13b90*/  UIADD3.X UR28, URZ, UR29, URZ, UP0, !UPT ;  /* 0x0000001d3f1c7290 */ /* 0x000fe400087fe43f */
[----:B------:R-:W-:Y:S01]  /*13ba0*/  USHF.L.U32 UR29, UR16, 0x2, URZ ;  /* 0x00000002101d7899 */ /* 0x000fe2000800063f */
[----:B------:R-:W-:Y:S01]  /*13bb0*/  IADD3.X R29, R6, UR27, R39, P5, P6 ;  /* 0x0000001b061d7c10 */ /* 0x000fe2000afec427 */
[----:B------:R-:W-:Y:S01]  /*13bc0*/  FADD R13, R34, R13 ;  /* 0x0000000d220d7221 */ /* 0x000fe20000000000 */
[----:B------:R-:W-:-:S03]  /*13bd0*/  USHF.L.U64.HI UR16, UR16, 0x2, UR28 ;  /* 0x0000000210107899 */ /* 0x000fc6000801021c */
[----:B------:R-:W-:Y:S01]  /*13be0*/  IADD3 R18, P5, R10, UR29, RZ ;  /* 0x0000001d0a127c10 */ /* 0x000fe2000ffbe0ff */
[----:B------:R-:W-:Y:S01]  /*13bf0*/  FADD R30, R32, R30 ;  /* 0x0000001e201e7221 */ /* 0x000fe20000000000 */
[----:B------:R0:W-:Y:S02]  /*13c00*/  STL [R1+0x428], R13 ;  /* 0x0004280d01007387 */ /* 0x0001e40000100800 */
[----:B------:R-:W-:Y:S02]  /*13c10*/  IADD3.X R38, R21, UR16, RZ, P5, !PT ;  /* 0x0000001015267c10 */ /* 0x000fe4000affe4ff */
[----:B------:R1:W-:Y:S01]  /*13c20*/  STL [R1+0x420], R30 ;  /* 0x0004201e01007387 */ /* 0x0003e20000100800 */
[C---:B0-----:R-:W-:Y:S01]  /*13c30*/  IMAD.SHL.U32 R13, R18.reuse, 0x4, RZ ;  /* 0x00000004120d7824 */ /* 0x041fe200078e00ff */
[----:B------:R-:W-:Y:S02]  /*13c40*/  SHF.L.U64.HI R38, R18, 0x2, R38 ;  /* 0x0000000212267819 */ /* 0x000fe40000010226 */
[----:B------:R-:W4:Y:S02]  /*13c50*/  LDL.LU R61, [R1+0x1ec] ;  /* 0x0001ec00013d7983 */ /* 0x000f240000300800 */
[----:B-1----:R-:W-:-:S02]  /*13c60*/  IADD3 R30, P5, P6, R12, UR26, R13 ;  /* 0x0000001a0c1e7c10 */ /* 0x002fc4000febe00d */
[----:B------:R-:W4:Y:S02]  /*13c70*/  LDL.LU R43, [R1+0x11c] ;  /* 0x00011c00012b7983 */ /* 0x000f240000300800 */
[----:B------:R-:W-:Y:S02]  /*13c80*/  IADD3.X R31, R6, UR27, R38, P5, P6 ;  /* 0x0000001b061f7c10 */ /* 0x000fe4000afec426 */
[----:B------:R-:W4:Y:S01]  /*13c90*/  LDL.LU R37, [R1+0x1f0] ;  /* 0x0001f00001257983 */ /* 0x000f220000300800 */
[----:B------:R-:W-:Y:S02]  /*13ca0*/  ISETP.NE.AND P6, PT, R2, 0x10, PT ;  /* 0x000000100200780c */ /* 0x000fe40003fc5270 */
[----:B------:R-:W-:Y:S02]  /*13cb0*/  SEL R33, R51, RZ, P1 ;  /* 0x000000ff33217207 */ /* 0x000fe40000800000 */
[----:B------:R-:W4:Y:S01]  /*13cc0*/  LDL.LU R51, [R1+0x1e8] ;  /* 0x0001e80001337983 */ /* 0x000f220000300800 */
[----:B------:R-:W-:-:S08]  /*13cd0*/  SEL R18, R58, RZ, P3 ;  /* 0x000000ff3a127207 */ /* 0x000fd00001800000 */
[----:B------:R-:W-:Y:S02]  /*13ce0*/  @P6 SEL R33, R52, RZ, P4 ;  /* 0x000000ff34216207 */ /* 0x000fe40002000000 */
[----:B------:R-:W4:Y:S04]  /*13cf0*/  LDL.LU R52, [R1+0x108] ;  /* 0x0001080001347983 */ /* 0x000f280000300800 */
[----:B------:R-:W4:Y:S01]  /*13d00*/  LDL.LU R58, [R1+0x104] ;  /* 0x00010400013a7983 */ /* 0x000f220000300800 */
[----:B------:R-:W-:Y:S02]  /*13d10*/  SEL R33, R18, R33, !P2 ;  /* 0x0000002112217207 */ /* 0x000fe40005000000 */
[----:B--2---:R-:W-:Y:S02]  /*13d20*/  SEL R35, R53, RZ, !P0 ;  /* 0x000000ff35237207 */ /* 0x004fe40004000000 */
[----:B------:R-:W2:Y:S03]  /*13d30*/  LDL.LU R53, [R1+0x3c] ;  /* 0x00003c0001357983 */ /* 0x000ea60000300800 */
[----:B------:R-:W-:Y:S01]  /*13d40*/  FADD R33, R33, R35 ;  /* 0x0000002321217221 */ /* 0x000fe20000000000 */
[----:B---3--:R-:W-:-:S04]  /*13d50*/  SEL R34, R55, RZ, P1 ;  /* 0x000000ff37227207 */ /* 0x008fc80000800000 */
[----:B------:R-:W-:Y:S04]  /*13d60*/  STL [R1+0x434], R33 ;  /* 0x0004342101007387 */ /* 0x000fe80000100800 */
[----:B------:R-:W3:Y:S01]  /*13d70*/  LDL.LU R55, [R1+0x38] ;  /* 0x0000380001377983 */ /* 0x000ee20000300800 */
[----:B----4-:R-:W-:-:S03]  /*13d80*/  @P6 SEL R34, R60, RZ, P4 ;  /* 0x000000ff3c226207 */ /* 0x010fc60002000000 */
[----:B------:R-:W4:Y:S01]  /*13d90*/  LDL.LU R60, [R1+0x4] ;  /* 0x00000400013c7983 */ /* 0x000f220000300800 */
[----:B------:R-:W-:-:S04]  /*13da0*/  USHF.R.U32.HI UR17, URZ, 0x1d, UR15 ;  /* 0x0000001d3f117899 */ /* 0x000fc8000801160f */
[----:B------:R-:W-:-:S04]  /*13db0*/  ULOP3.LUT UR17, UR17, 0x4, URZ, 0xc0, !UPT ;  /* 0x0000000411117892 */ /* 0x000fc8000f8ec03f */
[----:B------:R-:W-:-:S04]  /*13dc0*/  UIADD3 UR14, UP0, UR14, UR17, URZ ;  /* 0x000000110e0e7290 */ /* 0x000fc8000ff1e03f */
[----:B------:R-:W-:Y:S02]  /*13dd0*/  UIADD3.X UR15, URZ, UR15, URZ, UP0, !UPT ;  /* 0x0000000f3f0f7290 */ /* 0x000fe400087fe43f */
[----:B------:R-:W-:Y:S02]  /*13de0*/  USHF.L.U32 UR17, UR14, 0x2, URZ ;  /* 0x000000020e117899 */ /* 0x000fe4000800063f */
[----:B------:R-:W-:Y:S02]  /*13df0*/  USHF.L.U64.HI UR14, UR14, 0x2, UR15 ;  /* 0x000000020e0e7899 */ /* 0x000fe4000801020f */
[----:B------:R-:W-:Y:S01]  /*13e00*/  USHF.R.U32.HI UR15, URZ, 0x1d, UR13 ;  /* 0x0000001d3f0f7899 */ /* 0x000fe2000801160d */
[----:B------:R-:W-:Y:S02]  /*13e10*/  SEL R35, R59, RZ, P3 ;  /* 0x000000ff3b237207 */ /* 0x000fe40001800000 */
[----:B------:R-:W-:Y:S01]  /*13e20*/  IADD3 R32, P5, R10, UR17, RZ ;  /* 0x000000110a207c10 */ /* 0x000fe2000ffbe0ff */
[----:B------:R-:W-:Y:S01]  /*13e30*/  ULOP3.LUT UR15, UR15, 0x4, URZ, 0xc0, !UPT ;  /* 0x000000040f0f7892 */ /* 0x000fe2000f8ec03f */
[----:B------:R-:W-:-:S02]  /*13e40*/  SEL R35, R35, R34, !P2 ;  /* 0x0000002223237207 */ /* 0x000fc40005000000 */
[----:B------:R-:W-:Y:S01]  /*13e50*/  IADD3.X R18, R21, UR14, RZ, P5, !PT ;  /* 0x0000000e15127c10 */ /* 0x000fe2000affe4ff */
[C---:B------:R-:W-:Y:S01]  /*13e60*/  IMAD.SHL.U32 R41, R32.reuse, 0x4, RZ ;  /* 0x0000000420297824 */ /* 0x040fe200078e00ff */
[----:B------:R-:W-:Y:S01]  /*13e70*/  UIADD3 UR12, UP0, UR12, UR15, URZ ;  /* 0x0000000f0c0c7290 */ /* 0x000fe2000ff1e03f */
[----:B------:R0:W-:Y:S01]  /*13e80*/  STL [R1+0x308], R35 ;  /* 0x0003082301007387 */ /* 0x0001e20000100800 */
[----:B------:R-:W-:Y:S02]  /*13e90*/  SHF.L.U64.HI R18, R32, 0x2, R18 ;  /* 0x0000000220127819 */ /* 0x000fe40000010212 */
[----:B------:R-:W-:Y:S01]  /*13ea0*/  SEL R34, R61, RZ, !P0 ;  /* 0x000000ff3d227207 */ /* 0x000fe20004000000 */
[----:B------:R-:W-:Y:S01]  /*13eb0*/  USHF.L.U32 UR15, UR12, 0x2, URZ ;  /* 0x000000020c0f7899 */ /* 0x000fe2000800063f */
[----:B------:R-:W-:Y:S01]  /*13ec0*/  IADD3 R32, P5, P6, R12, UR26, R41 ;  /* 0x0000001a0c207c10 */ /* 0x000fe2000febe029 */
[----:B------:R-:W-:Y:S02]  /*13ed0*/  UIADD3.X UR13, URZ, UR13, URZ, UP0, !UPT ;  /* 0x0000000d3f0d7290 */ /* 0x000fe400087fe43f */
[----:B0-----:R-:W-:Y:S01]  /*13ee0*/  FADD R35, R43, R34 ;  /* 0x000000222b237221 */ /* 0x001fe20000000000 */
[----:B------:R-:W-:Y:S01]  /*13ef0*/  IADD3.X R33, R6, UR27, R18, P5, P6 ;  /* 0x0000001b06217c10 */ /* 0x000fe2000afec412 */
[----:B------:R-:W-:Y:S01]  /*13f00*/  USHF.L.U64.HI UR12, UR12, 0x2, UR13 ;  /* 0x000000020c0c7899 */ /* 0x000fe2000801020d */
[----:B------:R-:W-:-:S02]  /*13f10*/  IADD3 R34, P5, R10, UR15, RZ ;  /* 0x0000000f0a227c10 */ /* 0x000fc4000ffbe0ff */
[----:B------:R0:W-:Y:S01]  /*13f20*/  STL [R1+0x408], R35 ;  /* 0x0004082301007387 */ /* 0x0001e20000100800 */
[----:B------:R-:W-:Y:S02]  /*13f30*/  SEL R36, R51, RZ, !P0 ;  /* 0x000000ff33247207 */ /* 0x000fe40004000000 */
[----:B------:R-:W-:Y:S01]  /*13f40*/  IMAD.SHL.U32 R43, R34, 0x4, RZ ;  /* 0x00000004222b7824 */ /* 0x000fe200078e00ff */
[----:B------:R-:W-:Y:S01]  /*13f50*/  IADD3.X R42, R21, UR12, RZ, P5, !PT ;  /* 0x0000000c152a7c10 */ /* 0x000fe2000affe4ff */
[----:B------:R-:W-:Y:S01]  /*13f60*/  USHF.R.U32.HI UR13, URZ, 0x1d, UR9 ;  /* 0x0000001d3f0d7899 */ /* 0x000fe20008011609 */
[----:B0-----:R-:W-:-:S03]  /*13f70*/  SEL R35, R37, RZ, !P0 ;  /* 0x000000ff25237207 */ /* 0x001fc60004000000 */
[----:B------:R-:W-:Y:S01]  /*13f80*/  ULOP3.LUT UR13, UR13, 0x4, URZ, 0xc0, !UPT ;  /* 0x000000040d0d7892 */ /* 0x000fe2000f8ec03f */
[----:B------:R-:W-:Y:S01]  /*13f90*/  SHF.L.U64.HI R42, R34, 0x2, R42 ;  /* 0x00000002222a7819 */ /* 0x000fe2000001022a */
[----:B------:R-:W-:Y:S01]  /*13fa0*/  FADD R37, R52, R35 ;  /* 0x0000002334257221 */ /* 0x000fe20000000000 */
[----:B------:R-:W-:Y:S01]  /*13fb0*/  FADD R35, R58, R36 ;  /* 0x000000243a237221 */ /* 0x000fe20000000000 */
[----:B------:R-:W-:-:S03]  /*13fc0*/  IADD3 R34, P5, P6, R12, UR26, R43 ;  /* 0x0000001a0c227c10 */ /* 0x000fc6000febe02b */
[----:B------:R-:W-:Y:S01]  /*13fd0*/  STL [R1+0x404], R37 ;  /* 0x0004042501007387 */ /* 0x000fe20000100800 */
[----:B------:R-:W-:-:S03]  /*13fe0*/  UIADD3 UR8, UP0, UR8, UR13, URZ ;  /* 0x0000000d08087290 */ /* 0x000fc6000ff1e03f */
[----:B------:R0:W-:Y:S01]  /*13ff0*/  STL [R1+0x400], R35 ;  /* 0x0004002301007387 */ /* 0x0001e20000100800 */
[----:B------:R-:W-:Y:S02]  /*14000*/  UIADD3.X UR9, URZ, UR9, URZ, UP0, !UPT ;  /* 0x000000093f097290 */ /* 0x000fe400087fe43f */
[----:B------:R-:W-:Y:S01]  /*14010*/  USHF.L.U32 UR13, UR8, 0x2, URZ ;  /* 0x00000002080d7899 */ /* 0x000fe2000800063f */
[----:B0-----:R-:W-:Y:S02]  /*14020*/  IADD3.X R35, R6, UR27, R42, P5, P6 ;  /* 0x0000001b06237c10 */ /* 0x001fe4000afec42a */
[----:B------:R-:W-:Y:S01]  /*14030*/  ISETP.NE.AND P6, PT, R2, 0x10, PT ;  /* 0x000000100200780c */ /* 0x000fe20003fc5270 */
[----:B------:R-:W-:Y:S02]  /*14040*/  USHF.L.U64.HI UR8, UR8, 0x2, UR9 ;  /* 0x0000000208087899 */ /* 0x000fe40008010209 */
[----:B------:R-:W-:-:S04]  /*14050*/  IADD3 R45, P5, R10, UR13, RZ ;  /* 0x0000000d0a2d7c10 */ /* 0x000fc8000ffbe0ff */
[----:B------:R-:W-:-:S04]  /*14060*/  IADD3.X R44, R21, UR8, RZ, P5, !PT ;  /* 0x00000008152c7c10 */ /* 0x000fc8000affe4ff */
[C---:B------:R-:W-:Y:S01]  /*14070*/  SHF.L.U64.HI R44, R45.reuse, 0x2, R44 ;  /* 0x000000022d2c7819 */ /* 0x040fe2000001022c */
[----:B------:R-:W-:Y:S01]  /*14080*/  IMAD.SHL.U32 R45, R45, 0x4, RZ ;  /* 0x000000042d2d7824 */ /* 0x000fe200078e00ff */
[----:B--2---:R-:W-:Y:S02]  /*14090*/  SEL R36, R53, RZ, P1 ;  /* 0x000000ff35247207 */ /* 0x004fe40000800000 */
[----:B------:R-:W2:Y:S01]  /*140a0*/  LDL.LU R53, [R1+0x4c] ;  /* 0x00004c0001357983 */ /* 0x000ea20000300800 */
[----:B---3--:R-:W-:-:S03]  /*140b0*/  @P6 SEL R36, R55, RZ, P4 ;  /* 0x000000ff37246207 */ /* 0x008fc60002000000 */
[----:B------:R-:W3:Y:S01]  /*140c0*/  LDL.LU R55, [R1+0x8] ;  /* 0x0000080001377983 */ /* 0x000ee20000300800 */
[----:B----4-:R-:W-:-:S04]  /*140d0*/  SEL R37, R60, RZ, P3 ;  /* 0x000000ff3c257207 */ /* 0x010fc80001800000 */
[----:B------:R-:W-:-:S05]  /*140e0*/  SEL R36, R37, R36, !P2 ;  /* 0x0000002425247207 */ /* 0x000fca0005000000 */
[----:B------:R0:W-:Y:S04]  /*140f0*/  STL [R1+0x30c], R36 ;  /* 0x00030c2401007387 */ /* 0x0001e80000100800 */
[----:B------:R-:W4:Y:S01]  /*14100*/  LDL.LU R60, [R1+0xc] ;  /* 0x00000c00013c7983 */ /* 0x000f220000300800 */
[----:B0-----:R-:W-:-:S04]  /*14110*/  IADD3 R36, P5, P6, R12, UR26, R45 ;  /* 0x0000001a0c247c10 */ /* 0x001fc8000febe02d */
[----:B------:R-:W-:Y:S02]  /*14120*/  IADD3.X R37, R6, UR27, R44, P5, P6 ;  /* 0x0000001b06257c10 */ /* 0x000fe4000afec42c */
[----:B------:R-:W-:-:S05]  /*14130*/  IADD3 R26, P5, R26, R20, RZ ;  /* 0x000000141a1a7210 */ /* 0x000fca0007fbe0ff */
[----:B------:R-:W-:-:S05]  /*14140*/  IMAD.X R27, R27, 0x1, R7, P5 ;  /* 0x000000011b1b7824 */ /* 0x000fca00028e0607 */
[----:B------:R-:W2:Y:S01]  /*14150*/  @P3 LDG.E.EL R47, desc[UR18][R26.64] ;  /* 0x000000121a2f3981 */ /* 0x000ea2000c2e1900 */
[----:B------:R-:W-:-:S05]  /*14160*/  IADD3 R28, P5, R28, R20, RZ ;  /* 0x000000141c1c7210 */ /* 0x000fca0007fbe0ff */
[----:B------:R-:W-:Y:S01]  /*14170*/  IMAD.X R29, R29, 0x1, R7, P5 ;  /* 0x000000011d1d7824 */ /* 0x000fe200028e0607 */
[----:B------:R-:W-:Y:S01]  /*14180*/  IADD3 R30, P5, R30, R20, RZ ;  /* 0x000000141e1e7210 */ /* 0x000fe20007fbe0ff */
[----:B------:R-:W-:-:S04]  /*14190*/  USHF.R.U32.HI UR9, URZ, 0x1d, UR7 ;  /* 0x0000001d3f097899 */ /* 0x000fc80008011607 */
[----:B------:R-:W-:Y:S01]  /*141a0*/  IMAD.X R31, R31, 0x1, R7, P5 ;  /* 0x000000011f1f7824 */ /* 0x000fe200028e0607 */
[----:B------:R-:W-:Y:S01]  /*141b0*/  IADD3 R32, P5, R32, R20, RZ ;  /* 0x0000001420207210 */ /* 0x000fe20007fbe0ff */
[----:B------:R-:W-:-:S04]  /*141c0*/  ULOP3.LUT UR9, UR9, 0x4, URZ, 0xc0, !UPT ;  /* 0x0000000409097892 */ /* 0x000fc8000f8ec03f */
[----:B------:R-:W-:Y:S01]  /*141d0*/  IMAD.X R33, R33, 0x1, R7, P5 ;  /* 0x0000000121217824 */ /* 0x000fe200028e0607 */
[----:B------:R-:W-:Y:S01]  /*141e0*/  IADD3 R34, P5, R34, R20, RZ ;  /* 0x0000001422227210 */ /* 0x000fe20007fbe0ff */
[----:B------:R-:W-:Y:S01]  /*141f0*/  UIADD3 UR6, UP0, UR6, UR9, URZ ;  /* 0x0000000906067290 */ /* 0x000fe2000ff1e03f */
[----:B--2---:R0:W-:Y:S02]  /*14200*/  STL [R1+0x1c], R47 ;  /* 0x00001c2f01007387 */ /* 0x0041e40000100800 */
[----:B0-----:R-:W-:-:S06]  /*14210*/  IMAD.MOV.U32 R47, RZ, RZ, RZ ;  /* 0x000000ffff2f7224 */ /* 0x001fcc00078e00ff */
[----:B------:R0:W2:Y:S01]  /*14220*/  @P3 LDG.E.EL R47, desc[UR18][R28.64] ;  /* 0x000000121c2f3981 */ /* 0x0000a2000c2e1900 */
[--C-:B------:R-:W-:Y:S01]  /*14230*/  IMAD.X R35, R35, 0x1, R7.reuse, P5 ;  /* 0x0000000123237824 */ /* 0x100fe200028e0607 */
[----:B------:R-:W-:Y:S01]  /*14240*/  IADD3 R36, P5, R36, R20, RZ ;  /* 0x0000001424247210 */ /* 0x000fe20007fbe0ff */
[----:B------:R-:W-:Y:S02]  /*14250*/  USHF.L.U32 UR9, UR6, 0x2, URZ ;  /* 0x0000000206097899 */ /* 0x000fe4000800063f */
[----:B------:R-:W-:Y:S02]  /*14260*/  UIADD3.X UR7, URZ, UR7, URZ, UP0, !UPT ;  /* 0x000000073f077290 */ /* 0x000fe400087fe43f */
[----:B------:R-:W-:Y:S02]  /*14270*/  IMAD.X R37, R37, 0x1, R7, P5 ;  /* 0x0000000125257824 */ /* 0x000fe400028e0607 */
[----:B------:R-:W-:Y:S01]  /*14280*/  USHF.L.U64.HI UR6, UR6, 0x2, UR7 ;  /* 0x0000000206067899 */ /* 0x000fe20008010207 */
[----:B------:R-:W-:-:S05]  /*14290*/  IADD3 R49, P5, R10, UR9, RZ ;  /* 0x000000090a317c10 */ /* 0x000fca000ffbe0ff */
[----:B0-----:R-:W-:Y:S01]  /*142a0*/  IMAD.SHL.U32 R28, R49, 0x4, RZ ;  /* 0x00000004311c7824 */ /* 0x001fe200078e00ff */
[----:B------:R-:W-:-:S04]  /*142b0*/  IADD3.X R50, R21, UR6, RZ, P5, !PT ;  /* 0x0000000615327c10 */ /* 0x000fc8000affe4ff */
[----:B------:R-:W-:Y:S02]  /*142c0*/  SHF.L.U64.HI R29, R49, 0x2, R50 ;  /* 0x00000002311d7819 */ /* 0x000fe40000010232 */
[----:B------:R-:W-:Y:S01]  /*142d0*/  IADD3 R26, P5, P6, R54, UR24, R28 ;  /* 0x00000018361a7c10 */ /* 0x000fe2000febe01c */
[----:B------:R-:W-:-:S03]  /*142e0*/  IMAD.MOV.U32 R48, RZ, RZ, RZ ;  /* 0x000000ffff307224 */ /* 0x000fc600078e00ff */
[----:B------:R-:W-:Y:S02]  /*142f0*/  IADD3.X R27, R8, UR25, R29, P5, P6 ;  /* 0x00000019081b7c10 */ /* 0x000fe4000afec41d */
[----:B------:R-:W-:Y:S01]  /*14300*/  ISETP.NE.AND P6, PT, R2, 0x10, PT ;  /* 0x000000100200780c */ /* 0x000fe20003fc5270 */
[----:B------:R0:W4:Y:S01]  /*14310*/  @P3 LDG.E.EL R48, desc[UR18][R30.64] ;  /* 0x000000121e303981 */ /* 0x000122000c2e1900 */
[----:B------:R-:W-:-:S05]  /*14320*/  IADD3 R26, P5, R26, R9, RZ ;  /* 0x000000091a1a7210 */ /* 0x000fca0007fbe0ff */
[----:B------:R-:W-:Y:S02]  /*14330*/  IMAD.X R27, R27, 0x1, R22, P5 ;  /* 0x000000011b1b7824 */ /* 0x000fe400028e0616 */
[----:B0-----:R-:W-:Y:S01]  /*14340*/  IMAD.MOV.U32 R31, RZ, RZ, RZ ;  /* 0x000000ffff1f7224 */ /* 0x001fe200078e00ff */
[----:B------:R-:W-:-:S03]  /*14350*/  SEL R30, R53, RZ, P1 ;  /* 0x000000ff351e7207 */ /* 0x000fc60000800000 */
[----:B---3--:R-:W-:Y:S02]  /*14360*/  @P6 SEL R30, R55, RZ, P4 ;  /* 0x000000ff371e6207 */ /* 0x008fe40002000000 */
[----:B------:R0:W3:Y:S02]  /*14370*/  @P1 LDG.E.EL R31, desc[UR18][R26.64] ;  /* 0x000000121a1f1981 */ /* 0x0000e4000c2e1900 */
[----:B0-----:R-:W-:-:S04]  /*14380*/  IADD3 R26, P5, P6, R56, UR22, R28 ;  /* 0x00000016381a7c10 */ /* 0x001fc8000febe01c */
[----:B------:R-:W-:Y:S02]  /*14390*/  IADD3.X R27, R15, UR23, R29, P5, P6 ;  /* 0x000000170f1b7c10 */ /* 0x000fe4000afec41d */
[----:B------:R-:W-:-:S05]  /*143a0*/  IADD3 R26, P5, R26, R9, RZ ;  /* 0x000000091a1a7210 */ /* 0x000fca0007fbe0ff */
[----:B------:R-:W-:Y:S01]  /*143b0*/  IMAD.X R27, R27, 0x1, R22, P5 ;  /* 0x000000011b1b7824 */ /* 0x000fe200028e0616 */
[----:B--2---:R0:W-:Y:S02]  /*143c0*/  STL [R1+0x18], R47 ;  /* 0x0000182f01007387 */ /* 0x0041e40000100800 */
[----:B0-----:R-:W-:-:S06]  /*143d0*/  IMAD.MOV.U32 R47, RZ, RZ, RZ ;  /* 0x000000ffff2f7224 */ /* 0x001fcc00078e00ff */
[----:B------:R0:W2:Y:S02]  /*143e0*/  @P3 LDG.E.EL R47, desc[UR18][R32.64] ;  /* 0x00000012202f3981 */ /* 0x0000a4000c2e1900 */
[----:B0-----:R-:W-:-:S06]  /*143f0*/  IMAD.MOV.U32 R33, RZ, RZ, RZ ;  /* 0x000000ffff217224 */ /* 0x001fcc00078e00ff */
[----:B------:R4:W2:Y:S02]  /*14400*/  @P3 LDG.E.EL R33, desc[UR18][R34.64] ;  /* 0x0000001222213981 */ /* 0x0008a4000c2e1900 */
[----:B----4-:R-:W-:-:S04]  /*14410*/  SEL R34, R60, RZ, P3 ;  /* 0x000000ff3c227207 */ /* 0x010fc80001800000 */
[----:B------:R-:W-:Y:S01]  /*14420*/  SEL R34, R34, R30, !P2 ;  /* 0x0000001e22227207 */ /* 0x000fe20005000000 */
[----:B------:R-:W-:-:S06]  /*14430*/  IMAD.MOV.U32 R30, RZ, RZ, RZ ;  /* 0x000000ffff1e7224 */ /* 0x000fcc00078e00ff */
[----:B------:R0:W4:Y:S02]  /*14440*/  @P4 LDG.E.EL R30, desc[UR18][R26.64] ;  /* 0x000000121a1e4981 */ /* 0x000124000c2e1900 */
[----:B0-----:R-:W-:-:S04]  /*14450*/  IADD3 R26, P5, P6, R54, UR24, R13 ;  /* 0x00000018361a7c10 */ /* 0x001fc8000febe00d */
[----:B------:R-:W-:Y:S02]  /*14460*/  IADD3.X R27, R8, UR25, R38, P5, P6 ;  /* 0x00000019081b7c10 */ /* 0x000fe4000afec426 */
[----:B------:R-:W-:Y:S01]  /*14470*/  IADD3 R26, P5, R26, R9, RZ ;  /* 0x000000091a1a7210 */ /* 0x000fe20007fbe0ff */
[----:B------:R0:W-:Y:S04]  /*14480*/  STL [R1+0x2d8], R34 ;  /* 0x0002d82201007387 */ /* 0x0001e80000100800 */
[----:B------:R-:W-:Y:S02]  /*14490*/  IMAD.X R27, R27, 0x1, R22, P5 ;  /* 0x000000011b1b7824 */ /* 0x000fe400028e0616 */
[----:B0-----:R-:W-:-:S06]  /*144a0*/  IMAD.MOV.U32 R34, RZ, RZ, RZ ;  /* 0x000000ffff227224 */ /* 0x001fcc00078e00ff */
[----:B------:R0:W2:Y:S01]  /*144b0*/  @P1 LDG.E.EL R34, desc[UR18][R26.64] ;  /* 0x000000121a221981 */ /* 0x0000a2000c2e1900 */
[----:B------:R-:W-:Y:S01]  /*144c0*/  IMAD.MOV.U32 R35, RZ, RZ, RZ ;  /* 0x000000ffff237224 */ /* 0x000fe200078e00ff */
[----:B0-----:R-:W-:-:S04]  /*144d0*/  IADD3 R26, P5, P6, R56, UR22, R13 ;  /* 0x00000016381a7c10 */ /* 0x001fc8000febe00d */
[----:B------:R-:W-:Y:S02]  /*144e0*/  IADD3.X R27, R15, UR23, R38, P5, P6 ;  /* 0x000000170f1b7c10 */ /* 0x000fe4000afec426 */
[----:B------:R-:W-:-:S05]  /*144f0*/  IADD3 R26, P5, R26, R9, RZ ;  /* 0x000000091a1a7210 */ /* 0x000fca0007fbe0ff */
[----:B------:R-:W-:-:S05]  /*14500*/  IMAD.X R27, R27, 0x1, R22, P5 ;  /* 0x000000011b1b7824 */ /* 0x000fca00028e0616 */
[----:B------:R-:W3:Y:S01]  /*14510*/  @P4 LDG.E.EL R35, desc[UR18][R26.64] ;  /* 0x000000121a234981 */ /* 0x000ee2000c2e1900 */
[----:B------:R-:W-:Y:S01]  /*14520*/  IMAD.MOV.U32 R32, RZ, RZ, RZ ;  /* 0x000000ffff207224 */ /* 0x000fe200078e00ff */
[----:B------:R-:W-:-:S05]  /*14530*/  ISETP.NE.AND P6, PT, R2, 0x10, PT ;  /* 0x000000100200780c */ /* 0x000fca0003fc5270 */
[----:B------:R0:W4:Y:S02]  /*14540*/  @P3 LDG.E.EL R32, desc[UR18][R36.64] ;  /* 0x0000001224203981 */ /* 0x000124000c2e1900 */
[----:B0-----:R-:W-:Y:S02]  /*14550*/  SEL R36, R48, RZ, P3 ;  /* 0x000000ff30247207 */ /* 0x001fe40001800000 */
[----:B--2---:R-:W-:Y:S02]  /*14560*/  SEL R34, R34, RZ, P1 ;  /* 0x000000ff22227207 */ /* 0x004fe40000800000 */
[----:B---3--:R-:W-:-:S04]  /*14570*/  SEL R35, R35, RZ, P4 ;  /* 0x000000ff23237207 */ /* 0x008fc80002000000 */
[----:B------:R-:W-:Y:S02]  /*14580*/  @P2 SEL R36, R34, R35, !P6 ;  /* 0x0000002322242207 */ /* 0x000fe40007000000 */
[----:B------:R-:W-:-:S04]  /*14590*/  IADD3 R26, P5, P6, R54, UR24, R41 ;  /* 0x00000018361a7c10 */ /* 0x000fc8000febe029 */
[----:B------:R-:W-:Y:S02]  /*145a0*/  IADD3.X R27, R8, UR25, R18, P5, P6 ;  /* 0x00000019081b7c10 */ /* 0x000fe4000afec412 */
[----:B------:R-:W-:Y:S01]  /*145b0*/  IADD3 R26, P5, R26, R9, RZ ;  /* 0x000000091a1a7210 */ /* 0x000fe20007fbe0ff */
[----:B------:R-:W-:-:S04]  /*145c0*/  IMAD.MOV.U32 R34, RZ, RZ, RZ ;  /* 0x000000ffff227224 */ /* 0x000fc800078e00ff */
[----:B------:R-:W-:-:S05]  /*145d0*/  IMAD.X R27, R27, 0x1, R22, P5 ;  /* 0x000000011b1b7824 */ /* 0x000fca00028e0616 */
[----:B------:R0:W2:Y:S01]  /*145e0*/  @P1 LDG.E.EL R34, desc[UR18][R26.64] ;  /* 0x000000121a221981 */ /* 0x0000a2000c2e1900 */
[----:B------:R-:W-:Y:S01]  /*145f0*/  IMAD.MOV.U32 R35, RZ, RZ, RZ ;  /* 0x000000ffff237224 */ /* 0x000fe200078e00ff */
[----:B0-----:R-:W-:-:S04]  /*14600*/  IADD3 R26, P5, P6, R56, UR22, R41 ;  /* 0x00000016381a7c10 */ /* 0x001fc8000febe029 */
[----:B------:R-:W-:Y:S02]  /*14610*/  IADD3.X R27, R15, UR23, R18, P5, P6 ;  /* 0x000000170f1b7c10 */ /* 0x000fe4000afec412 */
[----:B------:R-:W-:-:S05]  /*14620*/  IADD3 R26, P5, R26, R9, RZ ;  /* 0x000000091a1a7210 */ /* 0x000fca0007fbe0ff */
[----:B------:R-:W-:-:S05]  /*14630*/  IMAD.X R27, R27, 0x1, R22, P5 ;  /* 0x000000011b1b7824 */ /* 0x000fca00028e0616 */
[----:B------:R-:W3:Y:S01]  /*14640*/  @P4 LDG.E.EL R35, desc[UR18][R26.64] ;  /* 0x000000121a234981 */ /* 0x000ee2000c2e1900 */
[----:B------:R-:W-:-:S03]  /*14650*/  ISETP.NE.AND P6, PT, R2, 0x10, PT ;  /* 0x000000100200780c */ /* 0x000fc60003fc5270 */
[----:B------:R0:W-:Y:S01]  /*14660*/  STL [R1+0x238], R36 ;  /* 0x0002382401007387 */ /* 0x0001e20000100800 */
[----:B------:R-:W-:-:S03]  /*14670*/  SEL R33, R33, RZ, P3 ;  /* 0x000000ff21217207 */ /* 0x000fc60001800000 */
[----:B------:R-:W4:Y:S04]  /*14680*/  LDL.LU R53, [R1+0x58] ;  /* 0x0000580001357983 */ /* 0x000f280000300800 */
[----:B------:R-:W4:Y:S01]  /*14690*/  LDL.LU R55, [R1+0x54] ;  /* 0x0000540001377983 */ /* 0x000f220000300800 */
        /* <DEDUP_REMOVED lines=17> */
[----:B------:R-:W-:Y:S04]  /*147b0*/  STL [R1+0x230], R36 ;  /* 0x0002302401007387 */ /* 0x000fe80000100800 */
[----:B------:R-:W4:Y:S01]  /*147c0*/  LDL.LU R60, [R1+0x48] ;  /* 0x00004800013c7983 */ /* 0x000f220000300800 */
[----:B--2---:R-:W-:Y:S02]  /*147d0*/  SEL R34, R34, RZ, P1 ;  /* 0x000000ff22227207 */ /* 0x004fe40000800000 */
[----:B---3--:R-:W-:-:S04]  /*147e0*/  SEL R35, R35, RZ, P4 ;  /* 0x000000ff23237207 */ /* 0x008fc80002000000 */
[----:B------:R-:W-:Y:S02]  /*147f0*/  @P2 SEL R33, R34, R35, !P6 ;  /* 0x0000002322212207 */ /* 0x000fe40007000000 */
[----:B------:R-:W-:-:S04]  /*14800*/  IADD3 R26, P5, P6, R54, UR24, R45 ;  /* 0x00000018361a7c10 */ /* 0x000fc8000febe02d */
        /* <DEDUP_REMOVED lines=12> */
[----:B------:R-:W-:Y:S02]  /*148d0*/  ISETP.NE.AND P6, PT, R2, 0x10, PT ;  /* 0x000000100200780c */ /* 0x000fe40003fc5270 */
[----:B----4-:R-:W-:Y:S02]  /*148e0*/  SEL R32, R32, RZ, P3 ;  /* 0x000000ff20207207 */ /* 0x010fe40001800000 */
[----:B--2---:R-:W-:Y:S02]  /*148f0*/  SEL R33, R33, RZ, P1 ;  /* 0x000000ff21217207 */ /* 0x004fe40000800000 */
[----:B---3--:R-:W-:-:S04]  /*14900*/  SEL R34, R34, RZ, P4 ;  /* 0x000000ff22227207 */ /* 0x008fc80002000000 */
[----:B------:R-:W-:Y:S02]  /*14910*/  @P2 SEL R32, R33, R34, !P6 ;  /* 0x0000002221202207 */ /* 0x000fe40007000000 */
[----:B------:R-:W-:-:S04]  /*14920*/  IADD3 R26, P5, P6, R12, UR26, R28 ;  /* 0x0000001a0c1a7c10 */ /* 0x000fc8000febe01c */
[----:B------:R-:W-:Y:S02]  /*14930*/  IADD3.X R27, R6, UR27, R29, P5, P6 ;  /* 0x0000001b061b7c10 */ /* 0x000fe4000afec41d */
[----:B------:R-:W-:Y:S02]  /*14940*/  ISETP.NE.AND P6, PT, R2, 0x10, PT ;  /* 0x000000100200780c */ /* 0x000fe40003fc5270 */
[----:B------:R-:W-:Y:S01]  /*14950*/  IADD3 R26, P5, R26, R20, RZ ;  /* 0x000000141a1a7210 */ /* 0x000fe20007fbe0ff */
[----:B------:R0:W-:Y:S04]  /*14960*/  STL [R1+0x22c], R32 ;  /* 0x00022c2001007387 */ /* 0x0001e80000100800 */
[----:B------:R-:W-:Y:S01]  /*14970*/  IMAD.X R27, R27, 0x1, R7, P5 ;  /* 0x000000011b1b7824 */ /* 0x000fe200028e0607 */
[----:B------:R-:W-:Y:S01]  /*14980*/  SEL R33, R53, RZ, P1 ;  /* 0x000000ff35217207 */ /* 0x000fe20000800000 */
[----:B0-----:R-:W-:-:S04]  /*14990*/  IMAD.MOV.U32 R32, RZ, RZ, RZ ;  /* 0x000000ffff207224 */ /* 0x001fc800078e00ff */
[----:B------:R-:W-:Y:S02]  /*149a0*/  @P6 SEL R33, R55, RZ, P4 ;  /* 0x000000ff37216207 */ /* 0x000fe40002000000 */
[----:B------:R0:W2:Y:S01]  /*149b0*/  @P3 LDG.E.EL R32, desc[UR18][R26.64] ;  /* 0x000000121a203981 */ /* 0x0000a2000c2e1900 */
[----:B------:R-:W-:Y:S02]  /*149c0*/  SEL R34, R60, RZ, P3 ;  /* 0x000000ff3c227207 */ /* 0x000fe40001800000 */
[----:B0-----:R-:W-:-:S04]  /*149d0*/  IADD3 R26, P5, P6, R54, UR24, R17 ;  /* 0x00000018361a7c10 */ /* 0x001fc8000febe011 */
[----:B------:R-:W-:Y:S02]  /*149e0*/  IADD3.X R27, R8, UR25, R40, P5, P6 ;  /* 0x00000019081b7c10 */ /* 0x000fe4000afec428 */
[----:B------:R-:W-:Y:S02]  /*149f0*/  IADD3 R26, P5, R26, R9, RZ ;  /* 0x000000091a1a7210 */ /* 0x000fe40007fbe0ff */
[----:B------:R-:W-:Y:S02]  /*14a00*/  SEL R33, R34, R33, !P2 ;  /* 0x0000002122217207 */ /* 0x000fe40005000000 */
[----:B------:R-:W-:Y:S01]  /*14a10*/  CS2R R34, SRZ ;  /* 0x0000000000227805 */ /* 0x000fe2000001ff00 */
[----:B------:R-:W-:-:S05]  /*14a20*/  IMAD.X R27, R27, 0x1, R22, P5 ;  /* 0x000000011b1b7824 */ /* 0x000fca00028e0616 */
[----:B------:R0:W3:Y:S04]  /*14a30*/  @P1 LDG.E.EL R35, desc[UR18][R26.64] ;  /* 0x000000121a231981 */ /* 0x0000e8000c2e1900 */
[----:B------:R1:W-:Y:S01]  /*14a40*/  STL [R1+0x2a0], R33 ;  /* 0x0002a02101007387 */ /* 0x0003e20000100800 */
[----:B0-----:R-:W-:-:S04]  /*14a50*/  IADD3 R26, P5, P6, R56, UR22, R17 ;  /* 0x00000016381a7c10 */ /* 0x001fc8000febe011 */
[----:B------:R-:W-:Y:S02]  /*14a60*/  IADD3.X R27, R15, UR23, R40, P5, P6 ;  /* 0x000000170f1b7c10 */ /* 0x000fe4000afec428 */
[----:B-1----:R-:W-:-:S04]  /*14a70*/  IADD3 R33, P5, P6, R3, UR20, R17 ;  /* 0x0000001403217c10 */ /* 0x002fc8000febe011 */
[----:B------:R-:W-:Y:S01]  /*14a80*/  IADD3.X R17, R4, UR21, R40, P5, P6 ;  /* 0x0000001504117c10 */ /* 0x000fe2000afec428 */
[----:B------:R-:W-:Y:S01]  /*14a90*/  STL [R1+0x288], R33 ;  /* 0x0002882101007387 */ /* 0x000fe20000100800 */
[----:B------:R-:W-:-:S03]  /*14aa0*/  IADD3 R26, P5, R26, R9, RZ ;  /* 0x000000091a1a7210 */ /* 0x000fc60007fbe0ff */
[----:B------:R0:W-:Y:S02]  /*14ab0*/  STL [R1+0x28c], R17 ;  /* 0x00028c1101007387 */ /* 0x0001e40000100800 */
[----:B------:R-:W-:Y:S01]  /*14ac0*/  IMAD.X R27, R27, 0x1, R22, P5 ;  /* 0x000000011b1b7824 */ /* 0x000fe200028e0616 */
[----:B0-----:R-:W-:Y:S01]  /*14ad0*/  SEL R17, R0, RZ, P1 ;  /* 0x000000ff00117207 */ /* 0x001fe20000800000 */
[----:B------:R-:W-:-:S06]  /*14ae0*/  IMAD.MOV.U32 R0, RZ, RZ, RZ ;  /* 0x000000ffff007224 */ /* 0x000fcc00078e00ff */
[----:B------:R0:W4:Y:S01]  /*14af0*/  @P4 LDG.E.EL R0, desc[UR18][R26.64] ;  /* 0x000000121a004981 */ /* 0x000122000c2e1900 */
[----:B------:R-:W-:-:S13]  /*14b00*/  ISETP.NE.AND P6, PT, R2, 0x10, PT ;  /* 0x000000100200780c */ /* 0x000fda0003fc5270 */
[----:B------:R-:W-:Y:S02]  /*14b10*/  @P6 SEL R17, R57, RZ, P4 ;  /* 0x000000ff39116207 */ /* 0x000fe40002000000 */
[----:B0-----:R-:W-:-:S04]  /*14b20*/  IADD3 R26, P5, P6, R54, UR24, R16 ;  /* 0x00000018361a7c10 */ /* 0x001fc8000febe010 */
[----:B------:R-:W-:Y:S02]  /*14b30*/  IADD3.X R27, R8, UR25, R39, P5, P6 ;  /* 0x00000019081b7c10 */ /* 0x000fe4000afec427 */
[----:B------:R-:W-:-:S05]  /*14b40*/  IADD3 R26, P5, R26, R9, RZ ;  /* 0x000000091a1a7210 */ /* 0x000fca0007fbe0ff */
[----:B------:R-:W-:Y:S01]  /*14b50*/  IMAD.X R27, R27, 0x1, R22, P5 ;  /* 0x000000011b1b7824 */ /* 0x000fe200028e0616 */
[----:B----4-:R0:W-:Y:S02]  /*14b60*/  STL [R1+0xc], R0 ;  /* 0x00000c0001007387 */ /* 0x0101e40000100800 */
[----:B0-----:R-:W-:-:S06]  /*14b70*/  IMAD.MOV.U32 R0, RZ, RZ, RZ ;  /* 0x000000ffff007224 */ /* 0x001fcc00078e00ff */
[----:B------:R0:W4:Y:S01]  /*14b80*/  @P1 LDG.E.EL R0, desc[UR18][R26.64] ;  /* 0x000000121a001981 */ /* 0x000122000c2e1900 */
[----:B------:R-:W-:-:S04]  /*14b90*/  SEL R46, R46, RZ, P3 ;  /* 0x000000ff2e2e7207 */ /* 0x000fc80001800000 */
[----:B------:R-:W-:-:S05]  /*14ba0*/  SEL R17, R46, R17, !P2 ;  /* 0x000000112e117207 */ /* 0x000fca0005000000 */
[----:B------:R1:W-:Y:S01]  /*14bb0*/  STL [R1+0x2b0], R17 ;  /* 0x0002b01101007387 */ /* 0x0003e20000100800 */
[----:B0-----:R-:W-:-:S04]  /*14bc0*/  IADD3 R26, P5, P6, R56, UR22, R16 ;  /* 0x00000016381a7c10 */ /* 0x001fc8000febe010 */
[----:B-1----:R-:W-:Y:S02]  /*14bd0*/  IADD3.X R17, R15, UR23, R39, P5, P6 ;  /* 0x000000170f117c10 */ /* 0x002fe4000afec427 */
[----:B------:R-:W-:-:S05]  /*14be0*/  IADD3 R26, P5, R26, R9, RZ ;  /* 0x000000091a1a7210 */ /* 0x000fca0007fbe0ff */
[----:B------:R-:W-:Y:S01]  /*14bf0*/  IMAD.X R27, R17, 0x1, R22, P5 ;  /* 0x00000001111b7824 */ /* 0x000fe200028e0616 */
[----:B------:R-:W-:Y:S01]  /*14c00*/  ISETP.NE.AND P6, PT, R2, 0x10, PT ;  /* 0x000000100200780c */ /* 0x000fe20003fc5270 */
[----:B------:R-:W-:Y:S01]  /*14c10*/  IMAD.MOV.U32 R33, RZ, RZ, RZ ;  /* 0x000000ffff217224 */ /* 0x000fe200078e00ff */
[----:B------:R-:W-:-:S05]  /*14c20*/  SEL R31, R31, RZ, P1 ;  /* 0x000000ff1f1f7207 */ /* 0x000fca0000800000 */
[----:B------:R0:W3:Y:S06]  /*14c30*/  @P4 LDG.E.EL R33, desc[UR18][R26.64] ;  /* 0x000000121a214981 */ /* 0x0000ec000c2e1900 */
[----:B------:R-:W-:Y:S02]  /*14c40*/  @P6 SEL R31, R30, RZ, P4 ;  /* 0x000000ff1e1f6207 */ /* 0x000fe40002000000 */
[----:B------:R-:W-:-:S04]  /*14c50*/  IADD3 R30, P5, R14, UR30, RZ ;  /* 0x0000001e0e1e7c10 */ /* 0x000fc8000ffbe0ff */
[----:B0-----:R-:W-:Y:S02]  /*14c60*/  IADD3.X R26, R25, UR10, RZ, P5, !PT ;  /* 0x0000000a191a7c10 */ /* 0x001fe4000affe4ff */
[----:B--2---:R-:W-:Y:S01]  /*14c70*/  SEL R32, R32, RZ, P3 ;  /* 0x000000ff20207207 */ /* 0x004fe20001800000 */
[----:B----4-:R0:W-:Y:S02]  /*14c80*/  STL [R1+0x10], R0 ;  /* 0x0000100001007387 */ /* 0x0101e40000100800 */
[----:B0-----:R-:W0:Y:S02]  /*14c90*/  S2R R0, SR_TID.X ;  /* 0x0000000000007919 */ /* 0x001e240000002100 */
[----:B0-----:R-:W-:-:S04]  /*14ca0*/  SHF.R.U32.HI R0, RZ, 0x6, R0 ;  /* 0x00000006ff007819 */ /* 0x001fc80000011600 */
[----:B------:R-:W-:-:S04]  /*14cb0*/  SGXT.U32 R0, R0, 0x3 ;  /* 0x000000030000781a */ /* 0x000fc80000000000 */
[----:B------:R-:W-:-:S05]  /*14cc0*/  I2FP.F32.U32 R17, R0 ;  /* 0x0000000000117245 */ /* 0x000fca0000201000 */
[----:B------:R-:W-:-:S04]  /*14cd0*/  FMUL R17, R17, 0.42857143282890319824 ;  /* 0x3edb6db711117820 */ /* 0x000fc80000400000 */
[----:B------:R-:W0:Y:S01]  /*14ce0*/  FRND.FTZ.FLOOR R57, R17 ;  /* 0x0000001100397307 */ /* 0x000e220000215000 */
[----:B------:R-:W-:Y:S01]  /*14cf0*/  SEL R0, R32, R31, !P2 ;  /* 0x0000001f20007207 */ /* 0x000fe20005000000 */
[----:B---3--:R-:W-:Y:S01]  /*14d00*/  STL [R1+0x14], R35 ;  /* 0x0000142301007387 */ /* 0x008fe20000100800 */
[----:B0-----:R-:W-:Y:S01]  /*14d10*/  FADD R57, R17, -R57 ;  /* 0x8000003911397221 */ /* 0x001fe20000000000 */
[C---:B------:R-:W-:Y:S01]  /*14d20*/  IMAD.SHL.U32 R17, R30.reuse, 0x4, RZ ;  /* 0x000000041e117824 */ /* 0x040fe200078e00ff */
[----:B------:R-:W-:-:S04]  /*14d30*/  SHF.L.U64.HI R30, R30, 0x2, R26 ;  /* 0x000000021e1e7819 */ /* 0x000fc8000001021a */
[----:B------:R-:W-:-:S04]  /*14d40*/  IADD3 R26, P5, P6, R12, UR26, R17 ;  /* 0x0000001a0c1a7c10 */ /* 0x000fc8000febe011 */
[----:B------:R-:W-:Y:S02]  /*14d50*/  IADD3.X R27, R6, UR27, R30, P5, P6 ;  /* 0x0000001b061b7c10 */ /* 0x000fe4000afec41e */
[----:B------:R-:W-:Y:S01]  /*14d60*/  IADD3 R26, P5, R26, R20, RZ ;  /* 0x000000141a1a7210 */ /* 0x000fe20007fbe0ff */
[----:B------:R0:W-:Y:S04]  /*14d70*/  STL [R1+0x2e0], R0 ;  /* 0x0002e00001007387 */ /* 0x0001e80000100800 */
[----:B------:R-:W-:Y:S02]  /*14d80*/  IMAD.X R27, R27, 0x1, R7, P5 ;  /* 0x000000011b1b7824 */ /* 0x000fe400028e0607 */
[----:B0-----:R-:W-:-:S06]  /*14d90*/  IMAD.MOV.U32 R0, RZ, RZ, RZ ;  /* 0x000000ffff007224 */ /* 0x001fcc00078e00ff */
[----:B------:R0:W2:Y:S02]  /*14da0*/  @P3 LDG.E.EL R0, desc[UR18][R26.64] ;  /* 0x000000121a003981 */ /* 0x0000a4000c2e1900 */
[----:B0-----:R-:W-:Y:S02]  /*14db0*/  IADD3 R26, P5, P6, R54, UR24, R17 ;  /* 0x00000018361a7c10 */ /* 0x001fe4000febe011 */
[----:B------:R-:W-:Y:S02]  /*14dc0*/  STL [R1+0x708], R57 ;  /* 0x0007083901007387 */ /* 0x000fe40000100800 */
[----:B------:R-:W-:Y:S02]  /*14dd0*/  IADD3.X R27, R8, UR25, R30, P5, P6 ;  /* 0x00000019081b7c10 */ /* 0x000fe4000afec41e */
[----:B------:R-:W-:-:S05]  /*14de0*/  IADD3 R26, P5, R26, R9, RZ ;  /* 0x000000091a1a7210 */ /* 0x000fca0007fbe0ff */
[----:B------:R-:W-:Y:S01]  /*14df0*/  IMAD.X R27, R27, 0x1, R22, P5 ;  /* 0x000000011b1b7824 */ /* 0x000fe200028e0616 */
[----:B--2---:R0:W-:Y:S02]  /*14e00*/  STL [R1+0x4], R0 ;  /* 0x0000040001007387 */ /* 0x0041e40000100800 */
[----:B0-----:R-:W-:-:S06]  /*14e10*/  IMAD.MOV.U32 R0, RZ, RZ, RZ ;  /* 0x000000ffff007224 */ /* 0x001fcc00078e00ff */
[----:B------:R0:W2:Y:S02]  /*14e20*/  @P1 LDG.E.EL R0, desc[UR18][R26.64] ;  /* 0x000000121a001981 */ /* 0x0000a4000c2e1900 */
[----:B0-----:R-:W-:-:S04]  /*14e30*/  IADD3 R27, P5, P6, R56, UR22, R17 ;  /* 0x00000016381b7c10 */ /* 0x001fc8000febe011 */
[--C-:B------:R-:W-:Y:S02]  /*14e40*/  IADD3.X R26, R15, UR23, R30.reuse, P5, P6 ;  /* 0x000000170f1a7c10 */ /* 0x100fe4000afec41e */
[----:B------:R-:W-:Y:S02]  /*14e50*/  IADD3 R17, P5, P6, R3, UR20, R17 ;  /* 0x0000001403117c10 */ /* 0x000fe4000febe011 */
[----:B------:R-:W-:Y:S01]  /*14e60*/  CS2R R60, SRZ ;  /* 0x00000000003c7805 */ /* 0x000fe2000001ff00 */
[----:B--2---:R0:W-:Y:S04]  /*14e70*/  STL [R1], R0 ;  /* 0x0000000001007387 */ /* 0x0041e80000100800 */
[----:B------:R-:W-:Y:S01]  /*14e80*/  STL [R1+0x8], R33 ;  /* 0x0000082101007387 */ /* 0x000fe20000100800 */
[----:B0-----:R-:W-:-:S02]  /*14e90*/  IADD3.X R0, R4, UR21, R30, P5, P6 ;  /* 0x0000001504007c10 */ /* 0x001fc4000afec41e */
[----:B------:R-:W-:Y:S01]  /*14ea0*/  IADD3 R16, P5, P6, R3, UR20, R16 ;  /* 0x0000001403107c10 */ /* 0x000fe2000febe010 */
[----:B------:R0:W-:Y:S04]  /*14eb0*/  STL [R1+0x24c], R17 ;  /* 0x00024c1101007387 */ /* 0x0001e80000100800 */
[----:B------:R1:W-:Y:S01]  /*14ec0*/  STL [R1+0x250], R0 ;  /* 0x0002500001007387 */ /* 0x0003e20000100800 */
[----:B0-----:R-:W-:-:S03]  /*14ed0*/  IADD3.X R17, R4, UR21, R39, P5, P6 ;  /* 0x0000001504117c10 */ /* 0x001fc6000afec427 */
[----:B------:R0:W-:Y:S01]  /*14ee0*/  STL [R1+0x254], R16 ;  /* 0x0002541001007387 */ /* 0x0001e20000100800 */
[----:B-1----:R-:W-:-:S03]  /*14ef0*/  IADD3 R0, P5, P6, R3, UR20, R13 ;  /* 0x0000001403007c10 */ /* 0x002fc6000febe00d */
[----:B------:R-:W-:Y:S01]  /*14f00*/  STL [R1+0x25c], R17 ;  /* 0x00025c1101007387 */ /* 0x000fe20000100800 */
[C---:B0-----:R-:W-:Y:S02]  /*14f10*/  IADD3.X R16, R4.reuse, UR21, R38, P5, P6 ;  /* 0x0000001504107c10 */ /* 0x041fe4000afec426 */
        /* <DEDUP_REMOVED lines=15> */
[----:B0-----:R-:W-:Y:S02]  /*15010*/  IADD3.X R0, R4, UR21, R29, P5, P6 ;  /* 0x0000001504007c10 */ /* 0x001fe4000afec41d */
[----:B-1----:R-:W-:-:S05]  /*15020*/  IADD3 R16, P5, R27, R9, RZ ;  /* 0x000000091b107210 */ /* 0x002fca0007fbe0ff */
[----:B------:R-:W-:Y:S01]  /*15030*/  IMAD.X R17, R26, 0x1, R22, P5 ;  /* 0x000000011a117824 */ /* 0x000fe200028e0616 */
[----:B------:R0:W-:Y:S04]  /*15040*/  STL [R1+0x290], R13 ;  /* 0x0002900d01007387 */ /* 0x0001e80000100800 */
[----:B------:R1:W2:Y:S02]  /*15050*/  @P4 LDG.E.EL R61, desc[UR18][R16.64] ;  /* 0x00000012103d4981 */ /* 0x0002a4000c2e1900 */
[----:B-1----:R-:W-:-:S04]  /*15060*/  IADD3 R16, P5, R14, UR29, RZ ;  /* 0x0000001d0e107c10 */ /* 0x002fc8000ffbe0ff */
[----:B0-----:R-:W-:-:S04]  /*15070*/  IADD3.X R13, R25, UR16, RZ, P5, !PT ;  /* 0x00000010190d7c10 */ /* 0x001fc8000affe4ff */
[C---:B------:R-:W-:Y:S01]  /*15080*/  SHF.L.U64.HI R13, R16.reuse, 0x2, R13 ;  /* 0x00000002100d7819 */ /* 0x040fe2000001020d */
[----:B------:R-:W-:-:S05]  /*15090*/  IMAD.SHL.U32 R16, R16, 0x4, RZ ;  /* 0x0000000410107824 */ /* 0x000fca00078e00ff */
[----:B------:R-:W-:-:S04]  /*150a0*/  IADD3 R26, P5, P6, R12, UR26, R16 ;  /* 0x0000001a0c1a7c10 */ /* 0x000fc8000febe010 */
[----:B------:R-:W-:Y:S02]  /*150b0*/  IADD3.X R17, R6, UR27, R13, P5, P6 ;  /* 0x0000001b06117c10 */ /* 0x000fe4000afec40d */
[----:B------:R-:W-:-:S05]  /*150c0*/  IADD3 R26, P5, R26, R20, RZ ;  /* 0x000000141a1a7210 */ /* 0x000fca0007fbe0ff */
[----:B------:R-:W-:Y:S02]  /*150d0*/  IMAD.X R27, R17, 0x1, R7, P5 ;  /* 0x00000001111b7824 */ /* 0x000fe400028e0607 */
[----:B------:R-:W-:-:S06]  /*150e0*/  IMAD.MOV.U32 R17, RZ, RZ, RZ ;  /* 0x000000ffff117224 */ /* 0x000fcc00078e00ff */
[----:B------:R0:W3:Y:S02]  /*150f0*/  @P3 LDG.E.EL R17, desc[UR18][R26.64] ;  /* 0x000000121a113981 */ /* 0x0000e4000c2e1900 */
[----:B0-----:R-:W-:-:S04]  /*15100*/  IADD3 R26, P5, P6, R54, UR24, R16 ;  /* 0x00000018361a7c10 */ /* 0x001fc8000febe010 */
[----:B------:R-:W-:Y:S02]  /*15110*/  IADD3.X R18, R8, UR25, R13, P5, P6 ;  /* 0x0000001908127c10 */ /* 0x000fe4000afec40d */
[----:B------:R-:W-:-:S05]  /*15120*/  IADD3 R26, P5, R26, R9, RZ ;  /* 0x000000091a1a7210 */ /* 0x000fca0007fbe0ff */
[----:B------:R-:W-:Y:S02]  /*15130*/  IMAD.X R27, R18, 0x1, R22, P5 ;  /* 0x00000001121b7824 */ /* 0x000fe400028e0616 */
[----:B------:R-:W-:-:S06]  /*15140*/  IMAD.MOV.U32 R18, RZ, RZ, RZ ;  /* 0x000000ffff127224 */ /* 0x000fcc00078e00ff */
[----:B------:R0:W4:Y:S01]  /*15150*/  @P1 LDG.E.EL R18, desc[UR18][R26.64] ;  /* 0x000000121a121981 */ /* 0x000122000c2e1900 */
[----:B------:R-:W-:Y:S01]  /*15160*/  IMAD.MOV.U32 R28, RZ, RZ, RZ ;  /* 0x000000ffff1c7224 */ /* 0x000fe200078e00ff */
[----:B0-----:R-:W-:-:S04]  /*15170*/  IADD3 R26, P5, P6, R56, UR22, R16 ;  /* 0x00000016381a7c10 */ /* 0x001fc8000febe010 */
[----:B------:R-:W-:Y:S02]  /*15180*/  IADD3.X R27, R15, UR23, R13, P5, P6 ;  /* 0x000000170f1b7c10 */ /* 0x000fe4000afec40d */
[----:B------:R-:W-:-:S05]  /*15190*/  IADD3 R26, P5, R26, R9, RZ ;  /* 0x000000091a1a7210 */ /* 0x000fca0007fbe0ff */
[----:B------:R-:W-:-:S05]  /*151a0*/  IMAD.X R27, R27, 0x1, R22, P5 ;  /* 0x000000011b1b7824 */ /* 0x000fca00028e0616 */
[----:B------:R-:W2:Y:S01]  /*151b0*/  @P4 LDG.E.EL R28, desc[UR18][R26.64] ;  /* 0x000000121a1c4981 */ /* 0x000ea2000c2e1900 */
[----:B------:R-:W-:-:S03]  /*151c0*/  ISETP.NE.AND P6, PT, R2, 0x10, PT ;  /* 0x000000100200780c */ /* 0x000fc60003fc5270 */
[----:B------:R3:W-:Y:S01]  /*151d0*/  STL [R1+0x294], R0 ;  /* 0x0002940001007387 */ /* 0x0007e20000100800 */
[----:B------:R-:W-:Y:S01]  /*151e0*/  IMAD.MOV.U32 R30, RZ, RZ, RZ ;  /* 0x000000ffff1e7224 */ /* 0x000fe200078e00ff */
[----:B---3--:R-:W-:Y:S02]  /*151f0*/  SEL R0, R17, RZ, P3 ;  /* 0x000000ff11007207 */ /* 0x008fe40001800000 */
[----:B----4-:R-:W-:Y:S02]  /*15200*/  SEL R18, R18, RZ, P1 ;  /* 0x000000ff12127207 */ /* 0x010fe40000800000 */
[----:B--2---:R-:W-:-:S04]  /*15210*/  SEL R28, R28, RZ, P4 ;  /* 0x000000ff1c1c7207 */ /* 0x004fc80002000000 */
[----:B------:R-:W-:Y:S02]  /*15220*/  @P2 SEL R0, R18, R28, !P6 ;  /* 0x0000001c12002207 */ /* 0x000fe40007000000 */
[----:B------:R-:W-:-:S04]  /*15230*/  IADD3 R18, P5, R14, UR17, RZ ;  /* 0x000000110e127c10 */ /* 0x000fc8000ffbe0ff */
[----:B------:R-:W-:-:S04]  /*15240*/  IADD3.X R17, R25, UR14, RZ, P5, !PT ;  /* 0x0000000e19117c10 */ /* 0x000fc8000affe4ff */
[C---:B------:R-:W-:Y:S01]  /*15250*/  SHF.L.U64.HI R17, R18.reuse, 0x2, R17 ;  /* 0x0000000212117819 */ /* 0x040fe20000010211 */
[----:B------:R-:W-:-:S05]  /*15260*/  IMAD.SHL.U32 R18, R18, 0x4, RZ ;  /* 0x0000000412127824 */ /* 0x000fca00078e00ff */
[----:B------:R-:W-:-:S04]  /*15270*/  IADD3 R26, P5, P6, R12, UR26, R18 ;  /* 0x0000001a0c1a7c10 */ /* 0x000fc8000febe012 */
[----:B------:R-:W-:Y:S02]  /*15280*/  IADD3.X R27, R6, UR27, R17, P5, P6 ;  /* 0x0000001b061b7c10 */ /* 0x000fe4000afec411 */
[----:B------:R-:W-:Y:S02]  /*15290*/  IADD3 R26, P5, R26, R20, RZ ;  /* 0x000000141a1a7210 */ /* 0x000fe40007fbe0ff */
[----:B------:R-:W-:-:S03]  /*152a0*/  CS2R R28, SRZ ;  /* 0x00000000001c7805 */ /* 0x000fc6000001ff00 */
[----:B------:R-:W-:-:S05]  /*152b0*/  IMAD.X R27, R27, 0x1, R7, P5 ;  /* 0x000000011b1b7824 */ /* 0x000fca00028e0607 */
[----:B------:R0:W2:Y:S02]  /*152c0*/  @P3 LDG.E.EL R28, desc[UR18][R26.64] ;  /* 0x000000121a1c3981 */ /* 0x0000a4000c2e1900 */
[----:B0-----:R-:W-:-:S04]  /*152d0*/  IADD3 R26, P5, P6, R54, UR24, R18 ;  /* 0x00000018361a7c10 */ /* 0x001fc8000febe012 */
[----:B------:R-:W-:Y:S02]  /*152e0*/  IADD3.X R27, R8, UR25, R17, P5, P6 ;  /* 0x00000019081b7c10 */ /* 0x000fe4000afec411 */
[----:B------:R-:W-:-:S05]  /*152f0*/  IADD3 R26, P5, R26, R9, RZ ;  /* 0x000000091a1a7210 */ /* 0x000fca0007fbe0ff */
[----:B------:R-:W-:-:S05]  /*15300*/  IMAD.X R27, R27, 0x1, R22, P5 ;  /* 0x000000011b1b7824 */ /* 0x000fca00028e0616 */
[----:B------:R0:W3:Y:S02]  /*15310*/  @P1 LDG.E.EL R29, desc[UR18][R26.64] ;  /* 0x000000121a1d1981 */ /* 0x0000e4000c2e1900 */
[----:B0-----:R-:W-:-:S04]  /*15320*/  IADD3 R26, P5, P6, R56, UR22, R18 ;  /* 0x00000016381a7c10 */ /* 0x001fc8000febe012 */
[----:B------:R-:W-:Y:S02]  /*15330*/  IADD3.X R27, R15, UR23, R17, P5, P6 ;  /* 0x000000170f1b7c10 */ /* 0x000fe4000afec411 */
[----:B------:R-:W-:-:S05]  /*15340*/  IADD3 R26, P5, R26, R9, RZ ;  /* 0x000000091a1a7210 */ /* 0x000fca0007fbe0ff */
[----:B------:R-:W-:-:S05]  /*15350*/  IMAD.X R27, R27, 0x1, R22, P5 ;  /* 0x000000011b1b7824 */ /* 0x000fca00028e0616 */
[----:B------:R-:W4:Y:S01]  /*15360*/  @P4 LDG.E.EL R30, desc[UR18][R26.64] ;  /* 0x000000121a1e4981 */ /* 0x000f22000c2e1900 */
[----:B------:R-:W-:-:S03]  /*15370*/  ISETP.NE.AND P6, PT, R2, 0x10, PT ;  /* 0x000000100200780c */ /* 0x000fc60003fc5270 */
[----:B------:R-:W-:Y:S01]  /*15380*/  STL [R1+0x6ac], R0 ;  /* 0x0006ac0001007387 */ /* 0x000fe20000100800 */
[----:B------:R-:W-:Y:S01]  /*15390*/  IMAD.MOV.U32 R32, RZ, RZ, RZ ;  /* 0x000000ffff207224 */ /* 0x000fe200078e00ff */
[----:B--2---:R-:W-:Y:S02]  /*153a0*/  SEL R31, R28, RZ, P3 ;  /* 0x000000ff1c1f7207 */ /* 0x004fe40001800000 */
[----:B---3--:R-:W-:Y:S02]  /*153b0*/  SEL R29, R29, RZ, P1 ;  /* 0x000000ff1d1d7207 */ /* 0x008fe40000800000 */
[----:B----4-:R-:W-:-:S04]  /*153c0*/  SEL R30, R30, RZ, P4 ;  /* 0x000000ff1e1e7207 */ /* 0x010fc80002000000 */
[----:B------:R-:W-:Y:S02]  /*153d0*/  @P2 SEL R31, R29, R30, !P6 ;  /* 0x0000001e1d1f2207 */ /* 0x000fe40007000000 */
[----:B------:R-:W-:-:S04]  /*153e0*/  IADD3 R29, P5, R14, UR15, RZ ;  /* 0x0000000f0e1d7c10 */ /* 0x000fc8000ffbe0ff */
[----:B------:R-:W-:-:S04]  /*153f0*/  IADD3.X R28, R25, UR12, RZ, P5, !PT ;  /* 0x0000000c191c7c10 */ /* 0x000fc8000affe4ff */
[C---:B------:R-:W-:Y:S01]  /*15400*/  SHF.L.U64.HI R28, R29.reuse, 0x2, R28 ;  /* 0x000000021d1c7819 */ /* 0x040fe2000001021c */
[----:B------:R-:W-:-:S05]  /*15410*/  IMAD.SHL.U32 R29, R29, 0x4, RZ ;  /* 0x000000041d1d7824 */ /* 0x000fca00078e00ff */
[----:B------:R-:W-:-:S04]  /*15420*/  IADD3 R26, P5, P6, R12, UR26, R29 ;  /* 0x0000001a0c1a7c10 */ /* 0x000fc8000febe01d */
[----:B------:R-:W-:Y:S02]  /*15430*/  IADD3.X R27, R6, UR27, R28, P5, P6 ;  /* 0x0000001b061b7c10 */ /* 0x000fe4000afec41c */
[----:B------:R-:W-:Y:S01]  /*15440*/  IADD3 R26, P5, R26, R20, RZ ;  /* 0x000000141a1a7210 */ /* 0x000fe20007fbe0ff */
[----:B------:R0:W-:Y:S04]  /*15450*/  STL [R1+0x264], R31 ;  /* 0x0002641f01007387 */ /* 0x0001e80000100800 */
[----:B------:R-:W-:Y:S01]  /*15460*/  IMAD.X R27, R27, 0x1, R7, P5 ;  /* 0x000000011b1b7824 */ /* 0x000fe200028e0607 */
[----:B0-----:R-:W-:-:S06]  /*15470*/  CS2R R30, SRZ ;  /* 0x00000000001e7805 */ /* 0x001fcc000001ff00 */
        /* <DEDUP_REMOVED lines=11> */
[----:B------:R-:W-:Y:S02]  /*15530*/  ISETP.NE.AND P6, PT, R2, 0x10, PT ;  /* 0x000000100200780c */ /* 0x000fe40003fc5270 */
        /* <DEDUP_REMOVED lines=24> */
[----:B------:R-:W-:-:S04]  /*156c0*/  USHF.R.U32.HI UR7, URZ, 0x1d, UR5 ;  /* 0x0000001d3f077899 */ /* 0x000fc80008011605 */
[----:B------:R-:W-:-:S04]  /*156d0*/  ULOP3.LUT UR7, UR7, 0x4, URZ, 0xc0, !UPT ;  /* 0x0000000407077892 */ /* 0x000fc8000f8ec03f */
[----:B------:R-:W-:-:S04]  /*156e0*/  UIADD3 UR4, UP0, UR4, UR7, URZ ;  /* 0x0000000704047290 */ /* 0x000fc8000ff1e03f */
[----:B------:R-:W-:Y:S01]  /*156f0*/  UIADD3.X UR5, URZ, UR5, URZ, UP0, !UPT ;  /* 0x000000053f057290 */ /* 0x000fe200087fe43f */
[----:B------:R-:W-:-:S03]  /*15700*/  ISETP.NE.AND P6, PT, R2, 0x10, PT ;  /* 0x000000100200780c */ /* 0x000fc60003fc5270 */
[----:B------:R-:W-:Y:S02]  /*15710*/  USHF.L.U64.HI UR5, UR4, 0x2, UR5 ;  /* 0x0000000204057899 */ /* 0x000fe40008010205 */
[----:B------:R-:W-:Y:S01]  /*15720*/  USHF.L.U32 UR4, UR4, 0x2, URZ ;  /* 0x0000000204047899 */ /* 0x000fe2000800063f */
[----:B------:R2:W-:Y:S01]  /*15730*/  STL [R1+0x258], R0 ;  /* 0x0002580001007387 */ /* 0x0005e20000100800 */
        /* <DEDUP_REMOVED lines=26> */
[----:B------:R2:W-:Y:S02]  /*158e0*/  STL [R1+0x248], R0 ;  /* 0x0002480001007387 */ /* 0x0005e40000100800 */
        /* <DEDUP_REMOVED lines=18> */
[----:B------:R-:W3:Y:S01]  /*15a10*/  @P4 LDG.E.EL R37, desc[UR18][R26.64] ;  /* 0x000000121a254981 */ /* 0x000ee2000c2e1900 */
[----:B------:R-:W-:Y:S02]  /*15a20*/  ISETP.NE.AND P6, PT, R2, 0x10, PT ;  /* 0x000000100200780c */ /* 0x000fe40003fc5270 */
[----:B--2---:R-:W-:-:S11]  /*15a30*/  SEL R36, R36, RZ, P1 ;  /* 0x000000ff24247207 */ /* 0x004fd60000800000 */
[----:B---3--:R-:W-:Y:S02]  /*15a40*/  @P6 SEL R36, R37, RZ, P4 ;  /* 0x000000ff25246207 */ /* 0x008fe40002000000 */
[----:B------:R-:W-:-:S04]  /*15a50*/  IADD3 R26, P5, P6, R12, UR26, R35 ;  /* 0x0000001a0c1a7c10 */ /* 0x000fc8000febe023 */
[----:B------:R-:W-:Y:S02]  /*15a60*/  IADD3.X R27, R6, UR27, R34, P5, P6 ;  /* 0x0000001b061b7c10 */ /* 0x000fe4000afec422 */
[----:B------:R-:W-:-:S04]  /*15a70*/  IADD3 R37, P5, R14, UR31, RZ ;  /* 0x0000001f0e257c10 */ /* 0x000fc8000ffbe0ff */
[----:B------:R-:W-:Y:S02]  /*15a80*/  IADD3.X R14, R25, UR11, RZ, P5, !PT ;  /* 0x0000000b190e7c10 */ /* 0x000fe4000affe4ff */
[----:B------:R-:W-:Y:S01]  /*15a90*/  IADD3 R26, P5, R26, R20, RZ ;  /* 0x000000141a1a7210 */ /* 0x000fe20007fbe0ff */
[----:B------:R-:W-:-:S04]  /*15aa0*/  IMAD.MOV.U32 R25, RZ, RZ, RZ ;  /* 0x000000ffff197224 */ /* 0x000fc800078e00ff */
[----:B------:R-:W-:-:S05]  /*15ab0*/  IMAD.X R27, R27, 0x1, R7, P5 ;  /* 0x000000011b1b7824 */ /* 0x000fca00028e0607 */
[----:B------:R-:W2:Y:S04]  /*15ac0*/  @P3 LDG.E.EL R25, desc[UR18][R26.64] ;  /* 0x000000121a193981 */ /* 0x000ea8000c2e1900 */
[----:B------:R0:W-:Y:S01]  /*15ad0*/  STL [R1+0x244], R0 ;  /* 0x0002440001007387 */ /* 0x0001e20000100800 */
[----:B------:R-:W-:Y:S02]  /*15ae0*/  SHF.L.U64.HI R14, R37, 0x2, R14 ;  /* 0x00000002250e7819 */ /* 0x000fe4000001020e */
[----:B------:R-:W-:Y:S02]  /*15af0*/  CS2R R58, SRZ ;  /* 0x00000000003a7805 */ /* 0x000fe4000001ff00 */
[----:B--2---:R-:W-:-:S04]  /*15b00*/  SEL R25, R25, RZ, P3 ;  /* 0x000000ff19197207 */ /* 0x004fc80001800000 */
[----:B0-----:R-:W-:Y:S01]  /*15b10*/  SEL R0, R25, R36, !P2 ;  /* 0x0000002419007207 */ /* 0x001fe20005000000 */
[----:B------:R-:W-:-:S05]  /*15b20*/  IMAD.SHL.U32 R25, R37, 0x4, RZ ;  /* 0x0000000425197824 */ /* 0x000fca00078e00ff */
[----:B------:R-:W-:-:S04]  /*15b30*/  IADD3 R26, P5, P6, R12, UR26, R25 ;  /* 0x0000001a0c1a7c10 */ /* 0x000fc8000febe019 */
        /* <DEDUP_REMOVED lines=11> */
[----:B------:R-:W-:Y:S01]  /*15bf0*/  IADD3 R26, P5, R26, R9, RZ ;  /* 0x000000091a1a7210 */ /* 0x000fe20007fbe0ff */
[----:B------:R0:W-:Y:S04]  /*15c00*/  STL [R1+0x348], R0 ;  /* 0x0003480001007387 */ /* 0x0001e80000100800 */
[----:B------:R-:W-:Y:S01]  /*15c10*/  IMAD.X R27, R27, 0x1, R22, P5 ;  /* 0x000000011b1b7824 */ /* 0x000fe200028e0616 */
[----:B------:R-:W-:-:S04]  /*15c20*/  IADD3 R25, P5, P6, R3, UR20, R25 ;  /* 0x0000001403197c10 */ /* 0x000fc8000febe019 */
[----:B0-----:R-:W-:Y:S02]  /*15c30*/  IADD3.X R0, R4, UR21, R14, P5, P6 ;  /* 0x0000001504007c10 */ /* 0x001fe4000afec40e */
[----:B------:R-:W-:-:S04]  /*15c40*/  IADD3 R14, P5, P6, R3, UR20, R16 ;  /* 0x00000014030e7c10 */ /* 0x000fc8000febe010 */
[----:B------:R-:W-:Y:S02]  /*15c50*/  IADD3.X R13, R4, UR21, R13, P5, P6 ;  /* 0x00000015040d7c10 */ /* 0x000fe4000afec40d */
[----:B------:R-:W-:Y:S02]  /*15c60*/  CS2R R52, SRZ ;  /* 0x0000000000347805 */ /* 0x000fe4000001ff00 */
[----:B------:R-:W-:Y:S01]  /*15c70*/  CS2R R50, SRZ ;  /* 0x0000000000327805 */ /* 0x000fe2000001ff00 */
[----:B---3--:R-:W-:Y:S04]  /*15c80*/  STL [R1+0x720], R59 ;  /* 0x0007203b01007387 */ /* 0x008fe80000100800 */
[----:B------:R-:W-:Y:S04]  /*15c90*/  STL [R1+0x1cc], R25 ;  /* 0x0001cc1901007387 */ /* 0x000fe80000100800 */
[----:B------:R0:W-:Y:S04]  /*15ca0*/  STL [R1+0x1d0], R0 ;  /* 0x0001d00001007387 */ /* 0x0001e80000100800 */
[----:B------:R1:W-:Y:S01]  /*15cb0*/  STL [R1+0x1e8], R14 ;  /* 0x0001e80e01007387 */ /* 0x0003e20000100800 */
[----:B0-----:R-:W-:-:S03]  /*15cc0*/  IADD3 R0, P5, P6, R3, UR20, R18 ;  /* 0x0000001403007c10 */ /* 0x001fc6000febe012 */
[----:B------:R0:W-:Y:S01]  /*15cd0*/  STL [R1+0x1f4], R13 ;  /* 0x0001f40d01007387 */ /* 0x0001e20000100800 */
[----:B-1----:R-:W-:-:S03]  /*15ce0*/  IADD3.X R14, R4, UR21, R17, P5, P6 ;  /* 0x00000015040e7c10 */ /* 0x002fc6000afec411 */
        /* <DEDUP_REMOVED lines=17> */
[----:B0-----:R-:W-:-:S04]  /*15e00*/  IADD3 R14, P5, R11, UR30, RZ ;  /* 0x0000001e0b0e7c10 */ /* 0x001fc8000ffbe0ff */
[----:B-1----:R-:W-:-:S04]  /*15e10*/  IADD3.X R13, R24, UR10, RZ, P5, !PT ;  /* 0x0000000a180d7c10 */ /* 0x002fc8000affe4ff */
[C---:B------:R-:W-:Y:S01]  /*15e20*/  SHF.L.U64.HI R13, R14.reuse, 0x2, R13 ;  /* 0x000000020e0d7819 */ /* 0x040fe2000001020d */
[----:B------:R-:W-:-:S05]  /*15e30*/  IMAD.SHL.U32 R14, R14, 0x4, RZ ;  /* 0x000000040e0e7824 */ /* 0x000fca00078e00ff */
[----:B------:R-:W-:-:S04]  /*15e40*/  IADD3 R16, P5, P6, R12, UR26, R14 ;  /* 0x0000001a0c107c10 */ /* 0x000fc8000febe00e */
        /* <DEDUP_REMOVED lines=8> */
[----:B------:R0:W4:Y:S02]  /*15ed0*/  @P1 LDG.E.EL R50, desc[UR18][R16.64] ;  /* 0x0000001210321981 */ /* 0x000124000c2e1900 */
[----:B0-----:R-:W-:-:S04]  /*15ee0*/  IADD3 R16, P5, P6, R56, UR22, R14 ;  /* 0x0000001638107c10 */ /* 0x001fc8000febe00e */
[--C-:B------:R-:W-:Y:S02]  /*15ef0*/  IADD3.X R17, R15, UR23, R13.reuse, P5, P6 ;  /* 0x000000170f117c10 */ /* 0x100fe4000afec40d */
[----:B------:R-:W-:Y:S01]  /*15f00*/  IADD3 R14, P5, P6, R3, UR20, R14 ;  /* 0x00000014030e7c10 */ /* 0x000fe2000febe00e */
[----:B------:R0:W-:Y:S03]  /*15f10*/  STL [R1+0x220], R0 ;  /* 0x0002200001007387 */ /* 0x0001e60000100800 */
[----:B0-----:R-:W-:Y:S02]  /*15f20*/  IADD3.X R0, R4, UR21, R13, P5, P6 ;  /* 0x0000001504007c10 */ /* 0x001fe4000afec40d */
[----:B------:R-:W-:-:S05]  /*15f30*/  IADD3 R16, P5, R16, R9, RZ ;  /* 0x0000000910107210 */ /* 0x000fca0007fbe0ff */
[----:B------:R-:W-:Y:S01]  /*15f40*/  IMAD.X R17, R17, 0x1, R22, P5 ;  /* 0x0000000111117824 */ /* 0x000fe200028e0616 */
[----:B------:R-:W-:-:S06]  /*15f50*/  CS2R R48, SRZ ;  /* 0x0000000000307805 */ /* 0x000fcc000001ff00 */
[----:B------:R-:W2:Y:S01]  /*15f60*/  @P4 LDG.E.EL R48, desc[UR18][R16.64] ;  /* 0x0000001210304981 */ /* 0x000ea2000c2e1900 */
[----:B------:R-:W-:Y:S02]  /*15f70*/  IMAD.MOV.U32 R18, RZ, RZ, RZ ;  /* 0x000000ffff127224 */ /* 0x000fe400078e00ff */
[----:B------:R-:W-:Y:S02]  /*15f80*/  IMAD.MOV.U32 R25, RZ, RZ, RZ ;  /* 0x000000ffff197224 */ /* 0x000fe400078e00ff */
[----:B------:R-:W-:-:S06]  /*15f90*/  IMAD.MOV.U32 R55, RZ, RZ, RZ ;  /* 0x000000ffff377224 */ /* 0x000fcc00078e00ff */
[----:B------:R0:W2:Y:S02]  /*15fa0*/  @P4 LDG.E.EL R55, desc[UR18][R26.64] ;  /* 0x000000121a374981 */ /* 0x0000a4000c2e1900 */
[----:B0-----:R-:W-:Y:S02]  /*15fb0*/  IMAD.MOV.U32 R26, RZ, RZ, RZ ;  /* 0x000000ffff1a7224 */ /* 0x001fe400078e00ff */
[----:B----4-:R-:W-:Y:S04]  /*15fc0*/  STL [R1+0x73c], R50 ;  /* 0x00073c3201007387 */ /* 0x010fe80000100800 */
[----:B------:R0:W-:Y:S02]  /*15fd0*/  STL [R1+0xf0], R14 ;  /* 0x0000f00e01007387 */ /* 0x0001e40000100800 */
[----:B0-----:R-:W-:-:S04]  /*15fe0*/  IADD3 R14, P5, R11, UR29, RZ ;  /* 0x0000001d0b0e7c10 */ /* 0x001fc8000ffbe0ff */
[----:B------:R-:W-:-:S04]  /*15ff0*/  IADD3.X R13, R24, UR16, RZ, P5, !PT ;  /* 0x00000010180d7c10 */ /* 0x000fc8000affe4ff */
[C---:B------:R-:W-:Y:S01]  /*16000*/  SHF.L.U64.HI R13, R14.reuse, 0x2, R13 ;  /* 0x000000020e0d7819 */ /* 0x040fe2000001020d */
[----:B------:R-:W-:-:S05]  /*16010*/  IMAD.SHL.U32 R14, R14, 0x4, RZ ;  /* 0x000000040e0e7824 */ /* 0x000fca00078e00ff */
        /* <DEDUP_REMOVED lines=15> */
[----:B------:R-:W-:Y:S02]  /*16110*/  ISETP.NE.AND P6, PT, R2, 0x10, PT ;  /* 0x000000100200780c */ /* 0x000fe40003fc5270 */
[----:B0-----:R-:W-:-:S04]  /*16120*/  IADD3 R17, P5, R11, UR17, RZ ;  /* 0x000000110b117c10 */ /* 0x001fc8000ffbe0ff */
[----:B------:R-:W-:Y:S01]  /*16130*/  IADD3.X R16, R24, UR14, RZ, P5, !PT ;  /* 0x0000000e18107c10 */ /* 0x000fe2000affe4ff */
[----:B------:R4:W-:Y:S03]  /*16140*/  STL [R1+0xf4], R0 ;  /* 0x0000f40001007387 */ /* 0x0009e60000100800 */
[C---:B------:R-:W-:Y:S01]  /*16150*/  SHF.L.U64.HI R16, R17.reuse, 0x2, R16 ;  /* 0x0000000211107819 */ /* 0x040fe20000010210 */
[----:B------:R-:W-:Y:S01]  /*16160*/  IMAD.SHL.U32 R17, R17, 0x4, RZ ;  /* 0x0000000411117824 */ /* 0x000fe200078e00ff */
[----:B------:R-:W-:Y:S02]  /*16170*/  CS2R R28, SRZ ;  /* 0x00000000001c7805 */ /* 0x000fe4000001ff00 */
[----:B----4-:R-:W-:Y:S02]  /*16180*/  SEL R0, R18, RZ, P3 ;  /* 0x000000ff12007207 */ /* 0x010fe40001800000 */
[----:B--2---:R-:W-:-:S02]  /*16190*/  SEL R25, R25, RZ, P1 ;  /* 0x000000ff19197207 */ /* 0x004fc40000800000 */
[----:B---3--:R-:W-:-:S04]  /*161a0*/  SEL R26, R26, RZ, P4 ;  /* 0x000000ff1a1a7207 */ /* 0x008fc80002000000 */
[----:B------:R-:W-:Y:S02]  /*161b0*/  @P2 SEL R0, R25, R26, !P6 ;  /* 0x0000001a19002207 */ /* 0x000fe40007000000 */
[----:B------:R-:W-:-:S04]  /*161c0*/  IADD3 R26, P5, P6, R12, UR26, R17 ;  /* 0x0000001a0c1a7c10 */ /* 0x000fc8000febe011 */
[----:B------:R-:W-:Y:S02]  /*161d0*/  IADD3.X R18, R6, UR27, R16, P5, P6 ;  /* 0x0000001b06127c10 */ /* 0x000fe4000afec410 */
[----:B------:R-:W-:-:S05]  /*161e0*/  IADD3 R26, P5, R26, R20, RZ ;  /* 0x000000141a1a7210 */ /* 0x000fca0007fbe0ff */
[----:B------:R-:W-:Y:S02]  /*161f0*/  IMAD.X R27, R18, 0x1, R7, P5 ;  /* 0x00000001121b7824 */ /* 0x000fe400028e0607 */
[----:B------:R-:W-:-:S06]  /*16200*/  IMAD.MOV.U32 R18, RZ, RZ, RZ ;  /* 0x000000ffff127224 */ /* 0x000fcc00078e00ff */
[----:B------:R0:W2:Y:S02]  /*16210*/  @P3 LDG.E.EL R18, desc[UR18][R26.64] ;  /* 0x000000121a123981 */ /* 0x0000a4000c2e1900 */
[----:B0-----:R-:W-:-:S04]  /*16220*/  IADD3 R26, P5, P6, R54, UR24, R17 ;  /* 0x00000018361a7c10 */ /* 0x001fc8000febe011 */
        /* <DEDUP_REMOVED lines=8> */
[----:B------:R-:W-:-:S05]  /*162b0*/  IMAD.X R27, R27, 0x1, R22, P5 ;  /* 0x000000011b1b7824 */ /* 0x000fca00028e0616 */
[----:B------:R-:W4:Y:S01]  /*162c0*/  @P4 LDG.E.EL R28, desc[UR18][R26.64] ;  /* 0x000000121a1c4981 */ /* 0x000f22000c2e1900 */
[----:B------:R-:W-:-:S03]  /*162d0*/  ISETP.NE.AND P6, PT, R2, 0x10, PT ;  /* 0x000000100200780c */ /* 0x000fc60003fc5270 */
[----:B------:R2:W-:Y:S01]  /*162e0*/  STL [R1+0x240], R0 ;  /* 0x0002400001007387 */ /* 0x0005e20000100800 */
[----:B------:R-:W-:Y:S02]  /*162f0*/  CS2R R30, SRZ ;  /* 0x00000000001e7805 */ /* 0x000fe4000001ff00 */
        /* <DEDUP_REMOVED lines=98> */
[----:B------:R2:W3:Y:S01]  /*16920*/  @P4 LDG.E.EL R35, desc[UR18][R26.64] ;  /* 0x000000121a234981 */ /* 0x0004e2000c2e1900 */
        /* <DEDUP_REMOVED lines=12> */
[----:B------:R-:W-:Y:S01]  /*169f0*/  SHF.L.U64.HI R11, R27, 0x2, R11 ;  /* 0x000000021b0b7819 */ /* 0x000fe2000001020b */
[----:B------:R-:W-:Y:S02]  /*16a00*/  IMAD.MOV.U32 R46, RZ, RZ, RZ ;  /* 0x000000ffff2e7224 */ /* 0x000fe400078e00ff */
[----:B------:R-:W-:Y:S01]  /*16a10*/  IMAD.MOV.U32 R44, RZ, RZ, RZ ;  /* 0x000000ffff2c7224 */ /* 0x000fe200078e00ff */
        /* <DEDUP_REMOVED lines=13> */
[----:B------:R-:W-:Y:S01]  /*16af0*/  IMAD.MOV.U32 R43, RZ, RZ, RZ ;  /* 0x000000ffff2b7224 */ /* 0x000fe200078e00ff */
[----:B0-----:R-:W-:-:S04]  /*16b00*/  IADD3 R24, P5, P6, R56, UR22, R26 ;  /* 0x0000001638187c10 */ /* 0x001fc8000febe01a */
[----:B------:R-:W-:Y:S02]  /*16b10*/  IADD3.X R25, R15, UR23, R11, P5, P6 ;  /* 0x000000170f197c10 */ /* 0x000fe4000afec40b */
[----:B------:R-:W-:-:S05]  /*16b20*/  IADD3 R24, P5, R24, R9, RZ ;  /* 0x0000000918187210 */ /* 0x000fca0007fbe0ff */
[----:B------:R-:W-:Y:S01]  /*16b30*/  IMAD.X R25, R25, 0x1, R22, P5 ;  /* 0x0000000119197824 */ /* 0x000fe200028e0616 */
[----:B------:R0:W-:Y:S04]  /*16b40*/  STL [R1+0x2d0], R0 ;  /* 0x0002d00001007387 */ /* 0x0001e80000100800 */
[----:B------:R1:W4:Y:S02]  /*16b50*/  @P4 LDG.E.EL R43, desc[UR18][R24.64] ;  /* 0x00000012182b4981 */ /* 0x000324000c2e1900 */
[----:B-1----:R-:W-:-:S04]  /*16b60*/  IADD3 R24, P5, P6, R3, UR20, R26 ;  /* 0x0000001403187c10 */ /* 0x002fc8000febe01a */
[----:B0-----:R-:W-:Y:S02]  /*16b70*/  IADD3.X R0, R4, UR21, R11, P5, P6 ;  /* 0x0000001504007c10 */ /* 0x001fe4000afec40b */
[----:B------:R-:W-:-:S04]  /*16b80*/  IADD3 R14, P5, P6, R3, UR20, R14 ;  /* 0x00000014030e7c10 */ /* 0x000fc8000febe00e */
[----:B------:R-:W-:Y:S01]  /*16b90*/  IADD3.X R11, R4, UR21, R13, P5, P6 ;  /* 0x00000015040b7c10 */ /* 0x000fe2000afec40d */
[----:B---3--:R-:W-:Y:S04]  /*16ba0*/  STL [R1+0x718], R44 ;  /* 0x0007182c01007387 */ /* 0x008fe80000100800 */
[----:B------:R-:W-:Y:S04]  /*16bb0*/  STL [R1+0xfc], R24 ;  /* 0x0000fc1801007387 */ /* 0x000fe80000100800 */
[----:B------:R0:W-:Y:S04]  /*16bc0*/  STL [R1+0x108], R0 ;  /* 0x0001080001007387 */ /* 0x0001e80000100800 */
[----:B------:R-:W-:Y:S01]  /*16bd0*/  STL [R1+0x10c], R14 ;  /* 0x00010c0e01007387 */ /* 0x000fe20000100800 */
[----:B0-----:R-:W-:-:S03]  /*16be0*/  IADD3 R0, P5, P6, R3, UR20, R17 ;  /* 0x0000001403007c10 */ /* 0x001fc6000febe011 */
[----:B------:R0:W-:Y:S01]  /*16bf0*/  STL [R1+0x114], R11 ;  /* 0x0001140b01007387 */ /* 0x0001e20000100800 */
[----:B------:R-:W-:-:S03]  /*16c00*/  IADD3.X R13, R4, UR21, R16, P5, P6 ;  /* 0x00000015040d7c10 */ /* 0x000fc6000afec410 */
[----:B------:R1:W-:Y:S01]  /*16c10*/  STL [R1+0x118], R0 ;  /* 0x0001180001007387 */ /* 0x0003e20000100800 */
[----:B0-----:R-:W-:-:S03]  /*16c20*/  IADD3 R11, P5, P6, R3, UR20, R28 ;  /* 0x00000014030b7c10 */ /* 0x001fc6000febe01c */
[----:B------:R0:W-:Y:S01]  /*16c30*/  STL [R1+0x11c], R13 ;  /* 0x00011c0d01007387 */ /* 0x0001e20000100800 */
[----:B-1----:R-:W-:-:S05]  /*16c40*/  IADD3.X R0, R4, UR21, R18, P5, P6 ;  /* 0x0000001504007c10 */ /* 0x002fca000afec412 */
[----:B------:R-:W-:Y:S01]  /*16c50*/  STL [R1+0x70c], R0 ;  /* 0x00070c0001007387 */ /* 0x000fe20000100800 */
[----:B0-----:R-:W-:-:S03]  /*16c60*/  IADD3 R13, P5, P6, R3, UR20, R30 ;  /* 0x00000014030d7c10 */ /* 0x001fc6000febe01e */
[----:B------:R0:W-:Y:S04]  /*16c70*/  STL [R1+0x124], R11 ;  /* 0x0001240b01007387 */ /* 0x0001e80000100800 */
[----:B------:R1:W-:Y:S01]  /*16c80*/  STL [R1+0x130], R13 ;  /* 0x0001300d01007387 */ /* 0x0003e20000100800 */
[----:B0-----:R-:W-:Y:S02]  /*16c90*/  IADD3.X R11, R4, UR21, R29, P5, P6 ;  /* 0x00000015040b7c10 */ /* 0x001fe4000afec41d */
[----:B------:R-:W-:-:S03]  /*16ca0*/  IADD3 R0, P5, P6, R3, UR20, R32 ;  /* 0x0000001403007c10 */ /* 0x000fc6000febe020 */
[----:B------:R0:W-:Y:S01]  /*16cb0*/  STL [R1+0x134], R11 ;  /* 0x0001340b01007387 */ /* 0x0001e20000100800 */
[----:B-1----:R-:W-:-:S03]  /*16cc0*/  IADD3.X R13, R4, UR21, R31, P5, P6 ;  /* 0x00000015040d7c10 */ /* 0x002fc6000afec41f */
[----:B------:R1:W-:Y:S01]  /*16cd0*/  STL [R1+0x13c], R0 ;  /* 0x00013c0001007387 */ /* 0x0003e20000100800 */
[----:B0-----:R-:W-:-:S04]  /*16ce0*/  IADD3 R11, P5, P6, R3, UR20, R34 ;  /* 0x00000014030b7c10 */ /* 0x001fc8000febe022 */
[----:B-1----:R-:W-:Y:S02]  /*16cf0*/  IADD3.X R0, R4, UR21, R33, P5, P6 ;  /* 0x0000001504007c10 */ /* 0x002fe4000afec421 */
[----:B------:R-:W-:-:S04]  /*16d00*/  IADD3 R10, P5, R10, UR4, RZ ;  /* 0x000000040a0a7c10 */ /* 0x000fc8000ffbe0ff */
[----:B------:R-:W-:Y:S01]  /*16d10*/  IADD3.X R14, R21, UR5, RZ, P5, !PT ;  /* 0x00000005150e7c10 */ /* 0x000fe2000affe4ff */
[----:B------:R-:W-:-:S03]  /*16d20*/  IMAD.SHL.U32 R16, R10, 0x4, RZ ;  /* 0x000000040a107824 */ /* 0x000fc600078e00ff */
[----:B------:R-:W-:Y:S02]  /*16d30*/  SHF.L.U64.HI R14, R10, 0x2, R14 ;  /* 0x000000020a0e7819 */ /* 0x000fe4000001020e */
[----:B------:R-:W-:Y:S01]  /*16d40*/  IADD3 R10, P5, P6, R12, UR26, R16 ;  /* 0x0000001a0c0a7c10 */ /* 0x000fe2000febe010 */
[----:B------:R-:W-:Y:S04]  /*16d50*/  STL [R1+0x1c0], R13 ;  /* 0x0001c00d01007387 */ /* 0x000fe80000100800 */
[----:B------:R0:W-:Y:S02]  /*16d60*/  STL [R1+0x1c4], R11 ;  /* 0x0001c40b01007387 */ /* 0x0001e40000100800 */
[----:B0-----:R-:W-:Y:S02]  /*16d70*/  IADD3.X R11, R6, UR27, R14, P5, P6 ;  /* 0x0000001b060b7c10 */ /* 0x001fe4000afec40e */
[----:B------:R-:W-:Y:S01]  /*16d80*/  IADD3 R10, P5, R10, R20, RZ ;  /* 0x000000140a0a7210 */ /* 0x000fe20007fbe0ff */
[----:B------:R-:W-:-:S04]  /*16d90*/  IMAD.MOV.U32 R13, RZ, RZ, RZ ;  /* 0x000000ffff0d7224 */ /* 0x000fc800078e00ff */
[----:B------:R-:W-:-:S05]  /*16da0*/  IMAD.X R11, R11, 0x1, R7, P5 ;  /* 0x000000010b0b7824 */ /* 0x000fca00028e0607 */
[----:B------:R0:W3:Y:S01]  /*16db0*/  @P3 LDG.E.EL R13, desc[UR18][R10.64] ;  /* 0x000000120a0d3981 */ /* 0x0000e2000c2e1900 */
[----:B------:R-:W-:Y:S01]  /*16dc0*/  IMAD.MOV.U32 R17, RZ, RZ, RZ ;  /* 0x000000ffff117224 */ /* 0x000fe200078e00ff */
[----:B0-----:R-:W-:-:S04]  /*16dd0*/  IADD3 R10, P5, P6, R54, UR24, R16 ;  /* 0x00000018360a7c10 */ /* 0x001fc8000febe010 */
[----:B------:R-:W-:Y:S02]  /*16de0*/  IADD3.X R11, R8, UR25, R14, P5, P6 ;  /* 0x00000019080b7c10 */ /* 0x000fe4000afec40e */
[----:B------:R-:W-:-:S05]  /*16df0*/  IADD3 R10, P5, R10, R9, RZ ;  /* 0x000000090a0a7210 */ /* 0x000fca0007fbe0ff */
[----:B------:R-:W-:-:S05]  /*16e00*/  IMAD.X R11, R11, 0x1, R22, P5 ;  /* 0x000000010b0b7824 */ /* 0x000fca00028e0616 */
[----:B------:R0:W2:Y:S02]  /*16e10*/  @P1 LDG.E.EL R17, desc[UR18][R10.64] ;  /* 0x000000120a111981 */ /* 0x0000a4000c2e1900 */
[----:B0-----:R-:W-:-:S04]  /*16e20*/  IADD3 R10, P5, P6, R56, UR22, R16 ;  /* 0x00000016380a7c10 */ /* 0x001fc8000febe010 */
[----:B------:R-:W-:Y:S02]  /*16e30*/  IADD3.X R11, R15, UR23, R14, P5, P6 ;  /* 0x000000170f0b7c10 */ /* 0x000fe4000afec40e */
[----:B------:R-:W-:Y:S01]  /*16e40*/  IADD3 R16, P5, P6, R3, UR20, R16 ;  /* 0x0000001403107c10 */ /* 0x000fe2000febe010 */
[----:B------:R0:W-:Y:S03]  /*16e50*/  STL [R1+0x1c8], R0 ;  /* 0x0001c80001007387 */ /* 0x0001e60000100800 */
[----:B0-----:R-:W-:Y:S02]  /*16e60*/  IADD3.X R0, R4, UR21, R14, P5, P6 ;  /* 0x0000001504007c10 */ /* 0x001fe4000afec40e */
[----:B------:R-:W-:Y:S01]  /*16e70*/  IADD3 R10, P5, R10, R9, RZ ;  /* 0x000000090a0a7210 */ /* 0x000fe20007fbe0ff */
[----:B------:R-:W-:-:S04]  /*16e80*/  IMAD.MOV.U32 R14, RZ, RZ, RZ ;  /* 0x000000ffff0e7224 */ /* 0x000fc800078e00ff */
[----:B------:R-:W-:-:S05]  /*16e90*/  IMAD.X R11, R11, 0x1, R22, P5 ;  /* 0x000000010b0b7824 */ /* 0x000fca00028e0616 */
[----:B------:R0:W4:Y:S01]  /*16ea0*/  @P4 LDG.E.EL R14, desc[UR18][R10.64] ;  /* 0x000000120a0e4981 */ /* 0x000122000c2e1900 */
[----:B------:R-:W-:Y:S02]  /*16eb0*/  ISETP.NE.AND P6, PT, R2, 0x10, PT ;  /* 0x000000100200780c */ /* 0x000fe40003fc5270 */
[----:B0-----:R-:W-:-:S04]  /*16ec0*/  IADD3 R10, P5, R23, UR30, RZ ;  /* 0x0000001e170a7c10 */ /* 0x001fc8000ffbe0ff */
[----:B------:R-:W-:Y:S01]  /*16ed0*/  IADD3.X R29, R19, UR10, RZ, P5, !PT ;  /* 0x0000000a131d7c10 */ /* 0x000fe2000affe4ff */
[----:B------:R-:W-:Y:S03]  /*16ee0*/  STL [R1+0x12c], R16 ;  /* 0x00012c1001007387 */ /* 0x000fe60000100800 */
[C---:B------:R-:W-:Y:S01]  /*16ef0*/  SHF.L.U64.HI R29, R10.reuse, 0x2, R29 ;  /* 0x000000020a1d7819 */ /* 0x040fe2000001021d */
[----:B------:R-:W-:Y:S01]  /*16f00*/  IMAD.SHL.U32 R10, R10, 0x4, RZ ;  /* 0x000000040a0a7824 */ /* 0x000fe200078e00ff */
[----:B------:R3:W-:Y:S01]  /*16f10*/  STL [R1+0x138], R0 ;  /* 0x0001380001007387 */ /* 0x0007e20000100800 */
[----:B------:R-:W-:Y:S02]  /*16f20*/  CS2R R40, SRZ ;  /* 0x0000000000287805 */ /* 0x000fe4000001ff00 */
[----:B------:R-:W-:Y:S02]  /*16f30*/  CS2R R38, SRZ ;  /* 0x0000000000267805 */ /* 0x000fe4000001ff00 */
[----:B------:R-:W-:-:S02]  /*16f40*/  CS2R R36, SRZ ;  /* 0x0000000000247805 */ /* 0x000fc4000001ff00 */
[----:B------:R-:W-:Y:S02]  /*16f50*/  CS2R R34, SRZ ;  /* 0x0000000000227805 */ /* 0x000fe4000001ff00 */
[----:B------:R-:W-:Y:S02]  /*16f60*/  CS2R R32, SRZ ;  /* 0x0000000000207805 */ /* 0x000fe4000001ff00 */
[----:B---3--:R-:W-:Y:S02]  /*16f70*/  SEL R0, R13, RZ, P3 ;  /* 0x000000ff0d007207 */ /* 0x008fe40001800000 */
[----:B--2---:R-:W-:Y:S02]  /*16f80*/  SEL R17, R17, RZ, P1 ;  /* 0x000000ff11117207 */ /* 0x004fe40000800000 */
[----:B----4-:R-:W-:-:S04]  /*16f90*/  SEL R14, R14, RZ, P4 ;  /* 0x000000ff0e0e7207 */ /* 0x010fc80002000000 */
[----:B------:R-:W-:Y:S02]  /*16fa0*/  @P2 SEL R0, R17, R14, !P6 ;  /* 0x0000000e11002207 */ /* 0x000fe40007000000 */
[----:B------:R-:W-:-:S04]  /*16fb0*/  IADD3 R16, P5, P6, R12, UR26, R10 ;  /* 0x0000001a0c107c10 */ /* 0x000fc8000febe00a */
[----:B------:R-:W-:Y:S02]  /*16fc0*/  IADD3.X R11, R6, UR27, R29, P5, P6 ;  /* 0x0000001b060b7c10 */ /* 0x000fe4000afec41d */
[----:B------:R-:W-:-:S05]  /*16fd0*/  IADD3 R16, P5, R16, R20, RZ ;  /* 0x0000001410107210 */ /* 0x000fca0007fbe0ff */
[----:B------:R-:W-:Y:S01]  /*16fe0*/  IMAD.X R17, R11, 0x1, R7, P5 ;  /* 0x000000010b117824 */ /* 0x000fe200028e0607 */
[----:B------:R-:W-:-:S04]  /*16ff0*/  IADD3 R18, P5, R23, UR31, RZ ;  /* 0x0000001f17127c10 */ /* 0x000fc8000ffbe0ff */
[----:B------:R-:W-:Y:S01]  /*17000*/  IADD3.X R28, R19, UR11, RZ, P5, !PT ;  /* 0x0000000b131c7c10 */ /* 0x000fe2000affe4ff */
[----:B------:R0:W2:Y:S03]  /*17010*/  @P3 LDG.E.EL R41, desc[UR18][R16.64] ;  /* 0x0000001210293981 */ /* 0x0000a6000c2e1900 */
[C---:B------:R-:W-:Y:S01]  /*17020*/  SHF.L.U64.HI R28, R18.reuse, 0x2, R28 ;  /* 0x00000002121c7819 */ /* 0x040fe2000001021c */
[----:B------:R-:W-:-:S05]  /*17030*/  IMAD.SHL.U32 R18, R18, 0x4, RZ ;  /* 0x0000000412127824 */ /* 0x000fca00078e00ff */
[----:B0-----:R-:W-:-:S04]  /*17040*/  IADD3 R16, P5, P6, R12, UR26, R18 ;  /* 0x0000001a0c107c10 */ /* 0x001fc8000febe012 */
[----:B------:R-:W-:Y:S02]  /*17050*/  IADD3.X R11, R6, UR27, R28, P5, P6 ;  /* 0x0000001b060b7c10 */ /* 0x000fe4000afec41c */
[----:B------:R-:W-:-:S05]  /*17060*/  IADD3 R16, P5, R16, R20, RZ ;  /* 0x0000001410107210 */ /* 0x000fca0007fbe0ff */
[----:B------:R-:W-:-:S05]  /*17070*/  IMAD.X R17, R11, 0x1, R7, P5 ;  /* 0x000000010b117824 */ /* 0x000fca00028e0607 */
[----:B------:R0:W3:Y:S02]  /*17080*/  @P3 LDG.E.EL R39, desc[UR18][R16.64] ;  /* 0x0000001210273981 */ /* 0x0000e4000c2e1900 */
[----:B0-----:R-:W-:-:S04]  /*17090*/  IADD3 R17, P5, R23, UR29, RZ ;  /* 0x0000001d17117c10 */ /* 0x001fc8000ffbe0ff */
[----:B------:R-:W-:-:S04]  /*170a0*/  IADD3.X R27, R19, UR16, RZ, P5, !PT ;  /* 0x00000010131b7c10 */ /* 0x000fc8000affe4ff */
[C---:B------:R-:W-:Y:S01]  /*170b0*/  SHF.L.U64.HI R27, R17.reuse, 0x2, R27 ;  /* 0x00000002111b7819 */ /* 0x040fe2000001021b */
[----:B------:R-:W-:-:S05]  /*170c0*/  IMAD.SHL.U32 R17, R17, 0x4, RZ ;  /* 0x0000000411117824 */ /* 0x000fca00078e00ff */
[----:B------:R-:W-:-:S04]  /*170d0*/  IADD3 R24, P5, P6, R12, UR26, R17 ;  /* 0x0000001a0c187c10 */ /* 0x000fc8000febe011 */
[----:B------:R-:W-:Y:S02]  /*170e0*/  IADD3.X R11, R6, UR27, R27, P5, P6 ;  /* 0x0000001b060b7c10 */ /* 0x000fe4000afec41b */
[----:B------:R-:W-:-:S05]  /*170f0*/  IADD3 R24, P5, R24, R20, RZ ;  /* 0x0000001418187210 */ /* 0x000fca0007fbe0ff */
[----:B------:R-:W-:Y:S01]  /*17100*/  IMAD.X R25, R11, 0x1, R7, P5 ;  /* 0x000000010b197824 */ /* 0x000fe200028e0607 */
[----:B------:R-:W-:-:S04]  /*17110*/  IADD3 R16, P5, R23, UR17, RZ ;  /* 0x0000001117107c10 */ /* 0x000fc8000ffbe0ff */
[----:B------:R-:W-:Y:S01]  /*17120*/  IADD3.X R26, R19, UR14, RZ, P5, !PT ;  /* 0x0000000e131a7c10 */ /* 0x000fe2000affe4ff */
[----:B------:R0:W4:Y:S03]  /*17130*/  @P3 LDG.E.EL R37, desc[UR18][R24.64] ;  /* 0x0000001218253981 */ /* 0x000126000c2e1900 */
[C---:B------:R-:W-:Y:S01]  /*17140*/  SHF.L.U64.HI R26, R16.reuse, 0x2, R26 ;  /* 0x00000002101a7819 */ /* 0x040fe2000001021a */
[----:B------:R-:W-:-:S05]  /*17150*/  IMAD.SHL.U32 R16, R16, 0x4, RZ ;  /* 0x0000000410107824 */ /* 0x000fca00078e00ff */
[----:B0-----:R-:W-:-:S04]  /*17160*/  IADD3 R24, P5, P6, R12, UR26, R16 ;  /* 0x0000001a0c187c10 */ /* 0x001fc8000febe010 */
[----:B------:R-:W-:Y:S02]  /*17170*/  IADD3.X R11, R6, UR27, R26, P5, P6 ;  /* 0x0000001b060b7c10 */ /* 0x000fe4000afec41a */
[----:B------:R-:W-:-:S05]  /*17180*/  IADD3 R24, P5, R24, R20, RZ ;  /* 0x0000001418187210 */ /* 0x000fca0007fbe0ff */
[----:B------:R-:W-:Y:S01]  /*17190*/  IMAD.X R25, R11, 0x1, R7, P5 ;  /* 0x000000010b197824 */ /* 0x000fe200028e0607 */
[----:B------:R-:W-:-:S04]  /*171a0*/  IADD3 R14, P5, R23, UR15, RZ ;  /* 0x0000000f170e7c10 */ /* 0x000fc8000ffbe0ff */
[----:B------:R0:W2:Y:S02]  /*171b0*/  @P3 LDG.E.EL R35, desc[UR18][R24.64] ;  /* 0x0000001218233981 */ /* 0x0000a4000c2e1900 */
[----:B0-----:R-:W-:-:S04]  /*171c0*/  IADD3.X R25, R19, UR12, RZ, P5, !PT ;  /* 0x0000000c13197c10 */ /* 0x001fc8000affe4ff */
        /* <DEDUP_REMOVED lines=14> */
[----:B------:R-:W-:Y:S01]  /*172b0*/  IMAD.X R31, R11, 0x1, R7, P5 ;  /* 0x000000010b1f7824 */ /* 0x000fe200028e0607 */
[----:B------:R-:W-:-:S04]  /*172c0*/  IADD3 R11, P5, R23, UR4, RZ ;  /* 0x00000004170b7c10 */ /* 0x000fc8000ffbe0ff */
[----:B------:R-:W-:Y:S01]  /*172d0*/  IADD3.X R21, R19, UR5, RZ, P5, !PT ;  /* 0x0000000513157c10 */ /* 0x000fe2000affe4ff */
[----:B------:R0:W2:Y:S01]  /*172e0*/  @P3 LDG.E.EL R33, desc[UR18][R30.64] ;  /* 0x000000121e213981 */ /* 0x0000a2000c2e1900 */
[----:B------:R-:W-:Y:S02]  /*172f0*/  IMAD.MOV.U32 R42, RZ, RZ, RZ ;  /* 0x000000ffff2a7224 */ /* 0x000fe400078e00ff */
[----:B------:R-:W-:Y:S01]  /*17300*/  IMAD.MOV.U32 R45, RZ, RZ, RZ ;  /* 0x000000ffff2d7224 */ /* 0x000fe200078e00ff */
[C---:B------:R-:W-:Y:S01]  /*17310*/  SHF.L.U64.HI R21, R11.reuse, 0x2, R21 ;  /* 0x000000020b157819 */ /* 0x040fe20000010215 */
[----:B------:R-:W-:Y:S02]  /*17320*/  IMAD.SHL.U32 R11, R11, 0x4, RZ ;  /* 0x000000040b0b7824 */ /* 0x000fe400078e00ff */
[----:B------:R-:W-:Y:S01]  /*17330*/  IMAD.MOV.U32 R47, RZ, RZ, RZ ;  /* 0x000000ffff2f7224 */ /* 0x000fe200078e00ff */
[----:B------:R4:W-:Y:S01]  /*17340*/  STL [R1+0x1f0], R0 ;  /* 0x0001f00001007387 */ /* 0x0009e20000100800 */
[----:B------:R-:W-:Y:S01]  /*17350*/  SEL R61, R61, RZ, P4 ;  /* 0x000000ff3d3d7207 */ /* 0x000fe20002000000 */
[----:B------:R-:W-:Y:S01]  /*17360*/  ULDC.64 UR4, c[0x0][0x290] ;  /* 0x0000a40000047ab9 */ /* 0x000fe20000000a00 */
[----:B0-----:R-:W-:-:S04]  /*17370*/  IADD3 R30, P5, P6, R12, UR26, R11 ;  /* 0x0000001a0c1e7c10 */ /* 0x001fc8000febe00b */
        /* <DEDUP_REMOVED lines=11> */
[----:B------:R-:W-:Y:S02]  /*17430*/  IMAD.X R7, R12, 0x1, R7, P5 ;  /* 0x000000010c077824 */ /* 0x000fe400028e0607 */
[----:B------:R-:W-:-:S06]  /*17440*/  IMAD.MOV.U32 R12, RZ, RZ, RZ ;  /* 0x000000ffff0c7224 */ /* 0x000fcc00078e00ff */
[----:B------:R0:W2:Y:S01]  /*17450*/  @P3 LDG.E.EL R12, desc[UR18][R6.64] ;  /* 0x00000012060c3981 */ /* 0x0000a2000c2e1900 */
[----:B------:R-:W-:Y:S01]  /*17460*/  IMAD.MOV.U32 R20, RZ, RZ, RZ ;  /* 0x000000ffff147224 */ /* 0x000fe200078e00ff */
[----:B0-----:R-:W-:-:S04]  /*17470*/  IADD3 R6, P5, P6, R54, UR24, R10 ;  /* 0x0000001836067c10 */ /* 0x001fc8000febe00a */
[----:B------:R-:W-:Y:S02]  /*17480*/  IADD3.X R7, R8, UR25, R29, P5, P6 ;  /* 0x0000001908077c10 */ /* 0x000fe4000afec41d */
[----:B------:R-:W-:-:S05]  /*17490*/  IADD3 R6, P5, R6, R9, RZ ;  /* 0x0000000906067210 */ /* 0x000fca0007fbe0ff */
[----:B------:R-:W-:-:S05]  /*174a0*/  IMAD.X R7, R7, 0x1, R22, P5 ;  /* 0x0000000107077824 */ /* 0x000fca00028e0616 */
[----:B------:R0:W2:Y:S01]  /*174b0*/  @P1 LDG.E.EL R20, desc[UR18][R6.64] ;  /* 0x0000001206141981 */ /* 0x0000a2000c2e1900 */
[----:B------:R-:W-:Y:S02]  /*174c0*/  CS2R R30, SRZ ;  /* 0x00000000001e7805 */ /* 0x000fe4000001ff00 */
        /* <DEDUP_REMOVED lines=68> */
[----:B------:R-:W-:-:S04]  /*17910*/  IADD3 R8, P5, P6, R56, UR22, R23 ;  /* 0x0000001638087c10 */ /* 0x000fc8000febe017 */
[----:B------:R-:W-:Y:S02]  /*17920*/  IADD3.X R15, R15, UR23, R19, P5, P6 ;  /* 0x000000170f0f7c10 */ /* 0x000fe4000afec413 */
[----:B------:R-:W-:-:S05]  /*17930*/  IADD3 R6, P5, R6, R9, RZ ;  /* 0x0000000906067210 */ /* 0x000fca0007fbe0ff */
[----:B------:R-:W-:Y:S01]  /*17940*/  IMAD.X R7, R7, 0x1, R22, P5 ;  /* 0x0000000107077824 */ /* 0x000fe200028e0616 */
[----:B------:R-:W-:-:S05]  /*17950*/  IADD3 R8, P5, R8, R9, RZ ;  /* 0x0000000908087210 */ /* 0x000fca0007fbe0ff */
[----:B------:R-:W-:Y:S02]  /*17960*/  IMAD.X R9, R15, 0x1, R22, P5 ;  /* 0x000000010f097824 */ /* 0x000fe400028e0616 */
[----:B------:R-:W-:-:S06]  /*17970*/  IMAD.MOV.U32 R15, RZ, RZ, RZ ;  /* 0x000000ffff0f7224 */ /* 0x000fcc00078e00ff */
[----:B------:R0:W3:Y:S02]  /*17980*/  @P4 LDG.E.EL R15, desc[UR18][R6.64] ;  /* 0x00000012060f4981 */ /* 0x0000e4000c2e1900 */
[----:B0-----:R-:W-:-:S06]  /*17990*/  IMAD.MOV.U32 R6, RZ, RZ, RZ ;  /* 0x000000ffff067224 */ /* 0x001fcc00078e00ff */
[----:B------:R-:W3:Y:S01]  /*179a0*/  @P4 LDG.E.EL R6, desc[UR18][R8.64] ;  /* 0x0000001208064981 */ /* 0x000ee2000c2e1900 */
[----:B------:R-:W-:Y:S02]  /*179b0*/  ISETP.NE.AND P6, PT, R2, 0x10, PT ;  /* 0x000000100200780c */ /* 0x000fe40003fc5270 */
[----:B--2---:R-:W-:Y:S02]  /*179c0*/  SEL R31, R31, RZ, P1 ;  /* 0x000000ff1f1f7207 */ /* 0x004fe40000800000 */
[----:B----4-:R-:W-:Y:S01]  /*179d0*/  SEL R0, R37, RZ, P3 ;  /* 0x000000ff25007207 */ /* 0x010fe20001800000 */
[----:B------:R-:W-:Y:S01]  /*179e0*/  STL [R1+0x730], R20 ;  /* 0x0007301401007387 */ /* 0x000fe20000100800 */
[----:B------:R-:W-:-:S03]  /*179f0*/  SEL R36, R36, RZ, P1 ;  /* 0x000000ff24247207 */ /* 0x000fc60000800000 */
[----:B------:R-:W-:Y:S04]  /*17a00*/  STL [R1+0x714], R30 ;  /* 0x0007141e01007387 */ /* 0x000fe80000100800 */
[----:B------:R-:W-:Y:S04]  /*17a10*/  STL [R1+0x71c], R23 ;  /* 0x00071c1701007387 */ /* 0x000fe80000100800 */
[----:B------:R-:W-:Y:S01]  /*17a20*/  STL [R1+0x724], R19 ;  /* 0x0007241301007387 */ /* 0x000fe20000100800 */
[----:B---3--:R-:W-:Y:S02]  /*17a30*/  SEL R38, R38, RZ, P1 ;  /* 0x000000ff26267207 */ /* 0x008fe40000800000 */
[----:B------:R-:W-:-:S02]  /*17a40*/  SEL R40, R40, RZ, P1 ;  /* 0x000000ff28287207 */ /* 0x000fc40000800000 */
[----:B------:R-:W-:Y:S02]  /*17a50*/  SEL R12, R12, RZ, P3 ;  /* 0x000000ff0c0c7207 */ /* 0x000fe40001800000 */
[----:B------:R-:W-:Y:S02]  /*17a60*/  SEL R42, R42, RZ, P1 ;  /* 0x000000ff2a2a7207 */ /* 0x000fe40000800000 */
[----:B------:R-:W-:Y:S02]  /*17a70*/  SEL R45, R45, RZ, P1 ;  /* 0x000000ff2d2d7207 */ /* 0x000fe40000800000 */
[----:B------:R-:W-:-:S04]  /*17a80*/  SEL R51, R51, RZ, P4 ;  /* 0x000000ff33337207 */ /* 0x000fc80002000000 */
[----:B------:R-:W-:-:S05]  /*17a90*/  @P2 SEL R0, R31, R51, !P6 ;  /* 0x000000331f002207 */ /* 0x000fca0007000000 */
[----:B------:R0:W-:Y:S02]  /*17aa0*/  STL [R1+0x1e4], R0 ;  /* 0x0001e40001007387 */ /* 0x0001e40000100800 */
[----:B0-----:R-:W-:Y:S02]  /*17ab0*/  SEL R0, R35, RZ, P3 ;  /* 0x000000ff23007207 */ /* 0x001fe40001800000 */
        /* <DEDUP_REMOVED lines=13> */
[----:B------:R-:W-:Y:S02]  /*17b90*/  @P2 SEL R0, R42, R15, !P6 ;  /* 0x0000000f2a002207 */ /* 0x000fe40007000000 */
[----:B------:R-:W-:Y:S02]  /*17ba0*/  @P6 SEL R45, R6, RZ, P4 ;  /* 0x000000ff062d6207 */ /* 0x000fe40002000000 */
[----:B------:R-:W-:-:S04]  /*17bb0*/  IADD3 R15, P5, P6, R3, UR20, R10 ;  /* 0x00000014030f7c10 */ /* 0x000fc8000febe00a */
[C---:B------:R-:W-:Y:S02]  /*17bc0*/  IADD3.X R29, R4.reuse, UR21, R29, P5, P6 ;  /* 0x00000015041d7c10 */ /* 0x040fe4000afec41d */
[C---:B------:R-:W-:Y:S01]  /*17bd0*/  IADD3 R22, P5, P6, R3.reuse, UR20, R18 ;  /* 0x0000001403167c10 */ /* 0x040fe2000febe012 */
[----:B------:R0:W-:Y:S03]  /*17be0*/  STL [R1+0x1d4], R0 ;  /* 0x0001d40001007387 */ /* 0x0001e60000100800 */
[----:B------:R-:W-:Y:S01]  /*17bf0*/  IADD3.X R28, R4, UR21, R28, P5, P6 ;  /* 0x00000015041c7c10 */ /* 0x000fe2000afec41c */
[----:B------:R-:W2:Y:S01]  /*17c00*/  LDL.LU R59, [R1+0x5b4] ;  /* 0x0005b400013b7983 */ /* 0x000ea20000300800 */
[----:B------:R-:W-:-:S04]  /*17c10*/  IADD3 R31, P5, P6, R3, UR20, R17 ;  /* 0x00000014031f7c10 */ /* 0x000fc8000febe011 */
[----:B------:R-:W-:Y:S02]  /*17c20*/  IADD3.X R27, R4, UR21, R27, P5, P6 ;  /* 0x00000015041b7c10 */ /* 0x000fe4000afec41b */
[----:B0-----:R-:W-:Y:S02]  /*17c30*/  SEL R0, R12, R45, !P2 ;  /* 0x0000002d0c007207 */ /* 0x001fe40005000000 */
[C---:B------:R-:W-:Y:S01]  /*17c40*/  IADD3 R32, P5, P6, R3.reuse, UR20, R16 ;  /* 0x0000001403207c10 */ /* 0x040fe2000febe010 */
[----:B------:R-:W3:Y:S03]  /*17c50*/  LDL.LU R12, [R1+0x5a0] ;  /* 0x0005a000010c7983 */ /* 0x000ee60000300800 */
[----:B------:R-:W-:Y:S01]  /*17c60*/  IADD3.X R33, R4, UR21, R26, P5, P6 ;  /* 0x0000001504217c10 */ /* 0x000fe2000afec41a */
[----:B------:R-:W-:Y:S01]  /*17c70*/  STL [R1+0x260], R0 ;  /* 0x0002600001007387 */ /* 0x000fe20000100800 */
[----:B------:R-:W-:-:S03]  /*17c80*/  IADD3 R38, P5, P6, R3, UR20, R14 ;  /* 0x0000001403267c10 */ /* 0x000fc6000febe00e */
[----:B------:R-:W4:Y:S04]  /*17c90*/  LDL.LU R42, [R1+0x574] ;  /* 0x00057400012a7983 */ /* 0x000f280000300800 */
[----:B------:R-:W4:Y:S01]  /*17ca0*/  LDL.LU R10, [R1+0x534] ;  /* 0x00053400010a7983 */ /* 0x000f220000300800 */
[----:B------:R-:W-:-:S03]  /*17cb0*/  IADD3.X R40, R4, UR21, R25, P5, P6 ;  /* 0x0000001504287c10 */ /* 0x000fc6000afec419 */
[----:B------:R0:W-:Y:S01]  /*17cc0*/  STL [R1+0x728], R15 ;  /* 0x0007280f01007387 */ /* 0x0001e20000100800 */
[----:B------:R-:W-:-:S03]  /*17cd0*/  IADD3 R45, P5, P6, R3, UR20, R13 ;  /* 0x00000014032d7c10 */ /* 0x000fc6000febe00d */
[----:B0-----:R-:W4:Y:S04]  /*17ce0*/  LDL.LU R15, [R1+0x550] ;  /* 0x00055000010f7983 */ /* 0x001f280000300800 */
[----:B------:R0:W-:Y:S01]  /*17cf0*/  STL [R1+0x72c], R29 ;  /* 0x00072c1d01007387 */ /* 0x0001e20000100800 */
[C---:B------:R-:W-:Y:S02]  /*17d00*/  IADD3.X R51, R4.reuse, UR21, R24, P5, P6 ;  /* 0x0000001504337c10 */ /* 0x040fe4000afec418 */
[----:B------:R-:W-:Y:S01]  /*17d10*/  IADD3 R53, P5, P6, R3, UR20, R11 ;  /* 0x0000001403357c10 */ /* 0x000fe2000febe00b */
[----:B0-----:R-:W4:Y:S04]  /*17d20*/  LDL.LU R29, [R1+0x57c] ;  /* 0x00057c00011d7983 */ /* 0x001f280000300800 */
[----:B------:R-:W-:Y:S04]  /*17d30*/  STL [R1+0x734], R22 ;  /* 0x0007341601007387 */ /* 0x000fe80000100800 */
[----:B------:R-:W-:Y:S04]  /*17d40*/  STL [R1+0x738], R28 ;  /* 0x0007381c01007387 */ /* 0x000fe80000100800 */
[----:B------:R-:W-:Y:S04]  /*17d50*/  STL [R1+0x740], R31 ;  /* 0x0007401f01007387 */ /* 0x000fe80000100800 */
[----:B------:R-:W-:Y:S04]  /*17d60*/  STL [R1+0x744], R27 ;  /* 0x0007441b01007387 */ /* 0x000fe80000100800 */
[----:B------:R-:W-:Y:S04]  /*17d70*/  STL [R1+0x748], R32 ;  /* 0x0007482001007387 */ /* 0x000fe80000100800 */
[----:B------:R-:W-:Y:S04]  /*17d80*/  STL [R1+0x74c], R33 ;  /* 0x00074c2101007387 */ /* 0x000fe80000100800 */
[----:B------:R-:W-:Y:S01]  /*17d90*/  STL [R1+0x750], R38 ;  /* 0x0007502601007387 */ /* 0x000fe20000100800 */
[----:B------:R-:W-:-:S03]  /*17da0*/  IADD3.X R0, R4, UR21, R21, P5, P6 ;  /* 0x0000001504007c10 */ /* 0x000fc6000afec415 */
[----:B------:R-:W-:Y:S04]  /*17db0*/  STL [R1+0x754], R40 ;  /* 0x0007542801007387 */ /* 0x000fe80000100800 */
[----:B------:R-:W-:Y:S04]  /*17dc0*/  STL [R1+0x758], R45 ;  /* 0x0007582d01007387 */ /* 0x000fe80000100800 */
[----:B------:R-:W-:Y:S04]  /*17dd0*/  STL [R1+0x75c], R51 ;  /* 0x00075c3301007387 */ /* 0x000fe80000100800 */
[----:B------:R-:W-:Y:S04]  /*17de0*/  STL [R1+0x764], R53 ;  /* 0x0007643501007387 */ /* 0x000fe80000100800 */
[----:B------:R-:W-:Y:S04]  /*17df0*/  STL [R1+0x760], R3 ;  /* 0x0007600301007387 */ /* 0x000fe80000100800 */
[----:B------:R-:W4:Y:S04]  /*17e00*/  LDL.LU R58, [R1+0x54c] ;  /* 0x00054c00013a7983 */ /* 0x000f280000300800 */
[----:B------:R-:W4:Y:S04]  /*17e10*/  LDL.LU R54, [R1+0x52c] ;  /* 0x00052c0001367983 */ /* 0x000f280000300800 */
[----:B------:R0:W-:Y:S04]  /*17e20*/  STL [R1+0x120], R0 ;  /* 0x0001200001007387 */ /* 0x0001e80000100800 */
[----:B------:R-:W4:Y:S04]  /*17e30*/  LDL.LU R34, [R1+0x344] ;  /* 0x0003440001227983 */ /* 0x000f280000300800 */
        /* <DEDUP_REMOVED lines=14> */
[----:B------:R1:W-:Y:S04]  /*17f20*/  STL [R1+0x768], R4 ;  /* 0x0007680401007387 */ /* 0x0003e80000100800 */
[----:B0-----:R-:W4:Y:S04]  /*17f30*/  LDL.LU R0, [R1+0x1c] ;  /* 0x00001c0001007983 */ /* 0x001f280000300800 */
[----:B------:R-:W4:Y:S01]  /*17f40*/  LDL.LU R44, [R1+0x18] ;  /* 0x00001800012c7983 */ /* 0x000f220000300800 */
[----:B--2---:R-:W-:-:S05]  /*17f50*/  SEL R3, R59, RZ, P3 ;  /* 0x000000ff3b037207 */ /* 0x004fca0001800000 */
[----:B------:R0:W-:Y:S04]  /*17f60*/  STL [R1+0x144], R3 ;  /* 0x0001440301007387 */ /* 0x0001e80000100800 */
[----:B------:R-:W2:Y:S01]  /*17f70*/  LDL.LU R59, [R1+0x4] ;  /* 0x00000400013b7983 */ /* 0x000ea20000300800 */
[----:B---3--:R-:W-:Y:S02]  /*17f80*/  SEL R51, R12, RZ, P3 ;  /* 0x000000ff0c337207 */ /* 0x008fe40001800000 */
[----:B----4-:R-:W-:Y:S02]  /*17f90*/  SEL R38, R42, RZ, P3 ;  /* 0x000000ff2a267207 */ /* 0x010fe40001800000 */
[----:B------:R-:W-:Y:S02]  /*17fa0*/  SEL R53, R10, RZ, P3 ;  /* 0x000000ff0a357207 */ /* 0x000fe40001800000 */
[----:B-1----:R-:W-:-:S05]  /*17fb0*/  SEL R4, R15, RZ, P3 ;  /* 0x000000ff0f047207 */ /* 0x002fca0001800000 */
[----:B------:R-:W-:Y:S01]  /*17fc0*/  STL [R1+0x76c], R4 ;  /* 0x00076c0401007387 */ /* 0x000fe20000100800 */
[----:B0-----:R-:W-:-:S05]  /*17fd0*/  SEL R3, R29, RZ, P3 ;  /* 0x000000ff1d037207 */ /* 0x001fca0001800000 */
[----:B------:R-:W-:Y:S04]  /*17fe0*/  STL [R1+0x140], R3 ;  /* 0x0001400301007387 */ /* 0x000fe80000100800 */
[----:B------:R-:W-:Y:S04]  /*17ff0*/  STL [R1+0x770], R53 ;  /* 0x0007703501007387 */ /* 0x000fe80000100800 */
[----:B------:R-:W-:Y:S04]  /*18000*/  STL [R1+0x774], R51 ;  /* 0x0007743301007387 */ /* 0x000fe80000100800 */
[----:B------:R0:W-:Y:S01]  /*18010*/  STL [R1+0x778], R38 ;  /* 0x0007782601007387 */ /* 0x0001e20000100800 */
[----:B------:R-:W-:-:S05]  /*18020*/  SEL R32, R58, RZ, P3 ;  /* 0x000000ff3a207207 */ /* 0x000fca0001800000 */
[----:B------:R1:W-:Y:S01]  /*18030*/  STL [R1+0x77c], R32 ;  /* 0x00077c2001007387 */ /* 0x0003e20000100800 */
[----:B0-----:R-:W-:-:S03]  /*18040*/  SEL R38, R34, RZ, P3 ;  /* 0x000000ff22267207 */ /* 0x001fc60001800000 */
[----:B-1----:R-:W3:Y:S01]  /*18050*/  LDL.LU R32, [R1+0x5b8] ;  /* 0x0005b80001207983 */ /* 0x002ee20000300800 */
[----:B------:R-:W-:-:S03]  /*18060*/  SEL R45, R36, RZ, P3 ;  /* 0x000000ff242d7207 */ /* 0x000fc60001800000 */
[----:B------:R-:W4:Y:S01]  /*18070*/  LDL.LU R24, [R1+0x590] ;  /* 0x0005900001187983 */ /* 0x000f220000300800 */
[----:B------:R-:W-:-:S03]  /*18080*/  SEL R40, R37, RZ, P3 ;  /* 0x000000ff25287207 */ /* 0x000fc60001800000 */
[----:B------:R-:W3:Y:S04]  /*18090*/  LDL.LU R37, [R1+0x558] ;  /* 0x0005580001257983 */ /* 0x000ee80000300800 */
[----:B------:R-:W3:Y:S04]  /*180a0*/  LDL.LU R36, [R1+0x540] ;  /* 0x0005400001247983 */ /* 0x000ee80000300800 */
[----:B------:R-:W3:Y:S04]  /*180b0*/  LDL.LU R34, [R1+0x5b0] ;  /* 0x0005b00001227983 */ /* 0x000ee80000300800 */
[----:B------:R-:W3:Y:S04]  /*180c0*/  LDL.LU R18, [R1+0x580] ;  /* 0x0005800001127983 */ /* 0x000ee80000300800 */
[----:B------:R-:W3:Y:S04]  /*180d0*/  LDL.LU R58, [R1+0x554] ;  /* 0x00055400013a7983 */ /* 0x000ee80000300800 */
[----:B------:R-:W3:Y:S01]  /*180e0*/  LDL.LU R17, [R1+0x538] ;  /* 0x0005380001117983 */ /* 0x000ee20000300800 */
[----:B------:R-:W-:-:S03]  /*180f0*/  SEL R51, R35, RZ, P3 ;  /* 0x000000ff23337207 */ /* 0x000fc60001800000 */
[----:B------:R-:W3:Y:S04]  /*18100*/  LDL.LU R26, [R1+0x3ac] ;  /* 0x0003ac00011a7983 */ /* 0x000ee80000300800 */
[----:B------:R-:W3:Y:S04]  /*18110*/  LDL.LU R42, [R1+0x35c] ;  /* 0x00035c00012a7983 */ /* 0x000ee80000300800 */
[----:B------:R-:W3:Y:S04]  /*18120*/  LDL.LU R25, [R1+0x398] ;  /* 0x0003980001197983 */ /* 0x000ee80000300800 */
[----:B------:R-:W3:Y:S04]  /*18130*/  LDL.LU R53, [R1+0x350] ;  /* 0x0003500001357983 */ /* 0x000ee80000300800 */
[----:B------:R-:W3:Y:S04]  /*18140*/  LDL.LU R35, [R1+0x34c] ;  /* 0x00034c0001237983 */ /* 0x000ee80000300800 */
[----:B------:R-:W3:Y:S04]  /*18150*/  LDL.LU R21, [R1+0x394] ;  /* 0x0003940001157983 */ /* 0x000ee80000300800 */
[----:B------:R-:W3:Y:S01]  /*18160*/  LDL.LU R16, [R1+0x380] ;  /* 0x0003800001107983 */ /* 0x000ee20000300800 */
[----:B------:R-:W-:-:S03]  /*18170*/  SEL R33, R9, RZ, P3 ;  /* 0x000000ff09217207 */ /* 0x000fc60001800000 */
[----:B------:R-:W3:Y:S01]  /*18180*/  LDL.LU R14, [R1+0x8c] ;  /* 0x00008c00010e7983 */ /* 0x000ee20000300800 */
[----:B------:R-:W-:-:S03]  /*18190*/  SEL R3, R8, RZ, P3 ;  /* 0x000000ff08037207 */ /* 0x000fc60001800000 */
[----:B------:R-:W3:Y:S01]  /*181a0*/  LDL.LU R12, [R1+0x7c] ;  /* 0x00007c00010c7983 */ /* 0x000ee20000300800 */
[----:B------:R-:W-:-:S03]  /*181b0*/  SEL R31, R7, RZ, P3 ;  /* 0x000000ff071f7207 */ /* 0x000fc60001800000 */
[----:B------:R-:W3:Y:S01]  /*181c0*/  LDL.LU R11, [R1+0x70] ;  /* 0x00007000010b7983 */ /* 0x000ee20000300800 */
[----:B------:R-:W-:-:S03]  /*181d0*/  SEL R4, R6, RZ, P3 ;  /* 0x000000ff06047207 */ /* 0x000fc60001800000 */
[----:B------:R-:W3:Y:S04]  /*181e0*/  LDL.LU R10, [R1+0x64] ;  /* 0x00006400010a7983 */ /* 0x000ee80000300800 */
[----:B------:R-:W3:Y:S01]  /*181f0*/  LDL.LU R9, [R1+0x5c] ;  /* 0x00005c0001097983 */ /* 0x000ee20000300800 */
[----:B------:R-:W-:-:S03]  /*18200*/  SEL R27, R54, RZ, P3 ;  /* 0x000000ff361b7207 */ /* 0x000fc60001800000 */
[----:B------:R-:W3:Y:S01]  /*18210*/  LDL.LU R8, [R1+0x44] ;  /* 0x0000440001087983 */ /* 0x000ee20000300800 */
[----:B------:R-:W-:-:S03]  /*18220*/  SEL R28, R0, RZ, P3 ;  /* 0x000000ff001c7207 */ /* 0x000fc60001800000 */
[----:B------:R-:W3:Y:S01]  /*18230*/  LDL.LU R7, [R1+0x40] ;  /* 0x0000400001077983 */ /* 0x000ee20000300800 */
[----:B------:R-:W-:-:S03]  /*18240*/  SEL R0, R46, RZ, P3 ;  /* 0x000000ff2e007207 */ /* 0x000fc60001800000 */
[----:B------:R-:W3:Y:S04]  /*18250*/  LDL.LU R6, [R1+0x28] ;  /* 0x0000280001067983 */ /* 0x000ee80000300800 */
[----:B------:R-:W3:Y:S04]  /*18260*/  LDL.LU R13, [R1+0xc] ;  /* 0x00000c00010d7983 */ /* 0x000ee80000300800 */
[----:B------:R-:W3:Y:S01]  /*18270*/  LDL.LU R54, [R1+0x8] ;  /* 0x0000080001367983 */ /* 0x000ee20000300800 */
[----:B------:R-:W-:-:S03]  /*18280*/  SEL R29, R52, RZ, P3 ;  /* 0x000000ff341d7207 */ /* 0x000fc60001800000 */
[----:B------:R-:W3:Y:S01]  /*18290*/  LDL.LU R46, [R1+0x368] ;  /* 0x00036800012e7983 */ /* 0x000ee20000300800 */
[----:B--2---:R-:W-:Y:S02]  /*182a0*/  SEL R22, R59, RZ, P3 ;  /* 0x000000ff3b167207 */ /* 0x004fe40001800000 */
[----:B------:R-:W-:Y:S02]  /*182b0*/  SEL R59, R41, RZ, P3 ;  /* 0x000000ff293b7207 */ /* 0x000fe40001800000 */
[----:B----4-:R-:W-:Y:S02]  /*182c0*/  SEL R41, R24, RZ, P4 ;  /* 0x000000ff18297207 */ /* 0x010fe40002000000 */
[----:B---3--:R-:W-:Y:S02]  /*182d0*/  SEL R52, R32, RZ, P4 ;  /* 0x000000ff20347207 */ /* 0x008fe40002000000 */
[----:B------:R-:W-:Y:S02]  /*182e0*/  SEL R24, R18, RZ, P4 ;  /* 0x000000ff12187207 */ /* 0x000fe40002000000 */
[----:B------:R-:W-:-:S02]  /*182f0*/  SEL R18, R58, RZ, P4 ;  /* 0x000000ff3a127207 */ /* 0x000fc40002000000 */
[----:B------:R-:W2:Y:S04]  /*18300*/  LDL.LU R58, [R1+0x5c0] ;  /* 0x0005c000013a7983 */ /* 0x000ea80000300800 */
[----:B------:R-:W3:Y:S01]  /*18310*/  LDL R32, [R1+0x144] ;  /* 0x0001440001207983 */ /* 0x000ee20000100800 */
[----:B------:R-:W-:Y:S02]  /*18320*/  SEL R15, R19, RZ, P3 ;  /* 0x000000ff130f7207 */ /* 0x000fe40001800000 */
[----:B------:R-:W-:Y:S02]  /*18330*/  ISETP.NE.AND P6, PT, R2, 0x10, PT ;  /* 0x000000100200780c */ /* 0x000fe40003fc5270 */
[----:B------:R-:W-:Y:S02]  /*18340*/  SEL R19, R23, RZ, P3 ;  /* 0x000000ff17137207 */ /* 0x000fe40001800000 */
[----:B------:R-:W-:-:S02]  /*18350*/  SEL R23, R30, RZ, P3 ;  /* 0x000000ff1e177207 */ /* 0x000fc40001800000 */
[----:B------:R-:W-:Y:S02]  /*18360*/  SEL R30, R60, RZ, P3 ;  /* 0x000000ff3c1e7207 */ /* 0x000fe40001800000 */
[----:B------:R-:W-:Y:S02]  /*18370*/  SEL R60, R39, RZ, P3 ;  /* 0x000000ff273c7207 */ /* 0x000fe40001800000 */
[----:B------:R-:W-:Y:S02]  /*18380*/  SEL R39, R53, RZ, P4 ;  /* 0x000000ff35277207 */ /* 0x000fe40002000000 */
[----:B------:R-:W4:Y:S04]  /*18390*/  LDL R53, [R1+0x140] ;  /* 0x0001400001357983 */ /* 0x000f280000100800 */
[----:B------:R0:W-:Y:S04]  /*183a0*/  STL [R1+0x6fc], R2 ;  /* 0x0006fc0201007387 */ /* 0x0001e80000100800 */
[----:B0-----:R-:W4:Y:S01]  /*183b0*/  LDL.LU R2, [R1+0x560] ;  /* 0x0005600001027983 */ /* 0x001f220000300800 */
[----:B--2---:R-:W-:-:S04]  /*183c0*/  SEL R58, R58, RZ, P1 ;  /* 0x000000ff3a3a7207 */ /* 0x004fc80000800000 */
[----:B---3--:R-:W-:-:S05]  /*183d0*/  @P2 SEL R32, R58, R52, !P6 ;  /* 0x000000343a202207 */ /* 0x008fca0007000000 */
[----:B------:R0:W-:Y:S04]  /*183e0*/  @P2 STL [R1+0x144], R32 ;  /* 0x0001442001002387 */ /* 0x0001e80000100800 */
[----:B0-----:R-:W2:Y:S04]  /*183f0*/  LDL.LU R32, [R1+0x77c] ;  /* 0x00077c0001207983 */ /* 0x001ea80000300800 */
[----:B------:R-:W3:Y:S01]  /*18400*/  LDL.LU R52, [R1+0x38c] ;  /* 0x00038c0001347983 */ /* 0x000ee20000300800 */
[----:B------:R-:W-:-:S03]  /*18410*/  SEL R46, R46, RZ, P4 ;  /* 0x000000ff2e2e7207 */ /* 0x000fc60002000000 */
[----:B------:R-:W2:Y:S01]  /*18420*/  LDL.LU R58, [R1+0x598] ;  /* 0x00059800013a7983 */ /* 0x000ea20000300800 */
[----:B---3--:R-:W-:-:S04]  /*18430*/  SEL R52, R52, RZ, P1 ;  /* 0x000000ff34347207 */ /* 0x008fc80000800000 */
[----:B------:R-:W-:-:S05]  /*18440*/  @P2 SEL R38, R52, R46, !P6 ;  /* 0x0000002e34262207 */ /* 0x000fca0007000000 */
[----:B------:R0:W-:Y:S04]  /*18450*/  STL [R1+0x168], R38 ;  /* 0x0001682601007387 */ /* 0x0001e80000100800 */
[----:B0-----:R-:W3:Y:S04]  /*18460*/  LDL.LU R38, [R1+0x778] ;  /* 0x0007780001267983 */ /* 0x001ee80000300800 */
[----:B------:R-:W2:Y:S01]  /*18470*/  LDL.LU R46, [R1+0x384] ;  /* 0x00038400012e7983 */ /* 0x000ea20000300800 */
[----:B------:R-:W-:-:S03]  /*18480*/  SEL R42, R42, RZ, P4 ;  /* 0x000000ff2a2a7207 */ /* 0x000fc60002000000 */
[----:B------:R-:W3:Y:S01]  /*18490*/  LDL.LU R52, [R1+0x3a8] ;  /* 0x0003a80001347983 */ /* 0x000ee20000300800 */
[----:B--2---:R-:W-:-:S04]  /*184a0*/  SEL R46, R46, RZ, P1 ;  /* 0x000000ff2e2e7207 */ /* 0x004fc80000800000 */
[----:B------:R-:W-:Y:S02]  /*184b0*/  @P2 SEL R51, R46, R42, !P6 ;  /* 0x0000002a2e332207 */ /* 0x000fe40007000000 */
[----:B------:R-:W-:-:S03]  /*184c0*/  SEL R42, R58, RZ, P1 ;  /* 0x000000ff3a2a7207 */ /* 0x000fc60000800000 */
[----:B------:R0:W-:Y:S01]  /*184d0*/  STL [R1+0x160], R51 ;  /* 0x0001603301007387 */ /* 0x0001e20000100800 */
[----:B----4-:R-:W-:-:S03]  /*184e0*/  @P2 SEL R53, R42, R41, !P6 ;  /* 0x000000292a352207 */ /* 0x010fc60007000000 */
[----:B0-----:R-:W2:Y:S04]  /*184f0*/  LDL.LU R51, [R1+0x774] ;  /* 0x0007740001337983 */ /* 0x001ea80000300800 */
[----:B------:R-:W4:Y:S04]  /*18500*/  LDL.LU R46, [R1+0x510] ;  /* 0x00051000012e7983 */ /* 0x000f280000300800 */
[----:B------:R-:W2:Y:S04]  /*18510*/  LDL.LU R58, [R1+0x544] ;  /* 0x00054400013a7983 */ /* 0x000ea80000300800 */
[----:B------:R0:W-:Y:S04]  /*18520*/  @P2 STL [R1+0x140], R53 ;  /* 0x0001403501002387 */ /* 0x0001e80000100800 */
[----:B0-----:R-:W2:Y:S04]  /*18530*/  LDL.LU R53, [R1+0x770] ;  /* 0x0007700001357983 */ /* 0x001ea80000300800 */
[----:B------:R-:W2:Y:S04]  /*18540*/  LDL.LU R41, [R1+0x37c] ;  /* 0x00037c0001297983 */ /* 0x000ea80000300800 */
[----:B------:R-:W3:Y:S01]  /*18550*/  LDL.LU R42, [R1+0x5bc] ;  /* 0x0005bc00012a7983 */ /* 0x000ee20000300800 */
[----:B--2---:R-:W-:-:S04]  /*18560*/  SEL R41, R41, RZ, P1 ;  /* 0x000000ff29297207 */ /* 0x004fc80000800000 */
[----:B------:R-:W-:-:S05]  /*18570*/  @P2 SEL R4, R41, R39, !P6 ;  /* 0x0000002729042207 */ /* 0x000fca0007000000 */
[----:B------:R0:W-:Y:S04]  /*18580*/  STL [R1+0x170], R4 ;  /* 0x0001700401007387 */ /* 0x0001e80000100800 */
[----:B0-----:R-:W2:Y:S01]  /*18590*/  LDL.LU R4, [R1+0x76c] ;  /* 0x00076c0001047983 */ /* 0x001ea20000300800 */
[----:B------:R-:W-:Y:S02]  /*185a0*/  SEL R37, R37, RZ, P4 ;  /* 0x000000ff25257207 */ /* 0x000fe40002000000 */
[----:B------:R-:W-:Y:S01]  /*185b0*/  SEL R39, R2, RZ, P1 ;  /* 0x000000ff02277207 */ /* 0x000fe20000800000 */
[----:B------:R-:W3:Y:S04]  /*185c0*/  LDL.LU R41, [R1+0x370] ;  /* 0x0003700001297983 */ /* 0x000ee80000300800 */
[----:B------:R-:W3:Y:S01]  /*185d0*/  LDL.LU R2, [R1+0x14] ;  /* 0x0000140001027983 */ /* 0x000ee20000300800 */
[----:B--2---:R-:W-:-:S05]  /*185e0*/  @P2 SEL R4, R39, R37, !P6 ;  /* 0x0000002527042207 */ /* 0x004fca0007000000 */
[----:B------:R0:W-:Y:S04]  /*185f0*/  STL [R1+0x150], R4 ;  /* 0x0001500401007387 */ /* 0x0001e80000100800 */
[----:B0-----:R-:W2:Y:S04]  /*18600*/  LDL.LU R4, [R1+0x768] ;  /* 0x0007680001047983 */ /* 0x001ea80000300800 */
[----:B------:R-:W2:Y:S01]  /*18610*/  LDL.LU R37, [R1+0x548] ;  /* 0x0005480001257983 */ /* 0x000ea20000300800 */
[----:B------:R-:W-:Y:S02]  /*18620*/  SEL R36, R36, RZ, P4 ;  /* 0x000000ff24247207 */ /* 0x000fe40002000000 */
[----:B------:R-:W-:-:S02]  /*18630*/  SEL R35, R35, RZ, P4 ;  /* 0x000000ff23237207 */ /* 0x000fc40002000000 */
[----:B------:R-:W-:Y:S02]  /*18640*/  SEL R34, R34, RZ, P4 ;  /* 0x000000ff22227207 */ /* 0x000fe40002000000 */
[----:B------:R-:W-:Y:S02]  /*18650*/  SEL R26, R26, RZ, P4 ;  /* 0x000000ff1a1a7207 */ /* 0x000fe40002000000 */
[----:B------:R-:W-:Y:S02]  /*18660*/  SEL R25, R25, RZ, P4 ;  /* 0x000000ff19197207 */ /* 0x000fe40002000000 */
[----:B--2---:R-:W-:-:S04]  /*18670*/  SEL R37, R37, RZ, P1 ;  /* 0x000000ff25257207 */ /* 0x004fc80000800000 */
[----:B------:R-:W-:Y:S02]  /*18680*/  @P2 SEL R53, R37, R36, !P6 ;  /* 0x0000002425352207 */ /* 0x000fe40007000000 */
[----:B---3--:R-:W-:-:S04]  /*18690*/  SEL R36, R41, RZ, P1 ;  /* 0x000000ff29247207 */ /* 0x008fc80000800000 */
[----:B------:R-:W-:Y:S02]  /*186a0*/  @P2 SEL R3, R36, R35, !P6 ;  /* 0x0000002324032207 */ /* 0x000fe40007000000 */
[----:B------:R-:W-:Y:S01]  /*186b0*/  SEL R35, R42, RZ, P1 ;  /* 0x000000ff2a237207 */ /* 0x000fe20000800000 */
[----:B------:R0:W-:Y:S03]  /*186c0*/  STL [R1+0x158], R53 ;  /* 0x0001583501007387 */ /* 0x0001e60000100800 */
[----:B------:R-:W-:Y:S02]  /*186d0*/  @P2 SEL R51, R35, R34, !P6 ;  /* 0x0000002223332207 */ /* 0x000fe40007000000 */
[----:B----4-:R-:W-:Y:S01]  /*186e0*/  SEL R34, R46, RZ, P1 ;  /* 0x000000ff2e227207 */ /* 0x010fe20000800000 */
[----:B0-----:R-:W2:Y:S04]  /*186f0*/  LDL.LU R53, [R1+0x764] ;  /* 0x0007640001357983 */ /* 0x001ea80000300800 */
[----:B------:R-:W3:Y:S01]  /*18700*/  LDL.LU R37, [R1] ;  /* 0x0000000001257983 */ /* 0x000ee20000300800 */
[----:B------:R-:W-:-:S03]  /*18710*/  @P2 SEL R45, R34, R26, !P6 ;  /* 0x0000001a222d2207 */ /* 0x000fc60007000000 */
[----:B------:R-:W4:Y:S01]  /*18720*/  LDL.LU R39, [R1+0x90] ;  /* 0x0000900001277983 */ /* 0x000f220000300800 */
[----:B------:R-:W-:-:S03]  /*18730*/  SEL R26, R52, RZ, P1 ;  /* 0x000000ff341a7207 */ /* 0x000fc60000800000 */
[----:B------:R0:W-:Y:S01]  /*18740*/  STL [R1+0x178], R3 ;  /* 0x0001780301007387 */ /* 0x0001e20000100800 */
[----:B------:R-:W-:-:S03]  /*18750*/  @P2 SEL R40, R26, R25, !P6 ;  /* 0x000000191a282207 */ /* 0x000fc60007000000 */
[----:B0-----:R-:W2:Y:S04]  /*18760*/  LDL.LU R3, [R1+0x760] ;  /* 0x0007600001037983 */ /* 0x001ea80000300800 */
[----:B------:R-:W2:Y:S04]  /*18770*/  LDL.LU R36, [R1+0x94] ;  /* 0x0000940001247983 */ /* 0x000ea80000300800 */
[----:B------:R-:W2:Y:S04]  /*18780*/  LDL.LU R41, [R1+0x88] ;  /* 0x0000880001297983 */ /* 0x000ea80000300800 */
[----:B------:R0:W-:Y:S04]  /*18790*/  STL [R1+0x14c], R51 ;  /* 0x00014c3301007387 */ /* 0x0001e80000100800 */
        /* <DEDUP_REMOVED lines=10> */
[----:B------:R-:W3:Y:S01]  /*18840*/  LDL.LU R26, [R1+0x3a4] ;  /* 0x0003a400011a7983 */ /* 0x000ee20000300800 */
[----:B------:R-:W-:-:S02]  /*18850*/  SEL R21, R21, RZ, P4 ;  /* 0x000000ff15157207 */ /* 0x000fc40002000000 */
[----:B------:R-:W-:Y:S01]  /*18860*/  SEL R17, R17, RZ, P4 ;  /* 0x000000ff11117207 */ /* 0x000fe20002000000 */
[----:B------:R-:W4:Y:S01]  /*18870*/  LDL.LU R52, [R1+0x10] ;  /* 0x0000100001347983 */ /* 0x000f220000300800 */
[----:B------:R-:W-:Y:S02]  /*18880*/  SEL R16, R16, RZ, P4 ;  /* 0x000000ff10107207 */ /* 0x000fe40002000000 */
[----:B------:R-:W-:Y:S02]  /*18890*/  SEL R14, R14, RZ, P4 ;  /* 0x000000ff0e0e7207 */ /* 0x000fe40002000000 */
[----:B------:R-:W-:Y:S02]  /*188a0*/  SEL R50, R50, RZ, P3 ;  /* 0x000000ff32327207 */ /* 0x000fe40001800000 */
[----:B------:R-:W-:Y:S02]  /*188b0*/  SEL R13, R13, RZ, P4 ;  /* 0x000000ff0d0d7207 */ /* 0x000fe40002000000 */
[----:B------:R-:W-:-:S02]  /*188c0*/  SEL R12, R12, RZ, P4 ;  /* 0x000000ff0c0c7207 */ /* 0x000fc40002000000 */
[----:B------:R-:W-:Y:S02]  /*188d0*/  SEL R20, R20, RZ, P3 ;  /* 0x000000ff14147207 */ /* 0x000fe40001800000 */
[----:B--2---:R-:W-:-:S04]  /*188e0*/  SEL R25, R25, RZ, P1 ;  /* 0x000000ff19197207 */ /* 0x004fc80000800000 */
[----:B------:R-:W-:Y:S02]  /*188f0*/  @P2 SEL R38, R25, R24, !P6 ;  /* 0x0000001819262207 */ /* 0x000fe40007000000 */
[----:B---3--:R-:W-:-:S04]  /*18900*/  SEL R24, R26, RZ, P1 ;  /* 0x000000ff1a187207 */ /* 0x008fc80000800000 */
[----:B------:R-:W-:Y:S02]  /*18910*/  @P2 SEL R33, R24, R21, !P6 ;  /* 0x0000001518212207 */ /* 0x000fe40007000000 */
[----:B------:R-:W-:-:S04]  /*18920*/  SEL R21, R34, RZ, P1 ;  /* 0x000000ff22157207 */ /* 0x000fc80000800000 */
[----:B------:R-:W-:Y:S02]  /*18930*/  @P2 SEL R32, R21, R18, !P6 ;  /* 0x0000001215202207 */ /* 0x000fe40007000000 */
[----:B------:R-:W-:-:S04]  /*18940*/  SEL R18, R58, RZ, P1 ;  /* 0x000000ff3a127207 */ /* 0x000fc80000800000 */
[----:B------:R-:W-:Y:S02]  /*18950*/  @P2 SEL R27, R18, R17, !P6 ;  /* 0x00000011121b2207 */ /* 0x000fe40007000000 */
[----:B------:R-:W-:-:S04]  /*18960*/  SEL R17, R35, RZ, P1 ;  /* 0x000000ff23117207 */ /* 0x000fc80000800000 */
[----:B------:R-:W-:Y:S02]  /*18970*/  @P2 SEL R31, R17, R16, !P6 ;  /* 0x00000010111f2207 */ /* 0x000fe40007000000 */
[----:B------:R-:W-:Y:S01]  /*18980*/  SEL R16, R36, RZ, P1 ;  /* 0x000000ff24107207 */ /* 0x000fe20000800000 */
[----:B------:R0:W-:Y:S03]  /*18990*/  STL [R1+0x148], R38 ;  /* 0x0001482601007387 */ /* 0x0001e60000100800 */
[----:B------:R-:W-:Y:S02]  /*189a0*/  @P2 SEL R50, R16, R14, !P6 ;  /* 0x0000000e10322207 */ /* 0x000fe40007000000 */
[----:B------:R-:W-:Y:S01]  /*189b0*/  SEL R14, R2, RZ, P1 ;  /* 0x000000ff020e7207 */ /* 0x000fe20000800000 */
[----:B0-----:R-:W2:Y:S03]  /*189c0*/  LDL.LU R38, [R1+0x750] ;  /* 0x0007500001267983 */ /* 0x001ea60000300800 */
[----:B------:R-:W-:Y:S01]  /*189d0*/  @P2 SEL R28, R14, R13, !P6 ;  /* 0x0000000d0e1c2207 */ /* 0x000fe20007000000 */
[----:B------:R0:W-:Y:S01]  /*189e0*/  STL [R1+0x174], R33 ;  /* 0x0001742101007387 */ /* 0x0001e20000100800 */
[----:B------:R-:W-:-:S04]  /*189f0*/  SEL R13, R37, RZ, P1 ;  /* 0x000000ff250d7207 */ /* 0x000fc80000800000 */
[----:B------:R-:W-:Y:S01]  /*18a00*/  @P2 SEL R22, R13, R61, !P6 ;  /* 0x0000003d0d162207 */ /* 0x000fe20007000000 */
[----:B0-----:R-:W3:Y:S04]  /*18a10*/  LDL.LU R33, [R1+0x74c] ;  /* 0x00074c0001217983 */ /* 0x001ee80000300800 */
[----:B------:R0:W-:Y:S01]  /*18a20*/  STL [R1+0x154], R32 ;  /* 0x0001542001007387 */ /* 0x0001e20000100800 */
[----:B----4-:R-:W-:-:S03]  /*18a30*/  SEL R13, R39, RZ, P1 ;  /* 0x000000ff270d7207 */ /* 0x010fc60000800000 */
[----:B0-----:R-:W4:Y:S04]  /*18a40*/  LDL.LU R32, [R1+0x748] ;  /* 0x0007480001207983 */ /* 0x001f280000300800 */
[----:B------:R0:W-:Y:S01]  /*18a50*/  STL [R1+0x15c], R27 ;  /* 0x00015c1b01007387 */ /* 0x0001e20000100800 */
[----:B------:R-:W-:-:S03]  /*18a60*/  @P2 SEL R20, R13, R12, !P6 ;  /* 0x0000000c0d142207 */ /* 0x000fc60007000000 */
[----:B0-----:R-:W2:Y:S04]  /*18a70*/  LDL.LU R27, [R1+0x744] ;  /* 0x00074400011b7983 */ /* 0x001ea80000300800 */
[----:B------:R-:W2:Y:S04]  /*18a80*/  LDL.LU R58, [R1+0x6c] ;  /* 0x00006c00013a7983 */ /* 0x000ea80000300800 */
[----:B------:R0:W-:Y:S04]  /*18a90*/  STL [R1+0x17c], R31 ;  /* 0x00017c1f01007387 */ /* 0x0001e80000100800 */
[----:B0-----:R-:W2:Y:S04]  /*18aa0*/  LDL.LU R31, [R1+0x740] ;  /* 0x00074000011f7983 */ /* 0x001ea80000300800 */
[----:B------:R0:W-:Y:S04]  /*18ab0*/  STL [R1+0x184], R50 ;  /* 0x0001843201007387 */ /* 0x0001e80000100800 */
[----:B0-----:R-:W2:Y:S04]  /*18ac0*/  LDL.LU R50, [R1+0x73c] ;  /* 0x00073c0001327983 */ /* 0x001ea80000300800 */
[----:B------:R-:W3:Y:S04]  /*18ad0*/  LDL.LU R2, [R1+0x60] ;  /* 0x0000600001027983 */ /* 0x000ee80000300800 */
[----:B------:R0:W-:Y:S04]  /*18ae0*/  STL [R1+0x1a8], R28 ;  /* 0x0001a81c01007387 */ /* 0x0001e80000100800 */
[----:B0-----:R-:W3:Y:S04]  /*18af0*/  LDL.LU R28, [R1+0x738] ;  /* 0x00073800011c7983 */ /* 0x001ee80000300800 */
[----:B------:R0:W-:Y:S04]  /*18b00*/  STL [R1+0x1a4], R22 ;  /* 0x0001a41601007387 */ /* 0x0001e80000100800 */
[----:B0-----:R-:W3:Y:S04]  /*18b10*/  LDL.LU R22, [R1+0x734] ;  /* 0x0007340001167983 */ /* 0x001ee80000300800 */
[----:B------:R0:W-:Y:S04]  /*18b20*/  STL [R1+0x180], R20 ;  /* 0x0001801401007387 */ /* 0x0001e80000100800 */
[----:B0-----:R-:W3:Y:S01]  /*18b30*/  LDL.LU R20, [R1+0x730] ;  /* 0x0007300001147983 */ /* 0x001ee20000300800 */
[----:B------:R-:W-:-:S02]  /*18b40*/  SEL R11, R11, RZ, P4 ;  /* 0x000000ff0b0b7207 */ /* 0x000fc40002000000 */
[----:B------:R-:W-:Y:S02]  /*18b50*/  SEL R12, R41, RZ, P1 ;  /* 0x000000ff290c7207 */ /* 0x000fe40000800000 */
[----:B------:R-:W-:Y:S02]  /*18b60*/  SEL R48, R48, RZ, P4 ;  /* 0x000000ff30307207 */ /* 0x000fe40002000000 */
[----:B------:R-:W-:Y:S02]  /*18b70*/  @P2 SEL R15, R12, R11, !P6 ;  /* 0x0000000b0c0f2207 */ /* 0x000fe40007000000 */
[----:B------:R-:W-:Y:S02]  /*18b80*/  SEL R10, R10, RZ, P4 ;  /* 0x000000ff0a0a7207 */ /* 0x000fe40002000000 */
[----:B------:R-:W-:Y:S02]  /*18b90*/  SEL R11, R42, RZ, P1 ;  /* 0x000000ff2a0b7207 */ /* 0x000fe40000800000 */
[----:B------:R-:W-:-:S02]  /*18ba0*/  SEL R47, R47, RZ, P4 ;  /* 0x000000ff2f2f7207 */ /* 0x000fc40002000000 */
[----:B------:R-:W-:Y:S02]  /*18bb0*/  @P2 SEL R19, R11, R10, !P6 ;  /* 0x0000000a0b132207 */ /* 0x000fe40007000000 */
[----:B--2---:R-:W-:-:S04]  /*18bc0*/  SEL R50, R50, RZ, P1 ;  /* 0x000000ff32327207 */ /* 0x004fc80000800000 */
[----:B------:R-:W-:-:S05]  /*18bd0*/  @P2 SEL R29, R50, R48, !P6 ;  /* 0x00000030321d2207 */ /* 0x000fca0007000000 */
[----:B------:R0:W-:Y:S04]  /*18be0*/  STL [R1+0x1bc], R29 ;  /* 0x0001bc1d01007387 */ /* 0x0001e80000100800 */
[----:B0-----:R-:W2:Y:S04]  /*18bf0*/  LDL.LU R29, [R1+0x72c] ;  /* 0x00072c00011d7983 */ /* 0x001ea80000300800 */
[----:B------:R0:W-:Y:S04]  /*18c00*/  STL [R1+0x18c], R15 ;  /* 0x00018c0f01007387 */ /* 0x0001e80000100800 */
[----:B0-----:R-:W2:Y:S04]  /*18c10*/  LDL.LU R15, [R1+0x728] ;  /* 0x00072800010f7983 */ /* 0x001ea80000300800 */
[----:B------:R0:W-:Y:S01]  /*18c20*/  STL [R1+0x198], R19 ;  /* 0x0001981301007387 */ /* 0x0001e20000100800 */
[----:B---3--:R-:W-:-:S03]  /*18c30*/  SEL R20, R20, RZ, P1 ;  /* 0x000000ff14147207 */ /* 0x008fc60000800000 */
[----:B0-----:R-:W3:Y:S01]  /*18c40*/  LDL.LU R19, [R1+0x724] ;  /* 0x0007240001137983 */ /* 0x001ee20000300800 */
[----:B------:R-:W-:-:S05]  /*18c50*/  @P2 SEL R59, R20, R47, !P6 ;  /* 0x0000002f143b2207 */ /* 0x000fca0007000000 */
[----:B------:R0:W-:Y:S04]  /*18c60*/  STL [R1+0x1b4], R59 ;  /* 0x0001b43b01007387 */ /* 0x0001e80000100800 */
[----:B0-----:R-:W2:Y:S01]  /*18c70*/  LDL.LU R59, [R1+0x720] ;  /* 0x00072000013b7983 */ /* 0x001ea20000300800 */
[----:B------:R-:W-:Y:S02]  /*18c80*/  SEL R9, R9, RZ, P4 ;  /* 0x000000ff09097207 */ /* 0x000fe40002000000 */
[----:B------:R-:W-:Y:S02]  /*18c90*/  SEL R10, R46, RZ, P1 ;  /* 0x000000ff2e0a7207 */ /* 0x000fe40000800000 */
[----:B------:R-:W-:Y:S02]  /*18ca0*/  SEL R54, R54, RZ, P4 ;  /* 0x000000ff36367207 */ /* 0x000fe40002000000 */
[----:B------:R-:W-:-:S02]  /*18cb0*/  @P2 SEL R23, R10, R9, !P6 ;  /* 0x000000090a172207 */ /* 0x000fc40007000000 */
[----:B------:R-:W-:Y:S02]  /*18cc0*/  SEL R9, R52, RZ, P1 ;  /* 0x000000ff34097207 */ /* 0x000fe40000800000 */
[----:B------:R-:W-:Y:S02]  /*18cd0*/  SEL R44, R44, RZ, P3 ;  /* 0x000000ff2c2c7207 */ /* 0x000fe40001800000 */
[----:B------:R-:W-:Y:S01]  /*18ce0*/  @P2 SEL R44, R9, R54, !P6 ;  /* 0x00000036092c2207 */ /* 0x000fe20007000000 */
[----:B------:R0:W-:Y:S04]  /*18cf0*/  STL [R1+0x190], R23 ;  /* 0x0001901701007387 */ /* 0x0001e80000100800 */
[----:B0-----:R-:W3:Y:S04]  /*18d00*/  LDL.LU R23, [R1+0x71c] ;  /* 0x00071c0001177983 */ /* 0x001ee80000300800 */
[----:B------:R0:W-:Y:S04]  /*18d10*/  STL [R1+0x1b0], R44 ;  /* 0x0001b02c01007387 */ /* 0x0001e80000100800 */
[----:B0-----:R-:W3:Y:S01]  /*18d20*/  LDL.LU R44, [R1+0x718] ;  /* 0x00071800012c7983 */ /* 0x001ee20000300800 */
[----:B------:R-:W-:-:S02]  /*18d30*/  SEL R55, R55, RZ, P4 ;  /* 0x000000ff37377207 */ /* 0x000fc40002000000 */
[----:B------:R-:W-:Y:S01]  /*18d40*/  SEL R8, R8, RZ, P4 ;  /* 0x000000ff08087207 */ /* 0x000fe20002000000 */
[----:B------:R-:W4:Y:S01]  /*18d50*/  LDL.LU R34, [R1+0xa8] ;  /* 0x0000a80001227983 */ /* 0x000f220000300800 */
[----:B------:R-:W-:Y:S02]  /*18d60*/  SEL R9, R58, RZ, P1 ;  /* 0x000000ff3a097207 */ /* 0x000fe40000800000 */
[----:B------:R-:W-:Y:S01]  /*18d70*/  SEL R56, R56, RZ, P3 ;  /* 0x000000ff38387207 */ /* 0x000fe20001800000 */
[----:B------:R-:W4:Y:S01]  /*18d80*/  LDL.LU R35, [R1+0x3e4] ;  /* 0x0003e40001237983 */ /* 0x000f220000300800 */
[----:B------:R-:W-:-:S03]  /*18d90*/  @P2 SEL R56, R9, R8, !P6 ;  /* 0x0000000809382207 */ /* 0x000fc60007000000 */
[----:B------:R-:W4:Y:S04]  /*18da0*/  LDL.LU R46, [R1+0xac] ;  /* 0x0000ac00012e7983 */ /* 0x000f280000300800 */
[----:B------:R-:W4:Y:S04]  /*18db0*/  LDL.LU R39, [R1+0x3e8] ;  /* 0x0003e80001277983 */ /* 0x000f280000300800 */
[----:B------:R-:W4:Y:S01]  /*18dc0*/  LDL.LU R41, [R1+0xbc] ;  /* 0x0000bc0001297983 */ /* 0x000f220000300800 */
[----:B--2---:R-:W-:-:S04]  /*18dd0*/  SEL R59, R59, RZ, P1 ;  /* 0x000000ff3b3b7207 */ /* 0x004fc80000800000 */
[----:B------:R-:W-:-:S05]  /*18de0*/  @P2 SEL R30, R59, R55, !P6 ;  /* 0x000000373b1e2207 */ /* 0x000fca0007000000 */
[----:B------:R0:W-:Y:S04]  /*18df0*/  STL [R1+0x1a0], R30 ;  /* 0x0001a01e01007387 */ /* 0x0001e80000100800 */
[----:B0-----:R-:W2:Y:S04]  /*18e00*/  LDL.LU R30, [R1+0x714] ;  /* 0x00071400011e7983 */ /* 0x001ea80000300800 */
[----:B------:R0:W-:Y:S04]  /*18e10*/  STL [R1+0x188], R56 ;  /* 0x0001883801007387 */ /* 0x0001e80000100800 */
[----:B0-----:R-:W2:Y:S01]  /*18e20*/  LDL.LU R56, [R1+0x710] ;  /* 0x0007100001387983 */ /* 0x001ea20000300800 */
[----:B------:R-:W-:-:S02]  /*18e30*/  SEL R43, R43, RZ, P4 ;  /* 0x000000ff2b2b7207 */ /* 0x000fc40002000000 */
[----:B---3--:R-:W-:Y:S01]  /*18e40*/  SEL R44, R44, RZ, P1 ;  /* 0x000000ff2c2c7207 */ /* 0x008fe20000800000 */
[----:B------:R-:W3:Y:S01]  /*18e50*/  LDL.LU R52, [R1+0x3fc] ;  /* 0x0003fc0001347983 */ /* 0x000ee20000300800 */
[----:B------:R-:W-:Y:S02]  /*18e60*/  SEL R7, R7, RZ, P4 ;  /* 0x000000ff07077207 */ /* 0x000fe40002000000 */
[----:B------:R-:W-:Y:S02]  /*18e70*/  SEL R8, R2, RZ, P1 ;  /* 0x000000ff02087207 */ /* 0x000fe40000800000 */
[----:B------:R-:W-:Y:S02]  /*18e80*/  @P2 SEL R0, R44, R43, !P6 ;  /* 0x0000002b2c002207 */ /* 0x000fe40007000000 */
[----:B------:R-:W-:Y:S02]  /*18e90*/  SEL R57, R57, RZ, P3 ;  /* 0x000000ff39397207 */ /* 0x000fe40001800000 */
[----:B------:R-:W-:Y:S01]  /*18ea0*/  @P2 SEL R57, R8, R7, !P6 ;  /* 0x0000000708392207 */ /* 0x000fe20007000000 */
[----:B------:R0:W-:Y:S04]  /*18eb0*/  STL [R1+0x1b8], R0 ;  /* 0x0001b80001007387 */ /* 0x0001e80000100800 */
[----:B0-----:R-:W3:Y:S04]  /*18ec0*/  LDL.LU R0, [R1+0x70c] ;  /* 0x00070c0001007983 */ /* 0x001ee80000300800 */
[----:B------:R-:W3:Y:S04]  /*18ed0*/  LDL.LU R42, [R1+0xc0] ;  /* 0x0000c000012a7983 */ /* 0x000ee80000300800 */
[----:B------:R0:W-:Y:S04]  /*18ee0*/  STL [R1+0x194], R57 ;  /* 0x0001943901007387 */ /* 0x0001e80000100800 */
[----:B0-----:R-:W3:Y:S01]  /*18ef0*/  LDL.LU R57, [R1+0x708] ;  /* 0x0007080001397983 */ /* 0x001ee20000300800 */
[----:B------:R-:W-:-:S02]  /*18f00*/  SEL R6, R6, RZ, P4 ;  /* 0x000000ff06067207 */ /* 0x000fc40002000000 */
[----:B------:R-:W-:Y:S02]  /*18f10*/  SEL R5, R5, RZ, P3 ;  /* 0x000000ff05057207 */ /* 0x000fe40001800000 */
[----:B--2---:R-:W-:Y:S02]  /*18f20*/  SEL R7, R56, RZ, P1 ;  /* 0x000000ff38077207 */ /* 0x004fe40000800000 */
[----:B------:R-:W2:Y:S02]  /*18f30*/  LDL.LU R56, [R1+0x704] ;  /* 0x0007040001387983 */ /* 0x000ea40000300800 */
[----:B------:R-:W-:Y:S02]  /*18f40*/  @P2 SEL R5, R7, R6, !P6 ;  /* 0x0000000607052207 */ /* 0x000fe40007000000 */
[----:B------:R-:W2:Y:S04]  /*18f50*/  LDL.LU R36, [R1+0x478] ;  /* 0x0004780001247983 */ /* 0x000ea80000300800 */
[----:B------:R-:W2:Y:S04]  /*18f60*/  LDL.LU R58, [R1+0x3d0] ;  /* 0x0003d000013a7983 */ /* 0x000ea80000300800 */
[----:B------:R0:W-:Y:S04]  /*18f70*/  STL [R1+0x19c], R5 ;  /* 0x00019c0501007387 */ /* 0x0001e80000100800 */
[----:B0-----:R-:W4:Y:S04]  /*18f80*/  LDL.LU R5, [R1+0x700] ;  /* 0x0007000001057983 */ /* 0x001f280000300800 */
[----:B------:R-:W2:Y:S01]  /*18f90*/  LDL.LU R37, [R1+0x48c] ;  /* 0x00048c0001257983 */ /* 0x000ea20000300800 */
[----:B------:R-:W-:-:S02]  /*18fa0*/  SEL R49, R49, RZ, P4 ;  /* 0x000000ff31317207 */ /* 0x000fc40002000000 */
[----:B------:R-:W-:-:S04]  /*18fb0*/  SEL R30, R30, RZ, P1 ;  /* 0x000000ff1e1e7207 */ /* 0x000fc80000800000 */
[----:B------:R-:W-:Y:S02]  /*18fc0*/  @P2 SEL R60, R30, R49, !P6 ;  /* 0x000000311e3c2207 */ /* 0x000fe40007000000 */
[----:B------:R-:W-:-:S04]  /*18fd0*/  IADD3 R6, P2, P3, R3, UR20, R23 ;  /* 0x0000001403067c10 */ /* 0x000fc8000fb5e017 */
[----:B------:R-:W-:Y:S02]  /*18fe0*/  IADD3.X R2, R4, UR21, R19, P2, P3 ;  /* 0x0000001504027c10 */ /* 0x000fe400097e6413 */
[----:B---3--:R-:W-:-:S04]  /*18ff0*/  FSETP.GTU.AND P2, PT, R57, RZ, PT ;  /* 0x000000ff3900720b */ /* 0x008fc80003f4c000 */
[----:B------:R-:W-:-:S04]  /*19000*/  FSEL R57, R57, RZ, P2 ;  /* 0x000000ff39397208 */ /* 0x000fc80001000000 */
[C---:B------:R-:W-:Y:S01]  /*19010*/  FSETP.GEU.AND P2, PT, R57.reuse, 1, PT ;  /* 0x3f8000003900780b */ /* 0x040fe20003f4e000 */
[----:B------:R0:W-:Y:S01]  /*19020*/  STL [R1+0x1ac], R60 ;  /* 0x0001ac3c01007387 */ /* 0x0001e20000100800 */
[----:B------:R-:W-:-:S03]  /*19030*/  FSETP.NAN.AND P3, PT, R57, R57, PT ;  /* 0x000000393900720b */ /* 0x000fc60003f68000 */
[----:B0-----:R-:W3:Y:S08]  /*19040*/  LDL.LU R60, [R1+0xb8] ;  /* 0x0000b800013c7983 */ /* 0x001ef00000300800 */
[----:B------:R-:W-:Y:S01]  /*19050*/  @P2 FSEL R57, R57, 1, P3 ;  /* 0x3f80000039392808 */ /* 0x000fe20001800000 */
[----:B------:R4:W-:Y:S04]  /*19060*/  STL [R1+0x100], R6 ;  /* 0x0001000601007387 */ /* 0x0009e80000100800 */
[----:B------:R-:W-:Y:S01]  /*19070*/  STL [R1+0x6b0], R57 ;  /* 0x0006b03901007387 */ /* 0x000fe20000100800 */
[----:B----4-:R-:W-:-:S05]  /*19080*/  IADD3 R6, P2, R34, R5, RZ ;  /* 0x0000000522067210 */ /* 0x010fca0007f5e0ff */
[----:B--2---:R-:W-:-:S05]  /*19090*/  IMAD.X R7, R35, 0x1, R56, P2 ;  /* 0x0000000123077824 */ /* 0x004fca00010e0638 */
[----:B------:R0:W-:Y:S02]  /*190a0*/  STL.64 [R1+0xe8], R6 ;  /* 0x0000e80601007387 */ /* 0x0001e40000100a00 */
[----:B0-----:R-:W-:Y:S02]  /*190b0*/  IADD3 R6, P2, R46, R5, RZ ;  /* 0x000000052e067210 */ /* 0x001fe40007f5e0ff */
[----:B------:R-:W2:Y:S03]  /*190c0*/  LDL.LU R46, [R1+0x3ec] ;  /* 0x0003ec00012e7983 */ /* 0x000ea60000300800 */
[----:B------:R-:W-:-:S05]  /*190d0*/  IMAD.X R7, R39, 0x1, R56, P2 ;  /* 0x0000000127077824 */ /* 0x000fca00010e0638 */
[----:B------:R0:W-:Y:S04]  /*190e0*/  STL.64 [R1+0xc8], R6 ;  /* 0x0000c80601007387 */ /* 0x0001e80000100a00 */
[----:B------:R-:W4:Y:S04]  /*190f0*/  LDL.LU R12, [R1+0xe0] ;  /* 0x0000e000010c7983 */ /* 0x000f280000300800 */
[----:B------:R-:W4:Y:S04]  /*19100*/  LDL.LU R50, [R1+0x468] ;  /* 0x0004680001327983 */ /* 0x000f280000300800 */
[----:B------:R-:W4:Y:S01]  /*19110*/  LDL.LU R48, [R1+0x3c0] ;  /* 0x0003c00001307983 */ /* 0x000f220000300800 */
[----:B0-----:R-:W-:-:S03]  /*19120*/  IADD3 R6, P2, R41, R5, RZ ;  /* 0x0000000529067210 */ /* 0x001fc60007f5e0ff */
[----:B------:R-:W4:Y:S02]  /*19130*/  LDL.LU R39, [R1+0x47c] ;  /* 0x00047c0001277983 */ /* 0x000f240000300800 */
[----:B------:R-:W-:Y:S02]  /*19140*/  IMAD.X R7, R52, 0x1, R56, P2 ;  /* 0x0000000134077824 */ /* 0x000fe400010e0638 */
[----:B------:R-:W4:Y:S04]  /*19150*/  LDL.LU R52, [R1+0x3d4] ;  /* 0x0003d40001347983 */ /* 0x000f280000300800 */
[----:B------:R0:W-:Y:S04]  /*19160*/  STL.64 [R1+0x88], R6 ;  /* 0x0000880601007387 */ /* 0x0001e80000100a00 */
[----:B------:R-:W4:Y:S04]  /*19170*/  LDL.LU R13, [R1+0x490] ;  /* 0x00049000010d7983 */ /* 0x000f280000300800 */
[----:B------:R-:W4:Y:S01]  /*19180*/  LDL.LU R41, [R1+0xb0] ;  /* 0x0000b00001297983 */ /* 0x000f220000300800 */
[----:B0-----:R-:W-:-:S03]  /*19190*/  IADD3 R6, P2, R42, R5, RZ ;  /* 0x000000052a067210 */ /* 0x001fc60007f5e0ff */
[----:B------:R-:W4:Y:S02]  /*191a0*/  LDL.LU R42, [R1+0x3f0] ;  /* 0x0003f000012a7983 */ /* 0x000f240000300800 */
[----:B------:R-:W-:-:S05]  /*191b0*/  IMAD.X R7, R36, 0x1, R56, P2 ;  /* 0x0000000124077824 */ /* 0x000fca00010e0638 */
        /* <DEDUP_REMOVED lines=8> */
[----:B------:R-:W4:Y:S04]  /*19240*/  LDL.LU R16, [R1+0x3d8] ;  /* 0x0003d80001107983 */ /* 0x000f280000300800 */
[----:B------:R-:W4:Y:S04]  /*19250*/  LDL.LU R17, [R1+0x494] ;  /* 0x0004940001117983 */ /* 0x000f280000300800 */
[----:B------:R-:W4:Y:S04]  /*19260*/  LDL.LU R18, [R1+0xb4] ;  /* 0x0000b40001127983 */ /* 0x000f280000300800 */
[----:B------:R-:W4:Y:S04]  /*19270*/  LDL.LU R21, [R1+0x3f4] ;  /* 0x0003f40001157983 */ /* 0x000f280000300800 */
[----:B------:R-:W4:Y:S04]  /*19280*/  LDL.LU R24, [R1+0x3b8] ;  /* 0x0003b80001187983 */ /* 0x000f280000300800 */
[----:B------:R-:W4:Y:S04]  /*19290*/  LDL.LU R25, [R1+0x470] ;  /* 0x0004700001197983 */ /* 0x000f280000300800 */
[----:B------:R-:W4:Y:S01]  /*192a0*/  LDL.LU R26, [R1+0x3c8] ;  /* 0x0003c800011a7983 */ /* 0x000f220000300800 */
[----:B---3--:R-:W-:-:S03]  /*192b0*/  IADD3 R6, P2, R60, R5, RZ ;  /* 0x000000053c067210 */ /* 0x008fc60007f5e0ff */
[----:B------:R-:W3:Y:S04]  /*192c0*/  LDL.LU R34, [R1+0x484] ;  /* 0x0004840001227983 */ /* 0x000ee80000300800 */
[----:B------:R-:W3:Y:S04]  /*192d0*/  LDL.LU R60, [R1+0x3dc] ;  /* 0x0003dc00013c7983 */ /* 0x000ee80000300800 */
[----:B------:R-:W3:Y:S04]  /*192e0*/  LDL.LU R35, [R1+0x4a8] ;  /* 0x0004a80001237983 */ /* 0x000ee80000300800 */
[----:B------:R-:W3:Y:S01]  /*192f0*/  LDL.LU R37, [R1+0x3b4] ;  /* 0x0003b40001257983 */ /* 0x000ee20000300800 */
[----:B--2---:R-:W-:-:S03]  /*19300*/  IMAD.X R7, R46, 0x1, R56, P2 ;  /* 0x000000012e077824 */ /* 0x004fc600010e0638 */
[----:B------:R-:W2:Y:S04]  /*19310*/  LDL.LU R46, [R1+0x3f8] ;  /* 0x0003f800012e7983 */ /* 0x000ea80000300800 */
[----:B------:R4:W-:Y:S02]  /*19320*/  STL.64 [R1+0xc0], R6 ;  /* 0x0000c00601007387 */ /* 0x0009e40000100a00 */
[----:B----4-:R-:W-:-:S05]  /*19330*/  IADD3 R6, P2, R12, R5, RZ ;  /* 0x000000050c067210 */ /* 0x010fca0007f5e0ff */
[----:B------:R-:W-:-:S05]  /*19340*/  IMAD.X R7, R50, 0x1, R56, P2 ;  /* 0x0000000132077824 */ /* 0x000fca00010e0638 */
[----:B------:R0:W-:Y:S02]  /*19350*/  STL.64 [R1+0x80], R6 ;  /* 0x0000800601007387 */ /* 0x0001e40000100a00 */
[----:B0-----:R-:W-:-:S05]  /*19360*/  IADD3 R6, P2, R48, R5, RZ ;  /* 0x0000000530067210 */ /* 0x001fca0007f5e0ff */
[--C-:B------:R-:W-:Y:S02]  /*19370*/  IMAD.X R7, R39, 0x1, R56.reuse, P2 ;  /* 0x0000000127077824 */ /* 0x100fe400010e0638 */
[----:B------:R-:W4:Y:S04]  /*19380*/  LDL.LU R39, [R1+0x3bc] ;  /* 0x0003bc0001277983 */ /* 0x000f280000300800 */
[----:B------:R0:W-:Y:S02]  /*19390*/  STL.64 [R1+0x40], R6 ;  /* 0x0000400601007387 */ /* 0x0001e40000100a00 */
[----:B0-----:R-:W-:Y:S02]  /*193a0*/  IADD3 R6, P2, R52, R5, RZ ;  /* 0x0000000534067210 */ /* 0x001fe40007f5e0ff */
[----:B------:R-:W4:Y:S03]  /*193b0*/  LDL.LU R52, [R1+0x474] ;  /* 0x0004740001347983 */ /* 0x000f260000300800 */
[----:B------:R-:W-:-:S05]  /*193c0*/  IMAD.X R7, R13, 0x1, R56, P2 ;  /* 0x000000010d077824 */ /* 0x000fca00010e0638 */
[----:B------:R0:W-:Y:S02]  /*193d0*/  STL.64 [R1], R6 ;  /* 0x0000000601007387 */ /* 0x0001e40000100a00 */
[----:B0-----:R-:W-:Y:S02]  /*193e0*/  IADD3 R6, P2, R41, R5, RZ ;  /* 0x0000000529067210 */ /* 0x001fe40007f5e0ff */
[----:B------:R-:W4:Y:S03]  /*193f0*/  LDL.LU R41, [R1+0x3cc] ;  /* 0x0003cc0001297983 */ /* 0x000f260000300800 */
[----:B------:R-:W-:Y:S02]  /*19400*/  IMAD.X R7, R42, 0x1, R56, P2 ;  /* 0x000000012a077824 */ /* 0x000fe400010e0638 */
[----:B------:R-:W4:Y:S04]  /*19410*/  LDL.LU R42, [R1+0x488] ;  /* 0x00048800012a7983 */ /* 0x000f280000300800 */
[----:B------:R0:W-:Y:S02]  /*19420*/  STL.64 [R1+0xb8], R6 ;  /* 0x0000b80601007387 */ /* 0x0001e40000100a00 */
[----:B0-----:R-:W-:-:S05]  /*19430*/  IADD3 R6, P2, R61, R5, RZ ;  /* 0x000000053d067210 */ /* 0x001fca0007f5e0ff */
[----:B------:R-:W-:-:S05]  /*19440*/  IMAD.X R7, R36, 0x1, R56, P2 ;  /* 0x0000000124077824 */ /* 0x000fca00010e0638 */
[----:B------:R0:W-:Y:S02]  /*19450*/  STL.64 [R1+0x78], R6 ;  /* 0x0000780601007387 */ /* 0x0001e40000100a00 */
[----:B0-----:R-:W-:Y:S02]  /*19460*/  IADD3 R6, P2, R58, R5, RZ ;  /* 0x000000053a067210 */ /* 0x001fe40007f5e0ff */
[----:B------:R-:W4:Y:S03]  /*19470*/  LDL.LU R58, [R1+0x3e0] ;  /* 0x0003e000013a7983 */ /* 0x000f260000300800 */
[----:B------:R-:W-:Y:S01]  /*19480*/  IMAD.X R7, R14, 0x1, R56, P2 ;  /* 0x000000010e077824 */ /* 0x000fe200010e0638 */
[----:B------:R-:W4:Y:S04]  /*19490*/  LDL.LU R36, [R1+0x4b0] ;  /* 0x0004b00001247983 */ /* 0x000f280000300800 */
[----:B------:R0:W-:Y:S02]  /*194a0*/  STL.64 [R1+0x38], R6 ;  /* 0x0000380601007387 */ /* 0x0001e40000100a00 */
[----:B0-----:R-:W-:-:S05]  /*194b0*/  IADD3 R6, P2, R16, R5, RZ ;  /* 0x0000000510067210 */ /* 0x001fca0007f5e0ff */
[----:B------:R-:W-:-:S05]  /*194c0*/  IMAD.X R7, R17, 0x1, R56, P2 ;  /* 0x0000000111077824 */ /* 0x000fca00010e0638 */
        /* <DEDUP_REMOVED lines=8> */
[----:B---3--:R-:W-:Y:S01]  /*19550*/  IMAD.X R7, R34, 0x1, R56, P2 ;  /* 0x0000000122077824 */ /* 0x008fe200010e0638 */
[----:B------:R-:W-:-:S05]  /*19560*/  IADD3 R60, P2, R60, R5, RZ ;  /* 0x000000053c3c7210 */ /* 0x000fca0007f5e0ff */
[----:B------:R-:W-:-:S05]  /*19570*/  IMAD.X R61, R35, 0x1, R56, P2 ;  /* 0x00000001233d7824 */ /* 0x000fca00010e0638 */
[----:B------:R0:W-:Y:S04]  /*19580*/  STL.64 [R1+0x6c0], R60 ;  /* 0x0006c03c01007387 */ /* 0x0001e80000100a00 */
[----:B------:R4:W-:Y:S04]  /*19590*/  STL.64 [R1+0x30], R6 ;  /* 0x0000300601007387 */ /* 0x0009e80000100a00 */
[----:B------:R-:W3:Y:S04]  /*195a0*/  LDL.LU R20, [R1+0xd8] ;  /* 0x0000d80001147983 */ /* 0x000ee80000300800 */
[----:B------:R-:W3:Y:S01]  /*195b0*/  LDL.LU R47, [R1+0xdc] ;  /* 0x0000dc00012f7983 */ /* 0x000ee20000300800 */
[----:B0-----:R-:W-:-:S03]  /*195c0*/  IADD3 R60, P2, R37, R5, RZ ;  /* 0x00000005253c7210 */ /* 0x001fc60007f5e0ff */
[----:B------:R-:W3:Y:S02]  /*195d0*/  LDL.LU R11, [R1+0x98] ;  /* 0x00009800010b7983 */ /* 0x000ee40000300800 */
[----:B--2---:R-:W-:Y:S02]  /*195e0*/  IMAD.X R61, R46, 0x1, R56, P2 ;  /* 0x000000012e3d7824 */ /* 0x004fe400010e0638 */
[----:B------:R-:W2:Y:S04]  /*195f0*/  LDL.LU R46, [R1+0x9c] ;  /* 0x00009c00012e7983 */ /* 0x000ea80000300800 */
[----:B------:R-:W2:Y:S04]  /*19600*/  LDL.LU R37, [R1+0x360] ;  /* 0x0003600001257983 */ /* 0x000ea80000300800 */
[----:B------:R-:W2:Y:S01]  /*19610*/  LDL.LU R12, [R1+0x364] ;  /* 0x00036400010c7983 */ /* 0x000ea20000300800 */
[----:B----4-:R-:W-:-:S03]  /*19620*/  IADD3 R6, P2, R39, R5, RZ ;  /* 0x0000000527067210 */ /* 0x010fc60007f5e0ff */
[----:B------:R-:W4:Y:S02]  /*19630*/  LDL.LU R39, [R1+0x338] ;  /* 0x0003380001277983 */ /* 0x000f240000300800 */
[----:B------:R-:W-:Y:S02]  /*19640*/  IMAD.X R7, R52, 0x1, R56, P2 ;  /* 0x0000000134077824 */ /* 0x000fe400010e0638 */
[----:B------:R-:W4:Y:S04]  /*19650*/  LDL.LU R52, [R1+0x33c] ;  /* 0x00033c0001347983 */ /* 0x000f280000300800 */
[----:B------:R0:W-:Y:S04]  /*19660*/  STL.64 [R1+0x68], R6 ;  /* 0x0000680601007387 */ /* 0x0001e80000100a00 */
[----:B------:R-:W4:Y:S01]  /*19670*/  LDL.LU R50, [R1+0xd0] ;  /* 0x0000d00001327983 */ /* 0x000f220000300800 */
[----:B0-----:R-:W-:-:S03]  /*19680*/  IADD3 R6, P2, R41, R5, RZ ;  /* 0x0000000529067210 */ /* 0x001fc60007f5e0ff */
[----:B------:R-:W4:Y:S02]  /*19690*/  LDL.LU R41, [R1+0xd4] ;  /* 0x0000d40001297983 */ /* 0x000f240000300800 */
[----:B------:R-:W-:Y:S02]  /*196a0*/  IMAD.X R7, R42, 0x1, R56, P2 ;  /* 0x000000012a077824 */ /* 0x000fe400010e0638 */
[----:B------:R-:W4:Y:S04]  /*196b0*/  LDL.LU R42, [R1+0x320] ;  /* 0x00032000012a7983 */ /* 0x000f280000300800 */
        /* <DEDUP_REMOVED lines=11> */
[----:B------:R-:W-:-:S03]  /*19770*/  IADD3 R58, P2, R58, R5, RZ ;  /* 0x000000053a3a7210 */ /* 0x000fc60007f5e0ff */
[----:B------:R-:W4:Y:S02]  /*19780*/  LDL.LU R34, [R1+0x2fc] ;  /* 0x0002fc0001227983 */ /* 0x000f240000300800 */
[----:B------:R-:W-:Y:S02]  /*19790*/  IMAD.X R59, R36, 0x1, R56, P2 ;  /* 0x00000001243b7824 */ /* 0x000fe400010e0638 */
[----:B------:R-:W4:Y:S04]  /*197a0*/  LDL.LU R35, [R1+0x2f0] ;  /* 0x0002f00001237983 */ /* 0x000f280000300800 */
[----:B------:R-:W4:Y:S04]  /*197b0*/  LDL.LU R36, [R1+0x304] ;  /* 0x0003040001247983 */ /* 0x000f280000300800 */
[----:B------:R-:W-:Y:S01]  /*197c0*/  STL.64 [R1+0x6c8], R58 ;  /* 0x0006c83a01007387 */ /* 0x000fe20000100a00 */
[----:B---3--:R-:W-:-:S05]  /*197d0*/  IADD3 R6, P2, R20, R5, RZ ;  /* 0x0000000514067210 */ /* 0x008fca0007f5e0ff */
[----:B------:R-:W-:-:S05]  /*197e0*/  IMAD.X R7, R47, 0x1, R56, P2 ;  /* 0x000000012f077824 */ /* 0x000fca00010e0638 */
[----:B------:R0:W-:Y:S02]  /*197f0*/  STL.64 [R1+0xd8], R6 ;  /* 0x0000d80601007387 */ /* 0x0001e40000100a00 */
[----:B0-----:R-:W-:-:S05]  /*19800*/  IADD3 R6, P2, R11, R5, RZ ;  /* 0x000000050b067210 */ /* 0x001fca0007f5e0ff */
[--C-:B--2---:R-:W-:Y:S02]  /*19810*/  IMAD.X R7, R46, 0x1, R56.reuse, P2 ;  /* 0x000000012e077824 */ /* 0x104fe400010e0638 */
[----:B------:R-:W2:Y:S04]  /*19820*/  LDL.LU R46, [R1+0x288] ;  /* 0x00028800012e7983 */ /* 0x000ea80000300800 */
[----:B------:R0:W-:Y:S02]  /*19830*/  STL.64 [R1+0x98], R6 ;  /* 0x0000980601007387 */ /* 0x0001e40000100a00 */
[----:B0-----:R-:W-:Y:S02]  /*19840*/  IADD3 R6, P2, R37, R5, RZ ;  /* 0x0000000525067210 */ /* 0x001fe40007f5e0ff */
[----:B------:R-:W3:Y:S03]  /*19850*/  LDL.LU R37, [R1+0x28c] ;  /* 0x00028c0001257983 */ /* 0x000ee60000300800 */
[----:B------:R-:W-:-:S05]  /*19860*/  IMAD.X R7, R12, 0x1, R56, P2 ;  /* 0x000000010c077824 */ /* 0x000fca00010e0638 */
[----:B------:R4:W-:Y:S02]  /*19870*/  STL.64 [R1+0x58], R6 ;  /* 0x0000580601007387 */ /* 0x0009e40000100a00 */
[----:B----4-:R-:W-:Y:S02]  /*19880*/  IADD3 R6, P2, R39, R5, RZ ;  /* 0x0000000527067210 */ /* 0x010fe40007f5e0ff */
[----:B------:R-:W4:Y:S03]  /*19890*/  LDL.LU R39, [R1+0x24c] ;  /* 0x00024c0001277983 */ /* 0x000f260000300800 */
[----:B------:R-:W-:Y:S02]  /*198a0*/  IMAD.X R7, R52, 0x1, R56, P2 ;  /* 0x0000000134077824 */ /* 0x000fe400010e0638 */
[----:B------:R-:W4:Y:S04]  /*198b0*/  LDL.LU R52, [R1+0x250] ;  /* 0x0002500001347983 */ /* 0x000f280000300800 */
[----:B------:R0:W-:Y:S02]  /*198c0*/  STL.64 [R1+0x18], R6 ;  /* 0x0000180601007387 */ /* 0x0001e40000100a00 */
[----:B0-----:R-:W-:-:S05]  /*198d0*/  IADD3 R6, P2, R50, R5, RZ ;  /* 0x0000000532067210 */ /* 0x001fca0007f5e0ff */
[----:B------:R-:W-:-:S05]  /*198e0*/  IMAD.X R7, R41, 0x1, R56, P2 ;  /* 0x0000000129077824 */ /* 0x000fca00010e0638 */
[----:B------:R0:W-:Y:S04]  /*198f0*/  STL.64 [R1+0xd0], R6 ;  /* 0x0000d00601007387 */ /* 0x0001e80000100a00 */
[----:B------:R-:W4:Y:S01]  /*19900*/  LDL.LU R41, [R1+0xf0] ;  /* 0x0000f00001297983 */ /* 0x000f220000300800 */
[----:B0-----:R-:W-:-:S03]  /*19910*/  IADD3 R6, P2, R42, R5, RZ ;  /* 0x000000052a067210 */ /* 0x001fc60007f5e0ff */
[----:B------:R-:W4:Y:S02]  /*19920*/  LDL.LU R42, [R1+0xf4] ;  /* 0x0000f400012a7983 */ /* 0x000f240000300800 */
        /* <DEDUP_REMOVED lines=16> */
[----:B------:R0:W-:Y:S04]  /*19a30*/  STL.64 [R1+0x20], R6 ;  /* 0x0000200601007387 */ /* 0x0001e80000100a00 */
[----:B------:R-:W4:Y:S04]  /*19a40*/  LDL.LU R17, [R1+0x254] ;  /* 0x0002540001117983 */ /* 0x000f280000300800 */
[----:B------:R-:W4:Y:S04]  /*19a50*/  LDL.LU R18, [R1+0x25c] ;  /* 0x00025c0001127983 */ /* 0x000f280000300800 */
[----:B------:R-:W4:Y:S01]  /*19a60*/  LDL.LU R21, [R1+0x1cc] ;  /* 0x0001cc0001157983 */ /* 0x000f220000300800 */
[----:B0-----:R-:W-:-:S03]  /*19a70*/  IADD3 R6, P2, R35, R5, RZ ;  /* 0x0000000523067210 */ /* 0x001fc60007f5e0ff */
[----:B------:R-:W4:Y:S02]  /*19a80*/  LDL.LU R35, [R1+0x1d0] ;  /* 0x0001d00001237983 */ /* 0x000f240000300800 */
[----:B------:R-:W-:-:S05]  /*19a90*/  IMAD.X R7, R36, 0x1, R56, P2 ;  /* 0x0000000124077824 */ /* 0x000fca00010e0638 */
[----:B------:R0:W-:Y:S01]  /*19aa0*/  STL.64 [R1+0x6d0], R6 ;  /* 0x0006d00601007387 */ /* 0x0001e20000100a00 */
[----:B--2---:R-:W-:-:S03]  /*19ab0*/  IADD3 R8, P2, R46, R5, RZ ;  /* 0x000000052e087210 */ /* 0x004fc60007f5e0ff */
[----:B------:R-:W2:Y:S04]  /*19ac0*/  LDL.LU R46, [R1+0xfc] ;  /* 0x0000fc00012e7983 */ /* 0x000ea80000300800 */
[----:B------:R-:W2:Y:S04]  /*19ad0*/  LDL.LU R36, [R1+0x108] ;  /* 0x0001080001247983 */ /* 0x000ea80000300800 */
[----:B------:R-:W-:Y:S01]  /*19ae0*/  STL [R1+0x6b8], R8 ;  /* 0x0006b80801007387 */ /* 0x000fe20000100800 */
[----:B---3--:R-:W-:-:S05]  /*19af0*/  IMAD.X R9, R37, 0x1, R56, P2 ;  /* 0x0000000125097824 */ /* 0x008fca00010e0638 */
[----:B------:R-:W-:Y:S04]  /*19b00*/  STL [R1+0x6b4], R9 ;  /* 0x0006b40901007387 */ /* 0x000fe80000100800 */
[----:B------:R-:W3:Y:S01]  /*19b10*/  LDL.LU R37, [R1+0x268] ;  /* 0x0002680001257983 */ /* 0x000ee20000300800 */
[----:B----4-:R-:W-:-:S05]  /*19b20*/  IADD3 R10, P2, R39, R5, RZ ;  /* 0x00000005270a7210 */ /* 0x010fca0007f5e0ff */
[----:B------:R-:W-:Y:S02]  /*19b30*/  IMAD.X R11, R52, 0x1, R56, P2 ;  /* 0x00000001340b7824 */ /* 0x000fe400010e0638 */
[----:B------:R-:W4:Y:S04]  /*19b40*/  LDL.LU R52, [R1+0x26c] ;  /* 0x00026c0001347983 */ /* 0x000f280000300800 */
[----:B------:R-:W-:Y:S04]  /*19b50*/  STL.64 [R1+0x6d8], R10 ;  /* 0x0006d80a01007387 */ /* 0x000fe80000100a00 */
        /* <DEDUP_REMOVED lines=8> */
[----:B------:R-:W4:Y:S04]  /*19be0*/  LDL.LU R39, [R1+0x1fc] ;  /* 0x0001fc0001277983 */ /* 0x000f280000300800 */
[----:B------:R-:W4:Y:S01]  /*19bf0*/  LDL.LU R41, [R1+0x118] ;  /* 0x0001180001297983 */ /* 0x000f220000300800 */
[--C-:B------:R-:W-:Y:S01]  /*19c00*/  IMAD.X R13, R42, 0x1, R56.reuse, P2 ;  /* 0x000000012a0d7824 */ /* 0x100fe200010e0638 */
[----:B0-----:R-:W-:Y:S02]  /*19c10*/  IADD3 R6, P2, R15, R5, RZ ;  /* 0x000000050f067210 */ /* 0x001fe40007f5e0ff */
[----:B------:R-:W4:Y:S03]  /*19c20*/  LDL.LU R42, [R1+0x11c] ;  /* 0x00011c00012a7983 */ /* 0x000f260000300800 */
[----:B------:R-:W-:Y:S01]  /*19c30*/  IMAD.X R7, R29, 0x1, R56, P2 ;  /* 0x000000011d077824 */ /* 0x000fe200010e0638 */
[----:B------:R-:W-:Y:S01]  /*19c40*/  STL.64 [R1+0x6e0], R12 ;  /* 0x0006e00c01007387 */ /* 0x000fe20000100a00 */
[----:B------:R-:W-:-:S05]  /*19c50*/  IADD3 R14, P2, R17, R5, RZ ;  /* 0x00000005110e7210 */ /* 0x000fca0007f5e0ff */
[----:B------:R-:W-:Y:S01]  /*19c60*/  IMAD.X R15, R18, 0x1, R56, P2 ;  /* 0x00000001120f7824 */ /* 0x000fe200010e0638 */
[----:B------:R-:W-:-:S04]  /*19c70*/  IADD3 R16, P2, R21, R5, RZ ;  /* 0x0000000515107210 */ /* 0x000fc80007f5e0ff */
[----:B------:R-:W-:Y:S01]  /*19c80*/  STL.64 [R1+0x6e8], R14 ;  /* 0x0006e80e01007387 */ /* 0x000fe20000100a00 */
[----:B------:R-:W-:-:S03]  /*19c90*/  IMAD.X R17, R35, 0x1, R56, P2 ;  /* 0x0000000123117824 */ /* 0x000fc600010e0638 */
[----:B------:R0:W-:Y:S04]  /*19ca0*/  STL.64 [R1+0xf0], R6 ;  /* 0x0000f00601007387 */ /* 0x0001e80000100a00 */
[----:B------:R-:W-:Y:S04]  /*19cb0*/  STL.64 [R1+0x6f0], R16 ;  /* 0x0006f01001007387 */ /* 0x000fe80000100a00 */
[----:B------:R-:W4:Y:S01]  /*19cc0*/  LDL.LU R35, [R1+0x278] ;  /* 0x0002780001237983 */ /* 0x000f220000300800 */
[----:B--2---:R-:W-:-:S03]  /*19cd0*/  IADD3 R18, P2, R46, R5, RZ ;  /* 0x000000052e127210 */ /* 0x004fc60007f5e0ff */
[----:B------:R-:W2:Y:S02]  /*19ce0*/  LDL.LU R46, [R1+0x27c] ;  /* 0x00027c00012e7983 */ /* 0x000ea40000300800 */
[----:B------:R-:W-:Y:S01]  /*19cf0*/  IMAD.X R19, R36, 0x1, R56, P2 ;  /* 0x0000000124137824 */ /* 0x000fe200010e0638 */
[----:B0-----:R-:W-:-:S04]  /*19d00*/  IADD3 R6, P2, R22, R5, RZ ;  /* 0x0000000516067210 */ /* 0x001fc80007f5e0ff */
[----:B------:R-:W-:Y:S01]  /*19d10*/  STL [R1+0x6f8], R19 ;  /* 0x0006f81301007387 */ /* 0x000fe20000100800 */
[----:B------:R-:W-:-:S03]  /*19d20*/  IMAD.X R7, R28, 0x1, R56, P2 ;  /* 0x000000011c077824 */ /* 0x000fc600010e0638 */
[----:B------:R-:W2:Y:S04]  /*19d30*/  LDL.LU R36, [R1+0x200] ;  /* 0x0002000001247983 */ /* 0x000ea80000300800 */
[----:B------:R0:W-:Y:S01]  /*19d40*/  STL.64 [R1+0xf8], R6 ;  /* 0x0000f80601007387 */ /* 0x0001e20000100a00 */
[----:B---3--:R-:W-:-:S03]  /*19d50*/  IADD3 R20, P2, R37, R5, RZ ;  /* 0x0000000525147210 */ /* 0x008fc60007f5e0ff */
[----:B------:R-:W3:Y:S02]  /*19d60*/  LDL.LU R37, [R1+0x204] ;  /* 0x0002040001257983 */ /* 0x000ee40000300800 */
[----:B----4-:R-:W-:Y:S02]  /*19d70*/  IMAD.X R21, R52, 0x1, R56, P2 ;  /* 0x0000000134157824 */ /* 0x010fe400010e0638 */
[----:B------:R-:W4:Y:S01]  /*19d80*/  LDL.LU R52, [R1+0x124] ;  /* 0x0001240001347983 */ /* 0x000f220000300800 */
[----:B------:R-:W-:-:S05]  /*19d90*/  IADD3 R22, P2, R47, R5, RZ ;  /* 0x000000052f167210 */ /* 0x000fca0007f5e0ff */
[----:B------:R-:W-:Y:S01]  /*19da0*/  IMAD.X R23, R24, 0x1, R56, P2 ;  /* 0x0000000118177824 */ /* 0x000fe200010e0638 */
[----:B------:R-:W-:-:S05]  /*19db0*/  IADD3 R24, P2, R25, R5, RZ ;  /* 0x0000000519187210 */ /* 0x000fca0007f5e0ff */
[----:B------:R-:W-:Y:S01]  /*19dc0*/  IMAD.X R25, R50, 0x1, R56, P2 ;  /* 0x0000000132197824 */ /* 0x000fe200010e0638 */
[----:B0-----:R-:W-:-:S05]  /*19dd0*/  IADD3 R6, P2, R31, R5, RZ ;  /* 0x000000051f067210 */ /* 0x001fca0007f5e0ff */
[----:B------:R-:W-:Y:S01]  /*19de0*/  IMAD.X R7, R27, 0x1, R56, P2 ;  /* 0x000000011b077824 */ /* 0x000fe200010e0638 */
[----:B------:R-:W-:-:S05]  /*19df0*/  IADD3 R26, P2, R26, R5, RZ ;  /* 0x000000051a1a7210 */ /* 0x000fca0007f5e0ff */
[----:B------:R-:W-:Y:S01]  /*19e00*/  IMAD.X R27, R48, 0x1, R56, P2 ;  /* 0x00000001301b7824 */ /* 0x000fe200010e0638 */
[----:B------:R-:W-:-:S05]  /*19e10*/  IADD3 R28, P2, R34, R5, RZ ;  /* 0x00000005221c7210 */ /* 0x000fca0007f5e0ff */
[--C-:B------:R-:W-:Y:S01]  /*19e20*/  IMAD.X R29, R39, 0x1, R56.reuse, P2 ;  /* 0x00000001271d7824 */ /* 0x100fe200010e0638 */
[----:B------:R-:W-:Y:S01]  /*19e30*/  IADD3 R30, P2, R41, R5, RZ ;  /* 0x00000005291e7210 */ /* 0x000fe20007f5e0ff */
[----:B------:R0:W-:Y:S04]  /*19e40*/  STL.64 [R1+0x108], R6 ;  /* 0x0001080601007387 */ /* 0x0001e80000100a00 */
[----:B------:R-:W-:Y:S01]  /*19e50*/  IMAD.X R31, R42, 0x1, R56, P2 ;  /* 0x000000012a1f7824 */ /* 0x000fe200010e0638 */
        /* <DEDUP_REMOVED lines=10> */
[----:B------:R-:W4:Y:S01]  /*19f00*/  LDL.LU R47, [R1+0x214] ;  /* 0x00021400012f7983 */ /* 0x000f220000300800 */
[----:B------:R-:W-:-:S05]  /*19f10*/  IADD3 R32, P2, R35, R5, RZ ;  /* 0x0000000523207210 */ /* 0x000fca0007f5e0ff */
[----:B--2---:R-:W-:Y:S02]  /*19f20*/  IMAD.X R33, R46, 0x1, R56, P2 ;  /* 0x000000012e217824 */ /* 0x004fe400010e0638 */
[----:B------:R-:W2:Y:S04]  /*19f30*/  LDL.LU R46, [R1+0x13c] ;  /* 0x00013c00012e7983 */ /* 0x000ea80000300800 */
[----:B------:R-:W2:Y:S04]  /*19f40*/  LDL.LU R49, [R1+0x1c0] ;  /* 0x0001c00001317983 */ /* 0x000ea80000300800 */
[----:B------:R-:W2:Y:S04]  /*19f50*/  LDL.LU R48, [R1+0x12c] ;  /* 0x00012c0001307983 */ /* 0x000ea80000300800 */
[----:B------:R-:W2:Y:S01]  /*19f60*/  LDL.LU R57, [R1+0x138] ;  /* 0x0001380001397983 */ /* 0x000ea20000300800 */
[----:B------:R-:W-:-:S03]  /*19f70*/  IADD3 R34, P2, R36, R5, RZ ;  /* 0x0000000524227210 */ /* 0x000fc60007f5e0ff */
[----:B------:R-:W2:Y:S04]  /*19f80*/  LDL.LU R10, [R1+0x120] ;  /* 0x00012000010a7983 */ /* 0x000ea80000300800 */
[----:B------:R-:W2:Y:S01]  /*19f90*/  LDL.LU R50, [R1+0x290] ;  /* 0x0002900001327983 */ /* 0x000ea20000300800 */
[----:B---3--:R-:W-:-:S03]  /*19fa0*/  IMAD.X R35, R37, 0x1, R56, P2 ;  /* 0x0000000125237824 */ /* 0x008fc600010e0638 */
[----:B------:R-:W3:Y:S01]  /*19fb0*/  LDL.LU R11, [R1+0x294] ;  /* 0x00029400010b7983 */ /* 0x000ee20000300800 */
[----:B----4-:R-:W-:-:S03]  /*19fc0*/  IADD3 R36, P2, R52, R5, RZ ;  /* 0x0000000534247210 */ /* 0x010fc60007f5e0ff */
[----:B------:R-:W4:Y:S04]  /*19fd0*/  LDL.LU R52, [R1+0x21c] ;  /* 0x00021c0001347983 */ /* 0x000f280000300800 */
[----:B------:R-:W4:Y:S04]  /*19fe0*/  LDL.LU R55, [R1+0x220] ;  /* 0x0002200001377983 */ /* 0x000f280000300800 */
[----:B------:R-:W4:Y:S04]  /*19ff0*/  LDL.LU R54, [R1+0x1c4] ;  /* 0x0001c40001367983 */ /* 0x000f280000300800 */
[----:B------:R-:W4:Y:S04]  /*1a000*/  LDL.LU R9, [R1+0x1c8] ;  /* 0x0001c80001097983 */ /* 0x000f280000300800 */
[----:B------:R-:W4:Y:S01]  /*1a010*/  LDL.LU R8, [R1+0x100] ;  /* 0x0001000001087983 */ /* 0x000f220000300800 */
[----:B------:R-:W-:Y:S01]  /*1a020*/  IMAD.X R37, R0, 0x1, R56, P2 ;  /* 0x0000000100257824 */ /* 0x000fe200010e0638 */
[----:B0-----:R-:W-:-:S02]  /*1a030*/  IADD3 R6, P2, R38, R5, RZ ;  /* 0x0000000526067210 */ /* 0x001fc40007f5e0ff */
[----:B------:R-:W4:Y:S03]  /*1a040*/  LDL.LU R58, [R1+0x514] ;  /* 0x00051400013a7983 */ /* 0x000f260000300800 */
[----:B------:R-:W-:Y:S01]  /*1a050*/  IMAD.X R7, R40, 0x1, R56, P2 ;  /* 0x0000000128077824 */ /* 0x000fe200010e0638 */
[----:B------:R-:W4:Y:S01]  /*1a060*/  LDL.LU R0, [R1+0x36c] ;  /* 0x00036c0001007983 */ /* 0x000f220000300800 */
[----:B------:R-:W-:-:S05]  /*1a070*/  IADD3 R38, P2, R39, R5, RZ ;  /* 0x0000000527267210 */ /* 0x000fca0007f5e0ff */
[----:B------:R-:W-:Y:S01]  /*1a080*/  IMAD.X R39, R13, 0x1, R56, P2 ;  /* 0x000000010d277824 */ /* 0x000fe200010e0638 */
[----:B------:R-:W-:-:S05]  /*1a090*/  IADD3 R40, P2, R41, R5, RZ ;  /* 0x0000000529287210 */ /* 0x000fca0007f5e0ff */
        /* <DEDUP_REMOVED lines=8> */
[----:B0-----:R-:W4:Y:S04]  /*1a120*/  LDL.LU.64 R6, [R1+0xc8] ;  /* 0x0000c80001067983 */ /* 0x001f280000300a00 */
[----:B------:R0:W-:Y:S04]  /*1a130*/  STL.64 [R1+0x130], R12 ;  /* 0x0001300c01007387 */ /* 0x0001e80000100a00 */
[----:B------:R-:W4:Y:S01]  /*1a140*/  LDL.LU R59, [R1+0x518] ;  /* 0x00051800013b7983 */ /* 0x000f220000300800 */
[----:B--2---:R-:W-:-:S05]  /*1a150*/  IADD3 R46, P2, R46, R5, RZ ;  /* 0x000000052e2e7210 */ /* 0x004fca0007f5e0ff */
[----:B------:R-:W-:Y:S01]  /*1a160*/  IMAD.X R47, R49, 0x1, R56, P2 ;  /* 0x00000001312f7824 */ /* 0x000fe200010e0638 */
[----:B------:R-:W-:-:S05]  /*1a170*/  IADD3 R48, P2, R48, R5, RZ ;  /* 0x0000000530307210 */ /* 0x000fca0007f5e0ff */
[--C-:B------:R-:W-:Y:S01]  /*1a180*/  IMAD.X R49, R57, 0x1, R56.reuse, P2 ;  /* 0x0000000139317824 */ /* 0x100fe200010e0638 */
[----:B0-----:R-:W-:Y:S01]  /*1a190*/  IADD3 R12, P2, R53, R5, RZ ;  /* 0x00000005350c7210 */ /* 0x001fe20007f5e0ff */
[----:B------:R-:W2:Y:S04]  /*1a1a0*/  LDL.LU R57, [R1+0x374] ;  /* 0x0003740001397983 */ /* 0x000ea80000300800 */
[----:B------:R-:W-:Y:S01]  /*1a1b0*/  IMAD.X R13, R10, 0x1, R56, P2 ;  /* 0x000000010a0d7824 */ /* 0x000fe200010e0638 */
[----:B------:R-:W-:-:S05]  /*1a1c0*/  IADD3 R50, P2, R50, R5, RZ ;  /* 0x0000000532327210 */ /* 0x000fca0007f5e0ff */
[----:B---3--:R-:W-:Y:S01]  /*1a1d0*/  IMAD.X R51, R11, 0x1, R56, P2 ;  /* 0x000000010b337824 */ /* 0x008fe200010e0638 */
[----:B------:R-:W-:Y:S01]  /*1a1e0*/  STL.64 [R1+0x128], R12 ;  /* 0x0001280c01007387 */ /* 0x000fe20000100a00 */
[----:B----4-:R-:W-:-:S05]  /*1a1f0*/  IADD3 R52, P2, R52, R5, RZ ;  /* 0x0000000534347210 */ /* 0x010fca0007f5e0ff */
[----:B------:R-:W-:Y:S01]  /*1a200*/  IMAD.X R53, R55, 0x1, R56, P2 ;  /* 0x0000000137357824 */ /* 0x000fe200010e0638 */
[----:B------:R-:W-:-:S05]  /*1a210*/  IADD3 R54, P2, R54, R5, RZ ;  /* 0x0000000536367210 */ /* 0x000fca0007f5e0ff */
[----:B------:R-:W-:Y:S01]  /*1a220*/  IMAD.X R55, R9, 0x1, R56, P2 ;  /* 0x0000000109377824 */ /* 0x000fe200010e0638 */
[----:B------:R-:W-:-:S05]  /*1a230*/  IADD3 R8, P2, R8, R5, RZ ;  /* 0x0000000508087210 */ /* 0x000fca0007f5e0ff */
[----:B------:R-:W-:Y:S02]  /*1a240*/  IMAD.X R9, R2, 0x1, R56, P2 ;  /* 0x0000000102097824 */ /* 0x000fe400010e0638 */
[----:B------:R-:W3:Y:S01]  /*1a250*/  LDL.LU R2, [R1+0x6fc] ;  /* 0x0006fc0001027983 */ /* 0x000ee20000300800 */
[----:B------:R-:W-:-:S03]  /*1a260*/  SEL R5, R58, RZ, !P0 ;  /* 0x000000ff3a057207 */ /* 0x000fc60004000000 */
[----:B------:R0:W-:Y:S02]  /*1a270*/  STL.64 [R1+0x120], R8 ;  /* 0x0001200801007387 */ /* 0x0001e40000100a00 */
[----:B------:R-:W-:Y:S01]  /*1a280*/  FADD R5, R0, R5 ;  /* 0x0000000500057221 */ /* 0x000fe20000000000 */
[----:B------:R-:W-:Y:S01]  /*1a290*/  IMAD.MOV.U32 R0, RZ, RZ, RZ ;  /* 0x000000ffff007224 */ /* 0x000fe200078e00ff */
[----:B0-----:R-:W0:Y:S03]  /*1a2a0*/  S2R R8, SR_TID.X ;  /* 0x0000000000087919 */ /* 0x001e260000002100 */
[----:B------:R1:W-:Y:S04]  /*1a2b0*/  STL [R1+0x1cc], R5 ;  /* 0x0001cc0501007387 */ /* 0x0003e80000100800 */
[----:B------:R-:W4:Y:S04]  /*1a2c0*/  LDL.LU R11, [R1+0x3b0] ;  /* 0x0003b000010b7983 */ /* 0x000f280000300800 */
[----:B------:R0:W4:Y:S02]  /*1a2d0*/  @!P0 LDG.E.EL R0, desc[UR18][R6.64] ;  /* 0x0000001206008981 */ /* 0x000124000c2e1900 */
[----:B0-----:R-:W0:Y:S01]  /*1a2e0*/  S2R R7, SR_CTAID.X ;  /* 0x0000000000077919 */ /* 0x001e220000002500 */
[----:B------:R-:W-:Y:S01]  /*1a2f0*/  SHF.R.U32.HI R8, RZ, 0x4, R8 ;  /* 0x00000004ff087819 */ /* 0x000fe20000011608 */
[----:B------:R-:W4:Y:S03]  /*1a300*/  LDL.LU R6, [R1+0x308] ;  /* 0x0003080001067983 */ /* 0x000f260000300800 */
[----:B------:R-:W-:Y:S01]  /*1a310*/  SGXT.U32 R8, R8, 0x5 ;  /* 0x000000050808781a */ /* 0x000fe20000000000 */
[----:B0-----:R-:W-:-:S05]  /*1a320*/  IMAD.SHL.U32 R7, R7, 0x40, RZ ;  /* 0x0000004007077824 */ /* 0x001fca00078e00ff */
[----:B------:R-:W-:-:S05]  /*1a330*/  LOP3.LUT R7, R7, R8, RZ, 0xfc, !PT ;  /* 0x0000000807077212 */ /* 0x000fca00078efcff */
[----:B------:R-:W-:Y:S01]  /*1a340*/  IMAD.SHL.U32 R8, R7, 0x200, RZ ;  /* 0x0000020007087824 */ /* 0x000fe200078e00ff */
[----:B------:R-:W1:Y:S01]  /*1a350*/  S2R R58, SR_TID.X ;  /* 0x00000000003a7919 */ /* 0x000e620000002100 */
[----:B---3--:R0:W-:Y:S04]  /*1a360*/  STL.64 [R1+0x640], R2 ;  /* 0x0006400201007387 */ /* 0x0081e80000100a00 */
[----:B------:R-:W3:Y:S04]  /*1a370*/  LDL.LU R7, [R1+0x354] ;  /* 0x0003540001077983 */ /* 0x000ee80000300800 */
[----:B------:R-:W3:Y:S01]  /*1a380*/  LDL.LU.64 R16, [R1+0xc0] ;  /* 0x0000c00001107983 */ /* 0x000ee20000300a00 */
[----:B-1----:R-:W-:Y:S01]  /*1a390*/  IMAD.SHL.U32 R5, R58, 0x4, RZ ;  /* 0x000000043a057824 */ /* 0x002fe200078e00ff */
[----:B------:R-:W1:Y:S02]  /*1a3a0*/  S2R R9, SR_TID.X ;  /* 0x0000000000097919 */ /* 0x000e640000002100 */
[----:B------:R-:W3:Y:S02]  /*1a3b0*/  LDL.LU R15, [R1+0x32c] ;  /* 0x00032c00010f7983 */ /* 0x000ee40000300800 */
[----:B------:R-:W-:-:S04]  /*1a3c0*/  LOP3.LUT R5, R3, 0x3c, R5, 0xf8, !PT ;  /* 0x0000003c03057812 */ /* 0x000fc800078ef805 */
[----:B------:R-:W-:-:S04]  /*1a3d0*/  IADD3 R56, P2, R8, R5, RZ ;  /* 0x0000000508387210 */ /* 0x000fc80007f5e0ff */
[----:B0-----:R-:W-:Y:S02]  /*1a3e0*/  LEA.HI.X.SX32 R3, R8, R4, 0x1, P2 ;  /* 0x0000000408037211 */ /* 0x001fe400010f0eff */
[----:B------:R-:W0:Y:S01]  /*1a3f0*/  S2R R8, SR_CTAID.X ;  /* 0x0000000000087919 */ /* 0x000e220000002500 */
[----:B------:R-:W-:Y:S02]  /*1a400*/  SEL R2, R59, RZ, !P0 ;  /* 0x000000ff3b027207 */ /* 0x000fe40004000000 */
[----:B-1----:R-:W-:-:S04]  /*1a410*/  SHF.R.U32.HI R9, RZ, 0x4, R9 ;  /* 0x00000004ff097819 */ /* 0x002fc80000011609 */
[----:B------:R-:W-:Y:S01]  /*1a420*/  SGXT.U32 R9, R9, 0x5 ;  /* 0x000000050909781a */ /* 0x000fe20000000000 */
[----:B0-----:R-:W-:-:S05]  /*1a430*/  IMAD.SHL.U32 R8, R8, 0x40, RZ ;  /* 0x0000004008087824 */ /* 0x001fca00078e00ff */
[----:B------:R-:W-:Y:S01]  /*1a440*/  LOP3.LUT R8, R8, 0x20, R9, 0xfe, !PT ;  /* 0x0000002008087812 */ /* 0x000fe200078efe09 */
[----:B--2---:R-:W-:-:S04]  /*1a450*/  FADD R9, R57, R2 ;  /* 0x0000000239097221 */ /* 0x004fc80000000000 */
[----:B------:R-:W-:Y:S01]  /*1a460*/  IMAD.SHL.U32 R2, R8, 0x200, RZ ;  /* 0x0000020008027824 */ /* 0x000fe200078e00ff */
[C---:B------:R-:W-:Y:S01]  /*1a470*/  SHF.L.U64.HI R3, R56.reuse, 0x2, R3 ;  /* 0x0000000238037819 */ /* 0x040fe20000010203 */
[----:B------:R-:W-:-:S03]  /*1a480*/  IMAD.SHL.U32 R56, R56, 0x4, RZ ;  /* 0x0000000438387824 */ /* 0x000fc600078e00ff */
[----:B------:R-:W-:-:S04]  /*1a490*/  IADD3 R5, P2, R2, R5, RZ ;  /* 0x0000000502057210 */ /* 0x000fc80007f5e0ff */
[----:B------:R-:W-:Y:S02]  /*1a4a0*/  LEA.HI.X.SX32 R2, R2, R4, 0x1, P2 ;  /* 0x0000000402027211 */ /* 0x000fe400010f0eff */
[----:B------:R-:W-:Y:S01]  /*1a4b0*/  IADD3 R56, P2, R56, UR4, RZ ;  /* 0x0000000438387c10 */ /* 0x000fe2000ff5e0ff */
[----:B------:R0:W-:Y:S03]  /*1a4c0*/  STL [R1+0x1d0], R9 ;  /* 0x0001d00901007387 */ /* 0x0001e60000100800 */
[----:B------:R-:W-:Y:S01]  /*1a4d0*/  IADD3.X R57, R3, UR5, RZ, P2, !PT ;  /* 0x0000000503397c10 */ /* 0x000fe200097fe4ff */
[----:B0-----:R-:W2:Y:S04]  /*1a4e0*/  LDL.LU.64 R8, [R1+0xb8] ;  /* 0x0000b80001087983 */ /* 0x001ea80000300a00 */
[----:B------:R-:W-:Y:S04]  /*1a4f0*/  STL [R1+0x64c], R4 ;  /* 0x00064c0401007387 */ /* 0x000fe80000100800 */
[----:B------:R-:W2:Y:S04]  /*1a500*/  LDL.LU R58, [R1+0x328] ;  /* 0x00032800013a7983 */ /* 0x000ea80000300800 */
[----:B------:R-:W2:Y:S04]  /*1a510*/  LDL.LU.64 R12, [R1+0xb0] ;  /* 0x0000b000010c7983 */ /* 0x000ea80000300a00 */
[----:B------:R-:W2:Y:S04]  /*1a520*/  LDL.LU R59, [R1+0x31c] ;  /* 0x00031c00013b7983 */ /* 0x000ea80000300800 */
[----:B------:R0:W-:Y:S02]  /*1a530*/  STL.64 [R1+0x138], R56 ;  /* 0x0001383801007387 */ /* 0x0001e40000100a00 */
[C---:B0-----:R-:W-:Y:S01]  /*1a540*/  SHF.L.U64.HI R56, R5.reuse, 0x2, R2 ;  /* 0x0000000205387819 */ /* 0x041fe20000010202 */
[----:B------:R-:W-:Y:S01]  /*1a550*/  IMAD.SHL.U32 R5, R5, 0x4, RZ ;  /* 0x0000000405057824 */ /* 0x000fe200078e00ff */
[----:B------:R-:W2:Y:S04]  /*1a560*/  LDL.LU R57, [R1+0x310] ;  /* 0x0003100001397983 */ /* 0x000ea80000300800 */
[----:B------:R-:W-:-:S02]  /*1a570*/  IADD3 R2, P2, R5, UR4, RZ ;  /* 0x0000000405027c10 */ /* 0x000fc4000ff5e0ff */
[----:B----4-:R-:W-:Y:S02]  /*1a580*/  SEL R5, R11, RZ, !P0 ;  /* 0x000000ff0b057207 */ /* 0x010fe40004000000 */
[----:B------:R-:W-:Y:S01]  /*1a590*/  IADD3.X R3, R56, UR5, RZ, P2, !PT ;  /* 0x0000000538037c10 */ /* 0x000fe200097fe4ff */
[----:B------:R0:W-:Y:S04]  /*1a5a0*/  STL [R1+0x654], R2 ;  /* 0x0006540201007387 */ /* 0x0001e80000100800 */
[----:B------:R-:W-:Y:S04]  /*1a5b0*/  STL [R1+0x650], R3 ;  /* 0x0006500301007387 */ /* 0x000fe80000100800 */
[----:B------:R-:W4:Y:S01]  /*1a5c0*/  LDL.LU.64 R10, [R1+0xa0] ;  /* 0x0000a000010a7983 */ /* 0x000f220000300a00 */
[----:B0-----:R-:W-:Y:S01]  /*1a5d0*/  FADD R2, R6, R5 ;  /* 0x0000000506027221 */ /* 0x001fe20000000000 */
[----:B------:R-:W-:-:S02]  /*1a5e0*/  SEL R5, R0, RZ, !P0 ;  /* 0x000000ff00057207 */ /* 0x000fc40004000000 */
[----:B------:R-:W2:Y:S04]  /*1a5f0*/  LDL.LU R0, [R1+0x30c] ;  /* 0x00030c0001007983 */ /* 0x000ea80000300800 */
[----:B------:R3:W-:Y:S02]  /*1a600*/  STL [R1+0x1e8], R2 ;  /* 0x0001e80201007387 */ /* 0x0007e40000100800 */
[----:B---3--:R-:W-:Y:S01]  /*1a610*/  FADD R2, R7, R5 ;  /* 0x0000000507027221 */ /* 0x008fe20000000000 */
[----:B------:R-:W-:Y:S01]  /*1a620*/  IMAD.MOV.U32 R5, RZ, RZ, RZ ;  /* 0x000000ffff057224 */ /* 0x000fe200078e00ff */
[----:B------:R-:W3:Y:S05]  /*1a630*/  LDL.LU.64 R6, [R1+0x88] ;  /* 0x0000880001067983 */ /* 0x000eea0000300a00 */
[----:B------:R-:W2:Y:S02]  /*1a640*/  @!P0 LDG.E.EL R5, desc[UR18][R16.64] ;  /* 0x0000001210058981 */ /* 0x000ea4000c2e1900 */
[----:B--2---:R-:W-:-:S05]  /*1a650*/  SEL R5, R5, RZ, !P0 ;  /* 0x000000ff05057207 */ /* 0x004fca0004000000 */
[----:B------:R-:W-:Y:S01]  /*1a660*/  FADD R4, R15, R5 ;  /* 0x000000050f047221 */ /* 0x000fe20000000000 */
[----:B------:R-:W-:-:S06]  /*1a670*/  IMAD.MOV.U32 R5, RZ, RZ, RZ ;  /* 0x000000ffff057224 */ /* 0x000fcc00078e00ff */
[----:B------:R-:W2:Y:S04]  /*1a680*/  @!P0 LDG.E.EL R5, desc[UR18][R8.64] ;  /* 0x0000001208058981 */ /* 0x000ea8000c2e1900 */
[----:B------:R0:W-:Y:S04]  /*1a690*/  STL [R1+0x1c8], R2 ;  /* 0x0001c80201007387 */ /* 0x0001e80000100800 */
[----:B0-----:R-:W3:Y:S04]  /*1a6a0*/  LDL.LU.64 R2, [R1+0x80] ;  /* 0x0000800001027983 */ /* 0x001ee80000300a00 */
[----:B------:R-:W3:Y:S04]  /*1a6b0*/  LDL.LU.64 R16, [R1+0x78] ;  /* 0x0000780001107983 */ /* 0x000ee80000300a00 */
[----:B------:R0:W-:Y:S04]  /*1a6c0*/  STL [R1+0x1c4], R4 ;  /* 0x0001c40401007387 */ /* 0x0001e80000100800 */
[----:B------:R-:W3:Y:S04]  /*1a6d0*/  LDL.LU.64 R8, [R1+0x70] ;  /* 0x0000700001087983 */ /* 0x000ee80000300a00 */
[----:B------:R-:W3:Y:S01]  /*1a6e0*/  LDL.LU.64 R14, [R1+0x68] ;  /* 0x00006800010e7983 */ /* 0x000ee20000300a00 */
[----:B--2---:R-:W-:-:S05]  /*1a6f0*/  SEL R5, R5, RZ, !P0 ;  /* 0x000000ff05057207 */ /* 0x004fca0004000000 */
[----:B0-----:R-:W-:Y:S01]  /*1a700*/  FADD R4, R58, R5 ;  /* 0x000000053a047221 */ /* 0x001fe20000000000 */
[----:B------:R-:W-:-:S06]  /*1a710*/  IMAD.MOV.U32 R5, RZ, RZ, RZ ;  /* 0x000000ffff057224 */ /* 0x000fcc00078e00ff */
[----:B------:R-:W2:Y:S04]  /*1a720*/  @!P0 LDG.E.EL R5, desc[UR18][R12.64] ;  /* 0x000000120c058981 */ /* 0x000ea8000c2e1900 */
[----:B------:R0:W-:Y:S04]  /*1a730*/  STL [R1+0x104], R4 ;  /* 0x0001040401007387 */ /* 0x0001e80000100800 */
[----:B------:R-:W3:Y:S04]  /*1a740*/  LDL.LU.64 R12, [R1+0x60] ;  /* 0x00006000010c7983 */ /* 0x000ee80000300a00 */
[----:B------:R-:W3:Y:S01]  /*1a750*/  LDL.LU R58, [R1+0x2e4] ;  /* 0x0002e400013a7983 */ /* 0x000ee20000300800 */
[----:B--2---:R-:W-:-:S05]  /*1a760*/  SEL R5, R5, RZ, !P0 ;  /* 0x000000ff05057207 */ /* 0x004fca0004000000 */
[----:B0-----:R-:W-:Y:S01]  /*1a770*/  FADD R4, R59, R5 ;  /* 0x000000053b047221 */ /* 0x001fe20000000000 */
[----:B------:R-:W-:-:S06]  /*1a780*/  IMAD.MOV.U32 R5, RZ, RZ, RZ ;  /* 0x000000ffff057224 */ /* 0x000fcc00078e00ff */
[----:B------:R-:W2:Y:S04]  /*1a790*/  @!P0 LDG.E.EL R5, desc[UR18][R60.64] ;  /* 0x000000123c058981 */ /* 0x000ea8000c2e1900 */
[----:B------:R0:W-:Y:S04]  /*1a7a0*/  STL [R1+0x1c0], R4 ;  /* 0x0001c00401007387 */ /* 0x0001e80000100800 */
[----:B------:R-:W3:Y:S04]  /*1a7b0*/  LDL.LU R59, [R1+0x2dc] ;  /* 0x0002dc00013b7983 */ /* 0x000ee80000300800 */
[----:B------:R-:W3:Y:S01]  /*1a7c0*/  LDL.LU R60, [R1+0x2d4] ;  /* 0x0002d400013c7983 */ /* 0x000ee20000300800 */
[----:B--2---:R-:W-:-:S05]  /*1a7d0*/  SEL R5, R5, RZ, !P0 ;  /* 0x000000ff05057207 */ /* 0x004fca0004000000 */
[----:B0-----:R-:W-:Y:S01]  /*1a7e0*/  FADD R4, R57, R5 ;  /* 0x0000000539047221 */ /* 0x001fe20000000000 */
[----:B------:R-:W-:-:S06]  /*1a7f0*/  IMAD.MOV.U32 R5, RZ, RZ, RZ ;  /* 0x000000ffff057224 */ /* 0x000fcc00078e00ff */
[----:B----4-:R0:W2:Y:S02]  /*1a800*/  @!P0 LDG.E.EL R5, desc[UR18][R10.64] ;  /* 0x000000120a058981 */ /* 0x0100a4000c2e1900 */
[----:B0-----:R-:W-:-:S06]  /*1a810*/  IMAD.MOV.U32 R10, RZ, RZ, RZ ;  /* 0x000000ffff0a7224 */ /* 0x001fcc00078e00ff */
[----:B---3--:R0:W3:Y:S02]  /*1a820*/  @!P0 LDG.E.EL R10, desc[UR18][R6.64] ;  /* 0x00000012060a8981 */ /* 0x0080e4000c2e1900 */
[----:B0-----:R-:W-:Y:S02]  /*1a830*/  IMAD.MOV.U32 R7, RZ, RZ, RZ ;  /* 0x000000ffff077224 */ /* 0x001fe400078e00ff */
[----:B------:R-:W-:-:S04]  /*1a840*/  IMAD.MOV.U32 R6, RZ, RZ, RZ ;  /* 0x000000ffff067224 */ /* 0x000fc800078e00ff */
[----:B------:R-:W4:Y:S04]  /*1a850*/  @!P0 LDG.E.EL R7, desc[UR18][R2.64] ;  /* 0x0000001202078981 */ /* 0x000f28000c2e1900 */
[----:B------:R-:W4:Y:S04]  /*1a860*/  @!P0 LDG.E.EL R6, desc[UR18][R16.64] ;  /* 0x0000001210068981 */ /* 0x000f28000c2e1900 */
[----:B------:R0:W-:Y:S01]  /*1a870*/  STL [R1+0x100], R4 ;  /* 0x0001000401007387 */ /* 0x0001e20000100800 */
[----:B------:R-:W-:-:S03]  /*1a880*/  IMAD.MOV.U32 R56, RZ, RZ, RZ ;  /* 0x000000ffff387224 */ /* 0x000fc600078e00ff */
[----:B------:R-:W4:Y:S04]  /*1a890*/  LDL.LU R61, [R1+0x2cc] ;  /* 0x0002cc00013d7983 */ /* 0x000f280000300800 */
[----:B------:R-:W4:Y:S04]  /*1a8a0*/  LDL.LU R57, [R1+0x2c8] ;  /* 0x0002c80001397983 */ /* 0x000f280000300800 */
[----:B------:R-:W4:Y:S01]  /*1a8b0*/  @!P0 LDG.E.EL R56, desc[UR18][R14.64] ;  /* 0x000000120e388981 */ /* 0x000f22000c2e1900 */
[----:B0-----:R-:W-:-:S06]  /*1a8c0*/  IMAD.MOV.U32 R4, RZ, RZ, RZ ;  /* 0x000000ffff047224 */ /* 0x001fcc00078e00ff */
[----:B------:R-:W4:Y:S01]  /*1a8d0*/  @!P0 LDG.E.EL R4, desc[UR18][R8.64] ;  /* 0x0000001208048981 */ /* 0x000f22000c2e1900 */
[----:B--2---:R-:W-:-:S05]  /*1a8e0*/  SEL R5, R5, RZ, !P0 ;  /* 0x000000ff05057207 */ /* 0x004fca0004000000 */
[----:B------:R-:W-:Y:S01]  /*1a8f0*/  FADD R0, R0, R5 ;  /* 0x0000000500007221 */ /* 0x000fe20000000000 */
[----:B------:R-:W-:-:S04]  /*1a900*/  IMAD.MOV.U32 R5, RZ, RZ, RZ ;  /* 0x000000ffff057224 */ /* 0x000fc800078e00ff */
[----:B------:R0:W-:Y:S04]  /*1a910*/  STL [R1+0xc4], R0 ;  /* 0x0000c40001007387 */ /* 0x0001e80000100800 */
[----:B------:R-:W2:Y:S04]  /*1a920*/  @!P0 LDG.E.EL R5, desc[UR18][R12.64] ;  /* 0x000000120c058981 */ /* 0x000ea8000c2e1900 */
[----:B0-----:R-:W2:Y:S04]  /*1a930*/  LDL.LU R0, [R1+0x2d8] ;  /* 0x0002d80001007983 */ /* 0x001ea80000300800 */
[----:B------:R-:W2:Y:S04]  /*1a940*/  LDL.LU.64 R2, [R1+0x48] ;  /* 0x0000480001027983 */ /* 0x000ea80000300a00 */
[----:B------:R-:W2:Y:S04]  /*1a950*/  LDL.LU.64 R16, [R1+0x40] ;  /* 0x0000400001107983 */ /* 0x000ea80000300a00 */
[----:B------:R-:W2:Y:S01]  /*1a960*/  LDL.LU.64 R8, [R1+0x38] ;  /* 0x0000380001087983 */ /* 0x000ea20000300a00 */
[----:B---3--:R-:W-:-:S03]  /*1a970*/  SEL R10, R10, RZ, !P0 ;  /* 0x000000ff0a0a7207 */ /* 0x008fc60004000000 */
[----:B------:R-:W3:Y:S04]  /*1a980*/  LDL.LU.64 R14, [R1+0x30] ;  /* 0x00003000010e7983 */ /* 0x000ee80000300a00 */
[----:B------:R-:W3:Y:S01]  /*1a990*/  LDL.LU.64 R12, [R1+0x28] ;  /* 0x00002800010c7983 */ /* 0x000ee20000300a00 */
[----:B------:R-:W-:-:S05]  /*1a9a0*/  FADD R10, R58, R10 ;  /* 0x0000000a3a0a7221 */ /* 0x000fca0000000000 */
[----:B------:R0:W-:Y:S04]  /*1a9b0*/  STL [R1+0xa8], R10 ;  /* 0x0000a80a01007387 */ /* 0x0001e80000100800 */
[----:B0-----:R-:W3:Y:S01]  /*1a9c0*/  LDL.LU.64 R10, [R1+0x20] ;  /* 0x00002000010a7983 */ /* 0x001ee20000300a00 */
[----:B----4-:R-:W-:Y:S02]  /*1a9d0*/  SEL R7, R7, RZ, !P0 ;  /* 0x000000ff07077207 */ /* 0x010fe40004000000 */
[----:B------:R-:W-:-:S03]  /*1a9e0*/  SEL R6, R6, RZ, !P0 ;  /* 0x000000ff06067207 */ /* 0x000fc60004000000 */
[----:B------:R-:W-:Y:S02]  /*1a9f0*/  FADD R7, R59, R7 ;  /* 0x000000073b077221 */ /* 0x000fe40000000000 */
[----:B------:R-:W-:Y:S01]  /*1aa00*/  FADD R6, R60, R6 ;  /* 0x000000063c067221 */ /* 0x000fe20000000000 */
[----:B------:R-:W-:Y:S02]  /*1aa10*/  SEL R4, R4, RZ, !P0 ;  /* 0x000000ff04047207 */ /* 0x000fe40004000000 */
[----:B------:R0:W-:Y:S04]  /*1aa20*/  STL [R1+0xa0], R7 ;  /* 0x0000a00701007387 */ /* 0x0001e80000100800 */
[----:B------:R-:W4:Y:S04]  /*1aa30*/  LDL.LU R59, [R1+0x2c4] ;  /* 0x0002c400013b7983 */ /* 0x000f280000300800 */
[----:B------:R-:W4:Y:S04]  /*1aa40*/  LDL.LU R60, [R1+0x2c0] ;  /* 0x0002c000013c7983 */ /* 0x000f280000300800 */
[----:B------:R1:W-:Y:S01]  /*1aa50*/  STL [R1+0x8c], R6 ;  /* 0x00008c0601007387 */ /* 0x0003e20000100800 */
[----:B------:R-:W-:-:S02]  /*1aa60*/  IMAD.MOV.U32 R58, RZ, RZ, RZ ;  /* 0x000000ffff3a7224 */ /* 0x000fc400078e00ff */
[----:B0-----:R-:W-:Y:S02]  /*1aa70*/  IMAD.MOV.U32 R7, RZ, RZ, RZ ;  /* 0x000000ffff077224 */ /* 0x001fe400078e00ff */
[----:B-1----:R-:W-:Y:S02]  /*1aa80*/  IMAD.MOV.U32 R6, RZ, RZ, RZ ;  /* 0x000000ffff067224 */ /* 0x002fe400078e00ff */
[----:B------:R-:W-:Y:S01]  /*1aa90*/  FADD R4, R61, R4 ;  /* 0x000000043d047221 */ /* 0x000fe20000000000 */
[----:B------:R-:W-:Y:S01]  /*1aaa0*/  SEL R56, R56, RZ, !P0 ;  /* 0x000000ff38387207 */ /* 0x000fe20004000000 */
[----:B------:R-:W-:Y:S01]  /*1aab0*/  IMAD.MOV.U32 R19, RZ, RZ, RZ ;  /* 0x000000ffff137224 */ /* 0x000fe200078e00ff */
[----:B------:R-:W4:Y:S04]  /*1aac0*/  LDL.LU R61, [R1+0x2bc] ;  /* 0x0002bc00013d7983 */ /* 0x000f280000300800 */
[----:B------:R0:W-:Y:S02]  /*1aad0*/  STL [R1+0xb0], R4 ;  /* 0x0000b00401007387 */ /* 0x0001e40000100800 */
[----:B0-----:R-:W-:Y:S01]  /*1aae0*/  FADD R4, R57, R56 ;  /* 0x0000003839047221 */ /* 0x001fe20000000000 */
[----:B------:R-:W-:-:S04]  /*1aaf0*/  IMAD.MOV.U32 R56, RZ, RZ, RZ ;  /* 0x000000ffff387224 */ /* 0x000fc800078e00ff */
[----:B------:R0:W-:Y:S04]  /*1ab00*/  STL [R1+0xac], R4 ;  /* 0x0000ac0401007387 */ /* 0x0001e80000100800 */
[----:B0-----:R-:W4:Y:S04]  /*1ab10*/  LDL.LU R4, [R1+0x2b8] ;  /* 0x0002b80001047983 */ /* 0x001f280000300800 */
[----:B------:R-:W4:Y:S01]  /*1ab20*/  LDL.LU R57, [R1+0x2ac] ;  /* 0x0002ac0001397983 */ /* 0x000f220000300800 */
[----:B--2---:R-:W-:-:S03]  /*1ab30*/  SEL R5, R5, RZ, !P0 ;  /* 0x000000ff05057207 */ /* 0x004fc60004000000 */
[----:B------:R-:W2:Y:S04]  /*1ab40*/  @!P0 LDG.E.EL R7, desc[UR18][R2.64] ;  /* 0x0000001202078981 */ /* 0x000ea8000c2e1900 */
[----:B------:R-:W4:Y:S04]  /*1ab50*/  @!P0 LDG.E.EL R6, desc[UR18][R16.64] ;  /* 0x0000001210068981 */ /* 0x000f28000c2e1900 */
[----:B------:R-:W4:Y:S04]  /*1ab60*/  @!P0 LDG.E.EL R58, desc[UR18][R8.64] ;  /* 0x00000012083a8981 */ /* 0x000f28000c2e1900 */
[----:B---3--:R-:W3:Y:S01]  /*1ab70*/  @!P0 LDG.E.EL R19, desc[UR18][R14.64] ;  /* 0x000000120e138981 */ /* 0x008ee2000c2e1900 */
[----:B------:R-:W-:Y:S01]  /*1ab80*/  FADD R0, R0, R5 ;  /* 0x0000000500007221 */ /* 0x000fe20000000000 */
[----:B------:R-:W-:-:S02]  /*1ab90*/  IMAD.MOV.U32 R5, RZ, RZ, RZ ;  /* 0x000000ffff057224 */ /* 0x000fc400078e00ff */
[----:B------:R-:W3:Y:S04]  /*1aba0*/  @!P0 LDG.E.EL R56, desc[UR18][R12.64] ;  /* 0x000000120c388981 */ /* 0x000ee8000c2e1900 */
[----:B------:R0:W-:Y:S04]  /*1abb0*/  STL [R1+0xa4], R0 ;  /* 0x0000a40001007387 */ /* 0x0001e80000100800 */
[----:B0-----:R-:W3:Y:S04]  /*1abc0*/  LDL.LU R0, [R1+0x2a0] ;  /* 0x0002a00001007983 */ /* 0x001ee80000300800 */
[----:B------:R-:W3:Y:S04]  /*1abd0*/  LDL.LU.64 R16, [R1+0xd8] ;  /* 0x0000d80001107983 */ /* 0x000ee80000300a00 */
[----:B------:R-:W3:Y:S04]  /*1abe0*/  LDL.LU.64 R8, [R1+0x98] ;  /* 0x0000980001087983 */ /* 0x000ee80000300a00 */
[----:B------:R-:W3:Y:S04]  /*1abf0*/  LDL.LU.64 R2, [R1+0x58] ;  /* 0x0000580001027983 */ /* 0x000ee80000300a00 */
[----:B------:R-:W3:Y:S04]  /*1ac00*/  LDL.LU.64 R14, [R1+0x18] ;  /* 0x00001800010e7983 */ /* 0x000ee80000300a00 */
[----:B------:R-:W3:Y:S04]  /*1ac10*/  @!P0 LDG.E.EL R5, desc[UR18][R10.64] ;  /* 0x000000120a058981 */ /* 0x000ee8000c2e1900 */
[----:B------:R-:W3:Y:S04]  /*1ac20*/  LDL.LU.64 R12, [R1+0xd0] ;  /* 0x0000d000010c7983 */ /* 0x000ee80000300a00 */
[----:B------:R-:W3:Y:S01]  /*1ac30*/  LDL.LU.64 R10, [R1+0x50] ;  /* 0x00005000010a7983 */ /* 0x000ee20000300a00 */
[----:B--2---:R-:W-:-:S02]  /*1ac40*/  SEL R7, R7, RZ, !P0 ;  /* 0x000000ff07077207 */ /* 0x004fc40004000000 */
[----:B----4-:R-:W-:Y:S02]  /*1ac50*/  SEL R6, R6, RZ, !P0 ;  /* 0x000000ff06067207 */ /* 0x010fe40004000000 */
[----:B------:R-:W-:Y:S02]  /*1ac60*/  SEL R58, R58, RZ, !P0 ;  /* 0x000000ff3a3a7207 */ /* 0x000fe40004000000 */
[----:B---3--:R-:W-:Y:S01]  /*1ac70*/  SEL R19, R19, RZ, !P0 ;  /* 0x000000ff13137207 */ /* 0x008fe20004000000 */
[----:B------:R-:W-:Y:S01]  /*1ac80*/  FADD R7, R59, R7 ;  /* 0x000000073b077221 */ /* 0x000fe20000000000 */
[----:B------:R-:W-:Y:S01]  /*1ac90*/  FADD R59, R60, R6 ;  /* 0x000000063c3b7221 */ /* 0x000fe20000000000 */
[----:B------:R-:W-:Y:S02]  /*1aca0*/  FADD R60, R61, R58 ;  /* 0x0000003a3d3c7221 */ /* 0x000fe40000000000 */
[----:B------:R-:W-:Y:S01]  /*1acb0*/  FADD R4, R4, R19 ;  /* 0x0000001304047221 */ /* 0x000fe20000000000 */
[----:B------:R0:W-:Y:S01]  /*1acc0*/  STL [R1+0x84], R7 ;  /* 0x0000840701007387 */ /* 0x0001e20000100800 */
[----:B------:R-:W-:-:S03]  /*1acd0*/  SEL R56, R56, RZ, !P0 ;  /* 0x000000ff38387207 */ /* 0x000fc60004000000 */
[----:B0-----:R-:W2:Y:S04]  /*1ace0*/  LDL.LU.64 R6, [R1+0x10] ;  /* 0x0000100001067983 */ /* 0x001ea80000300a00 */
[----:B------:R0:W-:Y:S01]  /*1acf0*/  STL [R1+0x88], R59 ;  /* 0x0000883b01007387 */ /* 0x0001e20000100800 */
[----:B------:R-:W-:-:S03]  /*1ad00*/  SEL R5, R5, RZ, !P0 ;  /* 0x000000ff05057207 */ /* 0x000fc60004000000 */
[----:B0-----:R-:W3:Y:S04]  /*1ad10*/  LDL.LU.64 R58, [R1] ;  /* 0x00000000013a7983 */ /* 0x001ee80000300a00 */
[----:B------:R0:W-:Y:S01]  /*1ad20*/  STL [R1+0xb4], R60 ;  /* 0x0000b43c01007387 */ /* 0x0001e20000100800 */
[----:B------:R-:W-:-:S03]  /*1ad30*/  FADD R0, R0, R5 ;  /* 0x0000000500007221 */ /* 0x000fc60000000000 */
[----:B0-----:R-:W4:Y:S04]  /*1ad40*/  LDL.LU.64 R60, [R1+0xe0] ;  /* 0x0000e000013c7983 */ /* 0x001f280000300a00 */
[----:B------:R-:W2:Y:S04]  /*1ad50*/  LDL.LU R19, [R1+0x6f8] ;  /* 0x0006f80001137983 */ /* 0x000ea80000300800 */
[----:B------:R0:W-:Y:S02]  /*1ad60*/  STL [R1+0xbc], R4 ;  /* 0x0000bc0401007387 */ /* 0x0001e40000100800 */
[----:B0-----:R-:W-:-:S02]  /*1ad70*/  FADD R4, R57, R56 ;  /* 0x0000003839047221 */ /* 0x001fc40000000000 */
[----:B------:R-:W2:Y:S04]  /*1ad80*/  LDL.LU.64 R56, [R1+0x8] ;  /* 0x0000080001387983 */ /* 0x000ea80000300a00 */
[----:B------:R0:W-:Y:S04]  /*1ad90*/  STL [R1+0xb8], R4 ;  /* 0x0000b80401007387 */ /* 0x0001e80000100800 */
[----:B0-----:R-:W2:Y:S04]  /*1ada0*/  LDL.LU.64 R4, [R1+0x90] ;  /* 0x0000900001047983 */ /* 0x001ea80000300a00 */
[----:B------:R0:W-:Y:S02]  /*1adb0*/  STL [R1+0xc0], R0 ;  /* 0x0000c00001007387 */ /* 0x0001e40000100800 */
[----:B0-----:R-:W-:-:S06]  /*1adc0*/  IMAD.MOV.U32 R0, RZ, RZ, RZ ;  /* 0x000000ffff007224 */ /* 0x001fcc00078e00ff */
[----:B------:R-:W2:Y:S04]  /*1add0*/  @!P0 LDG.E.EL R0, desc[UR18][R16.64] ;  /* 0x0000001210008981 */ /* 0x000ea8000c2e1900 */
[----:B------:R-:W3:Y:S04]  /*1ade0*/  LDL.LU.64 R16, [R1+0x6f0] ;  /* 0x0006f00001107983 */ /* 0x000ee80000300a00 */
[----:B--2---:R0:W-:Y:S02]  /*1adf0*/  STL [R1+0x24], R0 ;  /* 0x0000240001007387 */ /* 0x0041e40000100800 */
[----:B0-----:R-:W-:-:S06]  /*1ae00*/  IMAD.MOV.U32 R0, RZ, RZ, RZ ;  /* 0x000000ffff007224 */ /* 0x001fcc00078e00ff */
[----:B------:R-:W2:Y:S04]  /*1ae10*/  @!P0 LDG.E.EL R0, desc[UR18][R8.64] ;  /* 0x0000001208008981 */ /* 0x000ea8000c2e1900 */
[----:B------:R-:W3:Y:S04]  /*1ae20*/  LDL.LU R9, [R1+0x2b4] ;  /* 0x0002b40001097983 */ /* 0x000ee80000300800 */
[----:B--2---:R0:W-:Y:S02]  /*1ae30*/  STL [R1+0x20], R0 ;  /* 0x0000200001007387 */ /* 0x0041e40000100800 */
[----:B0-----:R-:W-:-:S06]  /*1ae40*/  IMAD.MOV.U32 R0, RZ, RZ, RZ ;  /* 0x000000ffff007224 */ /* 0x001fcc00078e00ff */
[----:B------:R0:W2:Y:S02]  /*1ae50*/  @!P0 LDG.E.EL R0, desc[UR18][R2.64] ;  /* 0x0000001202008981 */ /* 0x0000a4000c2e1900 */
[----:B0-----:R-:W-:-:S06]  /*1ae60*/  IMAD.MOV.U32 R2, RZ, RZ, RZ ;  /* 0x000000ffff027224 */ /* 0x001fcc00078e00ff */
[----:B------:R-:W3:Y:S04]  /*1ae70*/  @!P0 LDG.E.EL R2, desc[UR18][R14.64] ;  /* 0x000000120e028981 */ /* 0x000ee8000c2e1900 */
[----:B--2---:R0:W-:Y:S04]  /*1ae80*/  STL [R1+0x28], R0 ;  /* 0x0000280001007387 */ /* 0x0041e80000100800 */
[----:B0-----:R-:W2:Y:S04]  /*1ae90*/  LDL.LU R0, [R1+0x2a8] ;  /* 0x0002a80001007983 */ /* 0x001ea80000300800 */
[----:B------:R-:W2:Y:S04]  /*1aea0*/  LDL.LU.64 R14, [R1+0x6e8] ;  /* 0x0006e800010e7983 */ /* 0x000ea80000300a00 */
[----:B---3--:R0:W-:Y:S02]  /*1aeb0*/  STL [R1+0x34], R2 ;  /* 0x0000340201007387 */ /* 0x0081e40000100800 */
[----:B0-----:R-:W-:-:S06]  /*1aec0*/  IMAD.MOV.U32 R2, RZ, RZ, RZ ;  /* 0x000000ffff027224 */ /* 0x001fcc00078e00ff */
[----:B------:R-:W3:Y:S04]  /*1aed0*/  @!P0 LDG.E.EL R2, desc[UR18][R12.64] ;  /* 0x000000120c028981 */ /* 0x000ee8000c2e1900 */
[----:B------:R-:W2:Y:S04]  /*1aee0*/  LDL.LU.64 R12, [R1+0x6e0] ;  /* 0x0006e000010c7983 */ /* 0x000ea80000300a00 */
[----:B---3--:R0:W-:Y:S02]  /*1aef0*/  STL [R1+0x1c], R2 ;  /* 0x00001c0201007387 */ /* 0x0081e40000100800 */
[----:B0-----:R-:W-:-:S06]  /*1af00*/  IMAD.MOV.U32 R2, RZ, RZ, RZ ;  /* 0x000000ffff027224 */ /* 0x001fcc00078e00ff */
[----:B------:R0:W3:Y:S02]  /*1af10*/  @!P0 LDG.E.EL R2, desc[UR18][R4.64] ;  /* 0x0000001204028981 */ /* 0x0000e4000c2e1900 */
[----:B0-----:R-:W-:-:S06]  /*1af20*/  IMAD.MOV.U32 R5, RZ, RZ, RZ ;  /* 0x000000ffff057224 */ /* 0x001fcc00078e00ff */
[----:B------:R-:W2:Y:S04]  /*1af30*/  @!P0 LDG.E.EL R5, desc[UR18][R10.64] ;  /* 0x000000120a058981 */ /* 0x000ea8000c2e1900 */
[----:B---3--:R0:W-:Y:S04]  /*1af40*/  STL [R1+0x18], R2 ;  /* 0x0000180201007387 */ /* 0x0081e80000100800 */
[----:B0-----:R-:W3:Y:S04]  /*1af50*/  LDL.LU.64 R2, [R1+0xe8] ;  /* 0x0000e80001027983 */ /* 0x001ee80000300a00 */
[----:B------:R-:W3:Y:S04]  /*1af60*/  LDL.LU R4, [R1+0x390] ;  /* 0x0003900001047983 */ /* 0x000ee80000300800 */
[----:B------:R-:W3:Y:S04]  /*1af70*/  LDL.LU.64 R10, [R1+0x6d8] ;  /* 0x0006d800010a7983 */ /* 0x000ee80000300a00 */
[----:B--2---:R0:W-:Y:S02]  /*1af80*/  STL [R1+0x2c], R5 ;  /* 0x00002c0501007387 */ /* 0x0041e40000100800 */
[----:B0-----:R-:W-:-:S06]  /*1af90*/  IMAD.MOV.U32 R5, RZ, RZ, RZ ;  /* 0x000000ffff057224 */ /* 0x001fcc00078e00ff */
[----:B------:R-:W2:Y:S01]  /*1afa0*/  @!P0 LDG.E.EL R5, desc[UR18][R6.64] ;  /* 0x0000001206058981 */ /* 0x000ea2000c2e1900 */
[----:B------:R-:W-:-:S06]  /*1afb0*/  IMAD.MOV.U32 R8, RZ, RZ, RZ ;  /* 0x000000ffff087224 */ /* 0x000fcc00078e00ff */
[----:B------:R0:W3:Y:S04]  /*1afc0*/  @!P0 LDG.E.EL R8, desc[UR18][R56.64] ;  /* 0x0000001238088981 */ /* 0x0000e8000c2e1900 */
[----:B------:R-:W3:Y:S01]  /*1afd0*/  LDL.LU.64 R6, [R1+0x6d0] ;  /* 0x0006d00001067983 */ /* 0x000ee20000300a00 */
[----:B0-----:R-:W-:-:S06]  /*1afe0*/  IMAD.MOV.U32 R57, RZ, RZ, RZ ;  /* 0x000000ffff397224 */ /* 0x001fcc00078e00ff */
[----:B------:R-:W3:Y:S04]  /*1aff0*/  @!P0 LDG.E.EL R57, desc[UR18][R58.64] ;  /* 0x000000123a398981 */ /* 0x000ee8000c2e1900 */
[----:B------:R-:W3:Y:S04]  /*1b000*/  LDL.LU.64 R58, [R1+0x6c8] ;  /* 0x0006c800013a7983 */ /* 0x000ee80000300a00 */
[----:B--2---:R0:W-:Y:S02]  /*1b010*/  STL [R1+0x30], R5 ;  /* 0x0000300501007387 */ /* 0x0041e40000100800 */
[----:B0-----:R-:W-:-:S06]  /*1b020*/  IMAD.MOV.U32 R5, RZ, RZ, RZ ;  /* 0x000000ffff057224 */ /* 0x001fcc00078e00ff */
[----:B----4-:R-:W2:Y:S04]  /*1b030*/  @!P0 LDG.E.EL R5, desc[UR18][R60.64] ;  /* 0x000000123c058981 */ /* 0x010ea8000c2e1900 */
[----:B------:R-:W4:Y:S01]  /*1b040*/  LDL.LU.64 R60, [R1+0x6c0] ;  /* 0x0006c000013c7983 */ /* 0x000f220000300a00 */
[----:B------:R-:W-:-:S06]  /*1b050*/  IMAD.MOV.U32 R56, RZ, RZ, RZ ;  /* 0x000000ffff387224 */ /* 0x000fcc00078e00ff */
[----:B----4-:R0:W4:Y:S02]  /*1b060*/  @!P0 LDG.E.EL R56, desc[UR18][R60.64] ;  /* 0x000000123c388981 */ /* 0x010124000c2e1900 */
[----:B0-----:R-:W-:Y:S02]  /*1b070*/  IMAD.MOV.U32 R60, RZ, RZ, RZ ;  /* 0x000000ffff3c7224 */ /* 0x001fe400078e00ff */
[----:B------:R-:W4:Y:S04]  /*1b080*/  LDL.LU R61, [R1+0x2b0] ;  /* 0x0002b000013d7983 */ /* 0x000f280000300800 */
[----:B---3--:R0:W3:Y:S02]  /*1b090*/  @!P0 LDG.E.EL R60, desc[UR18][R58.64] ;  /* 0x000000123a3c8981 */ /* 0x0080e4000c2e1900 */
[----:B0-----:R-:W-:-:S02]  /*1b0a0*/  IMAD.MOV.U32 R58, RZ, RZ, RZ ;  /* 0x000000ffff3a7224 */ /* 0x001fc400078e00ff */
[----:B------:R-:W3:Y:S04]  /*1b0b0*/  LDL.LU R59, [R1+0x298] ;  /* 0x00029800013b7983 */ /* 0x000ee80000300800 */
[----:B------:R0:W3:Y:S02]  /*1b0c0*/  @!P0 LDG.E.EL R58, desc[UR18][R6.64] ;  /* 0x00000012063a8981 */ /* 0x0000e4000c2e1900 */
[----:B0-----:R-:W-:Y:S02]  /*1b0d0*/  SEL R6, R8, RZ, !P0 ;  /* 0x000000ff08067207 */ /* 0x001fe40004000000 */
[----:B------:R-:W3:Y:S04]  /*1b0e0*/  LDL.LU R7, [R1+0x29c] ;  /* 0x00029c0001077983 */ /* 0x000ee80000300800 */
[----:B------:R-:W3:Y:S01]  /*1b0f0*/  LDL.LU R8, [R1+0x6b8] ;  /* 0x0006b80001087983 */ /* 0x000ee20000300800 */
[----:B------:R-:W-:-:S03]  /*1b100*/  FADD R6, R9, R6 ;  /* 0x0000000609067221 */ /* 0x000fc60000000000 */
[----:B------:R-:W3:Y:S04]  /*1b110*/  LDL.LU R9, [R1+0x6b4] ;  /* 0x0006b40001097983 */ /* 0x000ee80000300800 */
[----:B------:R0:W-:Y:S02]  /*1b120*/  STL [R1+0x74], R6 ;  /* 0x0000740601007387 */ /* 0x0001e40000100800 */
[----:B0-----:R-:W-:Y:S02]  /*1b130*/  SEL R6, R57, RZ, !P0 ;  /* 0x000000ff39067207 */ /* 0x001fe40004000000 */
[----:B------:R-:W3:Y:S03]  /*1b140*/  LDL.LU R57, [R1+0x6b0] ;  /* 0x0006b00001397983 */ /* 0x000ee60000300800 */
[----:B------:R-:W-:-:S02]  /*1b150*/  FADD R6, R0, R6 ;  /* 0x0000000600067221 */ /* 0x000fc40000000000 */
[----:B------:R-:W3:Y:S04]  /*1b160*/  LDL.LU R0, [R1+0x6ac] ;  /* 0x0006ac0001007983 */ /* 0x000ee80000300800 */
[----:B------:R0:W-:Y:S04]  /*1b170*/  STL [R1+0x6c], R6 ;  /* 0x00006c0601007387 */ /* 0x0001e80000100800 */
[----:B0-----:R-:W3:Y:S01]  /*1b180*/  LDL.LU R6, [R1+0x2a4] ;  /* 0x0002a40001067983 */ /* 0x001ee20000300800 */
[----:B--2---:R-:W-:Y:S02]  /*1b190*/  SEL R5, R5, RZ, !P0 ;  /* 0x000000ff05057207 */ /* 0x004fe40004000000 */
[----:B----4-:R-:W-:-:S02]  /*1b1a0*/  SEL R56, R56, RZ, !P0 ;  /* 0x000000ff38387207 */ /* 0x010fc40004000000 */
[----:B---3--:R-:W-:Y:S01]  /*1b1b0*/  SEL R60, R60, RZ, !P0 ;  /* 0x000000ff3c3c7207 */ /* 0x008fe20004000000 */
[----:B------:R-:W-:Y:S02]  /*1b1c0*/  FADD R5, R6, R5 ;  /* 0x0000000506057221 */ /* 0x000fe40000000000 */
[----:B------:R-:W-:-:S03]  /*1b1d0*/  FADD R6, R7, R56 ;  /* 0x0000003807067221 */ /* 0x000fc60000000000 */
[----:B------:R0:W-:Y:S04]  /*1b1e0*/  STL [R1+0x80], R5 ;  /* 0x0000800501007387 */ /* 0x0001e80000100800 */
[----:B------:R-:W-:Y:S01]  /*1b1f0*/  STL [R1+0x7c], R6 ;  /* 0x00007c0601007387 */ /* 0x000fe20000100800 */
[----:B0-----:R-:W-:-:S05]  /*1b200*/  FADD R5, R59, R60 ;  /* 0x0000003c3b057221 */ /* 0x001fca0000000000 */
[----:B------:R0:W-:Y:S02]  /*1b210*/  STL [R1+0x78], R5 ;  /* 0x0000780501007387 */ /* 0x0001e40000100800 */
[----:B0-----:R-:W-:-:S06]  /*1b220*/  IMAD.MOV.U32 R5, RZ, RZ, RZ ;  /* 0x000000ffff057224 */ /* 0x001fcc00078e00ff */
[----:B------:R-:W2:Y:S01]  /*1b230*/  @!P0 LDG.E.EL R5, desc[UR18][R2.64] ;  /* 0x0000001202058981 */ /* 0x000ea2000c2e1900 */
[----:B------:R-:W-:-:S05]  /*1b240*/  SEL R58, R58, RZ, !P0 ;  /* 0x000000ff3a3a7207 */ /* 0x000fca0004000000 */
[----:B------:R-:W-:Y:S01]  /*1b250*/  FADD R6, R61, R58 ;  /* 0x0000003a3d067221 */ /* 0x000fe20000000000 */
[----:B------:R-:W-:-:S04]  /*1b260*/  IMAD.MOV.U32 R58, RZ, RZ, 0x3f400000 ;  /* 0x3f400000ff3a7424 */ /* 0x000fc800078e00ff */
[----:B------:R0:W-:Y:S01]  /*1b270*/  STL [R1+0x70], R6 ;  /* 0x0000700601007387 */ /* 0x0001e20000100800 */
[----:B------:R-:W-:Y:S02]  /*1b280*/  IMAD.MOV.U32 R56, RZ, RZ, 0x3fa00000 ;  /* 0x3fa00000ff387424 */ /* 0x000fe400078e00ff */
[----:B------:R-:W-:Y:S01]  /*1b290*/  IMAD.MOV.U32 R59, RZ, RZ, RZ ;  /* 0x000000ffff3b7224 */ /* 0x000fe200078e00ff */
[----:B------:R-:W3:Y:S04]  /*1b2a0*/  LDL.LU R3, [R1+0x238] ;  /* 0x0002380001037983 */ /* 0x000ee80000300800 */
[----:B------:R-:W4:Y:S04]  /*1b2b0*/  LDL.LU R2, [R1+0x230] ;  /* 0x0002300001027983 */ /* 0x000f280000300800 */
[----:B------:R1:W3:Y:S01]  /*1b2c0*/  @!P0 LDG.E.EL R59, desc[UR18][R8.64] ;  /* 0x00000012083b8981 */ /* 0x0002e2000c2e1900 */
[----:B0-----:R-:W-:Y:S01]  /*1b2d0*/  FADD R6, R57, 1 ;  /* 0x3f80000039067421 */ /* 0x001fe20000000000 */
[----:B-1----:R-:W-:-:S06]  /*1b2e0*/  IMAD.MOV.U32 R9, RZ, RZ, RZ ;  /* 0x000000ffff097224 */ /* 0x002fcc00078e00ff */
[----:B------:R-:W3:Y:S01]  /*1b2f0*/  @!P0 LDG.E.EL R9, desc[UR18][R20.64] ;  /* 0x0000001214098981 */ /* 0x000ee2000c2e1900 */
[----:B--2---:R-:W-:-:S05]  /*1b300*/  SEL R5, R5, RZ, !P0 ;  /* 0x000000ff05057207 */ /* 0x004fca0004000000 */
[----:B------:R-:W-:Y:S01]  /*1b310*/  FADD R4, R4, R5 ;  /* 0x0000000504047221 */ /* 0x000fe20000000000 */
[----:B------:R-:W-:-:S04]  /*1b320*/  FFMA R5, R6, -R58, 3.75 ;  /* 0x4070000006057423 */ /* 0x000fc8000000083a */
[----:B------:R-:W-:-:S04]  /*1b330*/  FFMA R5, R6, R5, -6 ;  /* 0xc0c0000006057423 */ /* 0x000fc80000000005 */
[----:B------:R-:W-:Y:S01]  /*1b340*/  FFMA R6, R6, R5, 3 ;  /* 0x4040000006067423 */ /* 0x000fe20000000005 */
[----:B------:R-:W-:-:S04]  /*1b350*/  FADD R5, -R57, 1 ;  /* 0x3f80000039057421 */ /* 0x000fc80000000100 */
[----:B------:R-:W-:-:S04]  /*1b360*/  FFMA R7, R5, R56, -2.25 ;  /* 0xc010000005077423 */ /* 0x000fc80000000038 */
[----:B------:R-:W-:-:S04]  /*1b370*/  FMUL R7, R5, R7 ;  /* 0x0000000705077220 */ /* 0x000fc80000400000 */
[----:B------:R-:W-:Y:S01]  /*1b380*/  FFMA R5, R5, R7, 1 ;  /* 0x3f80000005057423 */ /* 0x000fe20000000007 */
[C---:B------:R-:W-:Y:S01]  /*1b390*/  FFMA R7, R57.reuse, R56, -2.25 ;  /* 0xc010000039077423 */ /* 0x040fe20000000038 */
[----:B------:R-:W-:-:S03]  /*1b3a0*/  FADD R56, -R57, 2 ;  /* 0x4000000039387421 */ /* 0x000fc60000000100 */
[----:B------:R-:W-:-:S04]  /*1b3b0*/  FMUL R7, R57, R7 ;  /* 0x0000000739077220 */ /* 0x000fc80000400000 */
[----:B------:R-:W-:Y:S01]  /*1b3c0*/  FFMA R7, R57, R7, 1 ;  /* 0x3f80000039077423 */ /* 0x000fe20000000007 */
[----:B------:R-:W-:-:S04]  /*1b3d0*/  FFMA R57, R56, -R58, 3.75 ;  /* 0x4070000038397423 */ /* 0x000fc8000000083a */
[----:B------:R-:W-:-:S04]  /*1b3e0*/  FFMA R57, R56, R57, -6 ;  /* 0xc0c0000038397423 */ /* 0x000fc80000000039 */
[----:B------:R-:W-:Y:S01]  /*1b3f0*/  FFMA R56, R56, R57, 3 ;  /* 0x4040000038387423 */ /* 0x000fe20000000039 */
[----:B------:R-:W-:-:S06]  /*1b400*/  IMAD.MOV.U32 R57, RZ, RZ, RZ ;  /* 0x000000ffff397224 */ /* 0x000fcc00078e00ff */
[----:B------:R0:W2:Y:S02]  /*1b410*/  @!P0 LDG.E.EL R57, desc[UR18][R14.64] ;  /* 0x000000120e398981 */ /* 0x0000a4000c2e1900 */
[----:B0-----:R-:W-:-:S06]  /*1b420*/  CS2R R14, SRZ ;  /* 0x00000000000e7805 */ /* 0x001fcc000001ff00 */
[----:B------:R-:W2:Y:S01]  /*1b430*/  @!P0 LDG.E.EL R14, desc[UR18][R26.64] ;  /* 0x000000121a0e8981 */ /* 0x000ea2000c2e1900 */
[----:B---3--:R-:W-:-:S03]  /*1b440*/  SEL R9, R9, RZ, !P0 ;  /* 0x000000ff09097207 */ /* 0x008fc60004000000 */
[----:B------:R-:W3:Y:S04]  /*1b450*/  @!P0 LDG.E.EL R15, desc[UR18][R32.64] ;  /* 0x00000012200f8981 */ /* 0x000ee8000c2e1900 */
[----:B------:R0:W-:Y:S01]  /*1b460*/  STL [R1+0x68], R4 ;  /* 0x0000680401007387 */ /* 0x0001e20000100800 */
[----:B------:R-:W-:-:S03]  /*1b470*/  FADD R3, R3, R9 ;  /* 0x0000000903037221 */ /* 0x000fc60000000000 */
[----:B0-----:R-:W3:Y:S04]  /*1b480*/  LDL.LU R4, [R1+0x224] ;  /* 0x0002240001047983 */ /* 0x001ee80000300800 */
[----:B------:R-:W-:Y:S01]  /*1b490*/  STL [R1+0x64], R3 ;  /* 0x0000640301007387 */ /* 0x000fe20000100800 */
[----:B--2---:R-:W-:-:S05]  /*1b4a0*/  SEL R14, R14, RZ, !P0 ;  /* 0x000000ff0e0e7207 */ /* 0x004fca0004000000 */
[----:B----4-:R-:W-:-:S05]  /*1b4b0*/  FADD R2, R2, R14 ;  /* 0x0000000e02027221 */ /* 0x010fca0000000000 */
[----:B------:R0:W-:Y:S02]  /*1b4c0*/  STL [R1+0x60], R2 ;  /* 0x0000600201007387 */ /* 0x0001e40000100800 */
[----:B0-----:R-:W-:-:S06]  /*1b4d0*/  IMAD.MOV.U32 R2, RZ, RZ, RZ ;  /* 0x000000ffff027224 */ /* 0x001fcc00078e00ff */
[----:B------:R-:W2:Y:S01]  /*1b4e0*/  @!P0 LDG.E.EL R2, desc[UR18][R10.64] ;  /* 0x000000120a028981 */ /* 0x000ea2000c2e1900 */
[----:B---3--:R-:W-:-:S05]  /*1b4f0*/  SEL R15, R15, RZ, !P0 ;  /* 0x000000ff0f0f7207 */ /* 0x008fca0004000000 */
[----:B------:R-:W-:-:S05]  /*1b500*/  FADD R3, R4, R15 ;  /* 0x0000000f04037221 */ /* 0x000fca0000000000 */
[----:B------:R-:W-:Y:S04]  /*1b510*/  STL [R1+0x5c], R3 ;  /* 0x00005c0301007387 */ /* 0x000fe80000100800 */
[----:B--2---:R0:W-:Y:S02]  /*1b520*/  STL [R1+0x4], R2 ;  /* 0x0000040201007387 */ /* 0x0041e40000100800 */
[----:B0-----:R-:W-:-:S06]  /*1b530*/  IMAD.MOV.U32 R2, RZ, RZ, RZ ;  /* 0x000000ffff027224 */ /* 0x001fcc00078e00ff */
[----:B------:R0:W2:Y:S01]  /*1b540*/  @!P0 LDG.E.EL R2, desc[UR18][R16.64] ;  /* 0x0000001210028981 */ /* 0x0000a2000c2e1900 */
[----:B------:R-:W-:Y:S01]  /*1b550*/  IMAD.MOV.U32 R9, RZ, RZ, RZ ;  /* 0x000000ffff097224 */ /* 0x000fe200078e00ff */
[----:B------:R-:W-:Y:S01]  /*1b560*/  CS2R R10, SRZ ;  /* 0x00000000000a7805 */ /* 0x000fe2000001ff00 */
[----:B------:R-:W-:Y:S01]  /*1b570*/  IMAD.MOV.U32 R8, RZ, RZ, RZ ;  /* 0x000000ffff087224 */ /* 0x000fe200078e00ff */
[----:B------:R-:W-:Y:S02]  /*1b580*/  CS2R R14, SRZ ;  /* 0x00000000000e7805 */ /* 0x000fe4000001ff00 */
[----:B------:R-:W-:Y:S01]  /*1b590*/  CS2R R26, SRZ ;  /* 0x00000000001a7805 */ /* 0x000fe2000001ff00 */
[----:B------:R-:W3:Y:S04]  /*1b5a0*/  @!P0 LDG.E.EL R9, desc[UR18][R28.64] ;  /* 0x000000121c098981 */ /* 0x000ee8000c2e1900 */
[----:B------:R-:W4:Y:S04]  /*1b5b0*/  @!P0 LDG.E.EL R10, desc[UR18][R34.64] ;  /* 0x00000012220a8981 */ /* 0x000f28000c2e1900 */
[----:B------:R-:W3:Y:S01]  /*1b5c0*/  @!P0 LDG.E.EL R11, desc[UR18][R40.64] ;  /* 0x00000012280b8981 */ /* 0x000ee2000c2e1900 */
[----:B0-----:R-:W-:-:S02]  /*1b5d0*/  IMAD.MOV.U32 R16, RZ, RZ, RZ ;  /* 0x000000ffff107224 */ /* 0x001fc400078e00ff */
[----:B------:R-:W-:Y:S01]  /*1b5e0*/  IMAD.MOV.U32 R17, RZ, RZ, RZ ;  /* 0x000000ffff117224 */ /* 0x000fe200078e00ff */
[----:B------:R-:W3:Y:S04]  /*1b5f0*/  @!P0 LDG.E.EL R8, desc[UR18][R38.64] ;  /* 0x0000001226088981 */ /* 0x000ee8000c2e1900 */
[----:B------:R-:W3:Y:S04]  /*1b600*/  @!P0 LDG.E.EL R14, desc[UR18][R44.64] ;  /* 0x000000122c0e8981 */ /* 0x000ee8000c2e1900 */
[----:B------:R0:W4:Y:S04]  /*1b610*/  @!P0 LDG.E.EL R16, desc[UR18][R12.64] ;  /* 0x000000120c108981 */ /* 0x000128000c2e1900 */
[----:B------:R-:W4:Y:S04]  /*1b620*/  @!P0 LDG.E.EL R26, desc[UR18][R50.64] ;  /* 0x00000012321a8981 */ /* 0x000f28000c2e1900 */
[----:B------:R-:W4:Y:S01]  /*1b630*/  @!P0 LDG.E.EL R15, desc[UR18][R52.64] ;  /* 0x00000012340f8981 */ /* 0x000f22000c2e1900 */
[----:B------:R-:W-:-:S03]  /*1b640*/  CS2R R20, SRZ ;  /* 0x0000000000147805 */ /* 0x000fc6000001ff00 */
[----:B------:R1:W4:Y:S04]  /*1b650*/  @!P0 LDG.E.EL R27, desc[UR18][R22.64] ;  /* 0x00000012161b8981 */ /* 0x000328000c2e1900 */
[----:B------:R-:W4:Y:S04]  /*1b660*/  @!P0 LDG.E.EL R17, desc[UR18][R30.64] ;  /* 0x000000121e118981 */ /* 0x000f28000c2e1900 */
[----:B------:R-:W4:Y:S01]  /*1b670*/  @!P0 LDG.E.EL R20, desc[UR18][R46.64] ;  /* 0x000000122e148981 */ /* 0x000f22000c2e1900 */
[----:B0-----:R-:W-:-:S03]  /*1b680*/  CS2R R12, SRZ ;  /* 0x00000000000c7805 */ /* 0x001fc6000001ff00 */
[----:B------:R-:W4:Y:S04]  /*1b690*/  @!P0 LDG.E.EL R21, desc[UR18][R54.64] ;  /* 0x0000001236158981 */ /* 0x000f28000c2e1900 */
[----:B------:R0:W4:Y:S04]  /*1b6a0*/  @!P0 LDG.E.EL R12, desc[UR18][R18.64] ;  /* 0x00000012120c8981 */ /* 0x000128000c2e1900 */
[----:B------:R-:W4:Y:S01]  /*1b6b0*/  @!P0 LDG.E.EL R13, desc[UR18][R24.64] ;  /* 0x00000012180d8981 */ /* 0x000f22000c2e1900 */
[----:B-1----:R-:W-:-:S06]  /*1b6c0*/  IMAD.MOV.U32 R22, RZ, RZ, RZ ;  /* 0x000000ffff167224 */ /* 0x002fcc00078e00ff */
[----:B------:R-:W4:Y:S01]  /*1b6d0*/  @!P0 LDG.E.EL R22, desc[UR18][R48.64] ;  /* 0x0000001230168981 */ /* 0x000f22000c2e1900 */
[----:B0-----:R-:W-:-:S06]  /*1b6e0*/  CS2R R18, SRZ ;  /* 0x0000000000127805 */ /* 0x001fcc000001ff00 */
[----:B------:R-:W4:Y:S04]  /*1b6f0*/  @!P0 LDG.E.EL R18, desc[UR18][R36.64] ;  /* 0x0000001224128981 */ /* 0x000f28000c2e1900 */
[----:B------:R-:W4:Y:S04]  /*1b700*/  @!P0 LDG.E.EL R19, desc[UR18][R42.64] ;  /* 0x000000122a138981 */ /* 0x000f28000c2e1900 */
[----:B--2---:R0:W-:Y:S04]  /*1b710*/  STL [R1], R2 ;  /* 0x0000000201007387 */ /* 0x0041e80000100800 */
[----:B0-----:R-:W2:Y:S04]  /*1b720*/  LDL.LU R2, [R1+0x22c] ;  /* 0x00022c0001027983 */ /* 0x001ea80000300800 */
[----:B------:R-:W2:Y:S04]  /*1b730*/  LDL.LU R4, [R1+0x2e0] ;  /* 0x0002e00001047983 */ /* 0x000ea80000300800 */
[----:B------:R-:W-:Y:S04]  /*1b740*/  STL [R1+0x10], R59 ;  /* 0x0000103b01007387 */ /* 0x000fe80000100800 */
[----:B------:R-:W-:Y:S04]  /*1b750*/  STL [R1+0xc], R57 ;  /* 0x00000c3901007387 */ /* 0x000fe80000100800 */
[----:B---3--:R-:W-:Y:S04]  /*1b760*/  STL [R1+0x660], R9 ;  /* 0x0006600901007387 */ /* 0x008fe80000100800 */
[----:B----4-:R-:W-:Y:S04]  /*1b770*/  STL [R1+0x65c], R10 ;  /* 0x00065c0a01007387 */ /* 0x010fe80000100800 */
[----:B------:R0:W-:Y:S04]  /*1b780*/  STL [R1+0x664], R11 ;  /* 0x0006640b01007387 */ /* 0x0001e80000100800 */
[----:B------:R1:W-:Y:S01]  /*1b790*/  STL [R1+0x658], R14 ;  /* 0x0006580e01007387 */ /* 0x0003e20000100800 */
[----:B------:R-:W-:-:S03]  /*1b7a0*/  SEL R8, R8, RZ, !P0 ;  /* 0x000000ff08087207 */ /* 0x000fc60004000000 */
[----:B------:R-:W-:Y:S01]  /*1b7b0*/  STL [R1+0x668], R15 ;  /* 0x0006680f01007387 */ /* 0x000fe20000100800 */
[----:B------:R-:W-:-:S03]  /*1b7c0*/  SEL R26, R26, RZ, !P0 ;  /* 0x000000ff1a1a7207 */ /* 0x000fc60004000000 */
[----:B------:R-:W-:Y:S04]  /*1b7d0*/  STL [R1+0x66c], R16 ;  /* 0x00066c1001007387 */ /* 0x000fe80000100800 */
[----:B------:R-:W-:Y:S04]  /*1b7e0*/  STL [R1+0x670], R12 ;  /* 0x0006700c01007387 */ /* 0x000fe80000100800 */
[----:B------:R-:W-:Y:S04]  /*1b7f0*/  STL [R1+0x674], R13 ;  /* 0x0006740d01007387 */ /* 0x000fe80000100800 */
[----:B------:R-:W-:Y:S04]  /*1b800*/  STL [R1+0x678], R17 ;  /* 0x0006781101007387 */ /* 0x000fe80000100800 */
[----:B------:R-:W-:Y:S04]  /*1b810*/  STL [R1+0x67c], R18 ;  /* 0x00067c1201007387 */ /* 0x000fe80000100800 */
[----:B------:R-:W-:Y:S04]  /*1b820*/  STL [R1+0x680], R19 ;  /* 0x0006801301007387 */ /* 0x000fe80000100800 */
[----:B------:R-:W-:Y:S04]  /*1b830*/  STL [R1+0x684], R20 ;  /* 0x0006841401007387 */ /* 0x000fe80000100800 */
[----:B------:R-:W-:Y:S04]  /*1b840*/  STL [R1+0x688], R21 ;  /* 0x0006881501007387 */ /* 0x000fe80000100800 */
[----:B------:R-:W-:Y:S01]  /*1b850*/  STL [R1+0x68c], R22 ;  /* 0x00068c1601007387 */ /* 0x000fe20000100800 */
[----:B--2---:R-:W-:Y:S01]  /*1b860*/  FADD R3, R2, R8 ;  /* 0x0000000802037221 */ /* 0x004fe20000000000 */
[----:B------:R-:W-:-:S05]  /*1b870*/  FADD R2, R4, R26 ;  /* 0x0000001a04027221 */ /* 0x000fca0000000000 */
[----:B------:R-:W-:Y:S04]  /*1b880*/  STL [R1+0x690], R2 ;  /* 0x0006900201007387 */ /* 0x000fe80000100800 */
[----:B------:R-:W-:Y:S04]  /*1b890*/  STL [R1+0x58], R3 ;  /* 0x0000580301007387 */ /* 0x000fe80000100800 */
[----:B------:R-:W2:Y:S01]  /*1b8a0*/  LDL.LU.64 R44, [R1+0xf0] ;  /* 0x0000f000012c7983 */ /* 0x000ea20000300a00 */
[----:B------:R-:W-:-:S03]  /*1b8b0*/  IMAD.MOV.U32 R23, RZ, RZ, RZ ;  /* 0x000000ffff177224 */ /* 0x000fc600078e00ff */
[----:B0-----:R-:W3:Y:S04]  /*1b8c0*/  LDL.LU.64 R10, [R1+0xf8] ;  /* 0x0000f800010a7983 */ /* 0x001ee80000300a00 */
[----:B------:R-:W4:Y:S04]  /*1b8d0*/  LDL.LU.64 R32, [R1+0x108] ;  /* 0x0001080001207983 */ /* 0x000f280000300a00 */
[----:B------:R-:W3:Y:S04]  /*1b8e0*/  LDL.LU.64 R40, [R1+0x110] ;  /* 0x0001100001287983 */ /* 0x000ee80000300a00 */
[----:B------:R-:W3:Y:S04]  /*1b8f0*/  LDL.LU.64 R34, [R1+0x118] ;  /* 0x0001180001227983 */ /* 0x000ee80000300a00 */
[----:B------:R-:W3:Y:S04]  /*1b900*/  LDL.LU.64 R38, [R1+0x130] ;  /* 0x0001300001267983 */ /* 0x000ee80000300a00 */
[----:B------:R-:W3:Y:S04]  /*1b910*/  LDL.LU.64 R58, [R1+0x128] ;  /* 0x00012800013a7983 */ /* 0x000ee80000300a00 */
[----:B------:R-:W3:Y:S01]  /*1b920*/  LDL.LU.64 R60, [R1+0x120] ;  /* 0x00012000013c7983 */ /* 0x000ee20000300a00 */
[----:B------:R-:W-:-:S05]  /*1b930*/  SEL R27, R27, RZ, !P0 ;  /* 0x000000ff1b1b7207 */ /* 0x000fca0004000000 */
[----:B-1----:R-:W-:Y:S01]  /*1b940*/  FADD R14, R0, R27 ;  /* 0x0000001b000e7221 */ /* 0x002fe20000000000 */
[----:B------:R-:W-:-:S04]  /*1b950*/  IMAD.MOV.U32 R8, RZ, RZ, 0x40100000 ;  /* 0x40100000ff087424 */ /* 0x000fc800078e00ff */
[----:B------:R0:W-:Y:S04]  /*1b960*/  STL [R1+0x694], R14 ;  /* 0x0006940e01007387 */ /* 0x0001e80000100800 */
[----:B--2---:R-:W2:Y:S01]  /*1b970*/  @!P0 LDG.E.EL R23, desc[UR18][R44.64] ;  /* 0x000000122c178981 */ /* 0x004ea2000c2e1900 */
[----:B0-----:R-:W-:Y:S02]  /*1b980*/  IMAD.MOV.U32 R14, RZ, RZ, 0x3fa00000 ;  /* 0x3fa00000ff0e7424 */ /* 0x001fe400078e00ff */
[----:B------:R-:W-:Y:S02]  /*1b990*/  IMAD.MOV.U32 R48, RZ, RZ, 0x3f400000 ;  /* 0x3f400000ff307424 */ /* 0x000fe400078e00ff */
[----:B------:R-:W-:Y:S02]  /*1b9a0*/  IMAD.MOV.U32 R29, RZ, RZ, 0x3f800000 ;  /* 0x3f800000ff1d7424 */ /* 0x000fe400078e00ff */
[C-C-:B------:R-:W-:Y:S01]  /*1b9b0*/  FFMA R24, R14.reuse, 0.85714286565780639648, -R8.reuse ;  /* 0x3f5b6db70e187823 */ /* 0x140fe20000000808 */
[C-C-:B------:R-:W-:Y:S01]  /*1b9c0*/  FFMA R25, R14.reuse, 0.28571426868438720703, -R8.reuse ;  /* 0x3e9249240e197823 */ /* 0x140fe20000000808 */
[C-C-:B------:R-:W-:Y:S01]  /*1b9d0*/  FFMA R26, R14.reuse, 0.71428573131561279297, -R8.reuse ;  /* 0x3f36db6e0e1a7823 */ /* 0x140fe20000000808 */
[--C-:B------:R-:W-:Y:S01]  /*1b9e0*/  FFMA R27, R14, 0.14285707473754882812, -R8.reuse ;  /* 0x3e1249200e1b7823 */ /* 0x100fe20000000808 */
[----:B------:R-:W-:Y:S01]  /*1b9f0*/  FMUL R24, R24, 0.85714286565780639648 ;  /* 0x3f5b6db718187820 */ /* 0x000fe20000400000 */
[----:B------:R-:W-:Y:S01]  /*1ba00*/  FMUL R25, R25, 0.28571426868438720703 ;  /* 0x3e92492419197820 */ /* 0x000fe20000400000 */
[-C--:B------:R-:W-:Y:S01]  /*1ba10*/  FFMA R50, -R48, R29.reuse, 3.75 ;  /* 0x4070000030327423 */ /* 0x080fe2000000011d */
[----:B------:R-:W-:Y:S01]  /*1ba20*/  FFMA R28, R14, 0.57142853736877441406, -R8 ;  /* 0x3f1249240e1c7823 */ /* 0x000fe20000000808 */
[----:B------:R-:W-:Y:S01]  /*1ba30*/  FMUL R26, R26, 0.71428573131561279297 ;  /* 0x3f36db6e1a1a7820 */ /* 0x000fe20000400000 */
[----:B------:R-:W-:Y:S01]  /*1ba40*/  FMUL R27, R27, 0.14285707473754882812 ;  /* 0x3e1249201b1b7820 */ /* 0x000fe20000400000 */
[----:B------:R-:W-:Y:S01]  /*1ba50*/  CS2R R30, SRZ ;  /* 0x00000000001e7805 */ /* 0x000fe2000001ff00 */
[--C-:B------:R-:W-:Y:S01]  /*1ba60*/  FFMA R24, R24, 0.85714286565780639648, R29.reuse ;  /* 0x3f5b6db718187823 */ /* 0x100fe2000000001d */
[--C-:B------:R-:W-:Y:S01]  /*1ba70*/  FFMA R25, R25, 0.28571426868438720703, R29.reuse ;  /* 0x3e92492419197823 */ /* 0x100fe2000000001d */
[-C--:B------:R-:W-:Y:S01]  /*1ba80*/  FFMA R50, R50, R29.reuse, -6 ;  /* 0xc0c0000032327423 */ /* 0x080fe2000000001d */
[----:B------:R-:W-:Y:S01]  /*1ba90*/  FMUL R28, R28, 0.57142853736877441406 ;  /* 0x3f1249241c1c7820 */ /* 0x000fe20000400000 */
[--C-:B------:R-:W-:Y:S01]  /*1baa0*/  FFMA R26, R26, 0.71428573131561279297, R29.reuse ;  /* 0x3f36db6e1a1a7823 */ /* 0x100fe2000000001d */
[----:B------:R-:W-:Y:S01]  /*1bab0*/  FFMA R27, R27, 0.14285707473754882812, R29 ;  /* 0x3e1249201b1b7823 */ /* 0x000fe2000000001d */
[----:B------:R-:W-:Y:S04]  /*1bac0*/  STL [R1+0x69c], R24 ;  /* 0x00069c1801007387 */ /* 0x000fe80000100800 */
[----:B----4-:R0:W4:Y:S01]  /*1bad0*/  @!P0 LDG.E.EL R30, desc[UR18][R32.64] ;  /* 0x00000012201e8981 */ /* 0x010122000c2e1900 */
[----:B------:R-:W-:-:S03]  /*1bae0*/  FFMA R50, R50, R29, 3 ;  /* 0x4040000032327423 */ /* 0x000fc6000000001d */
[----:B------:R1:W-:Y:S01]  /*1baf0*/  STL [R1+0x6a0], R25 ;  /* 0x0006a01901007387 */ /* 0x0003e20000100800 */
[----:B------:R-:W-:-:S03]  /*1bb00*/  FFMA R28, R28, 0.57142853736877441406, R29 ;  /* 0x3f1249241c1c7823 */ /* 0x000fc6000000001d */
[----:B------:R-:W-:Y:S01]  /*1bb10*/  STL [R1+0x6a4], R26 ;  /* 0x0006a41a01007387 */ /* 0x000fe20000100800 */
[----:B------:R-:W-:-:S03]  /*1bb20*/  IMAD.MOV.U32 R29, RZ, RZ, RZ ;  /* 0x000000ffff1d7224 */ /* 0x000fc600078e00ff */
[----:B------:R-:W-:Y:S01]  /*1bb30*/  STL [R1+0x6a8], R27 ;  /* 0x0006a81b01007387 */ /* 0x000fe20000100800 */
[----:B------:R-:W1:Y:S01]  /*1bb40*/  S2R R0, SR_TID.X ;  /* 0x0000000000007919 */ /* 0x000e620000002100 */
[----:B------:R-:W-:Y:S02]  /*1bb50*/  IMAD.MOV.U32 R42, RZ, RZ, 0x3fa00000 ;  /* 0x3fa00000ff2a7424 */ /* 0x000fe400078e00ff */
[----:B------:R-:W-:Y:S01]  /*1bb60*/  IMAD.MOV.U32 R43, RZ, RZ, 0x3f124924 ;  /* 0x3f124924ff2b7424 */ /* 0x000fe200078e00ff */
[----:B0-----:R-:W-:Y:S01]  /*1bb70*/  CS2R R32, SRZ ;  /* 0x0000000000207805 */ /* 0x001fe2000001ff00 */
[----:B---3--:R-:W3:Y:S04]  /*1bb80*/  @!P0 LDG.E.EL R29, desc[UR18][R10.64] ;  /* 0x000000120a1d8981 */ /* 0x008ee8000c2e1900 */
[----:B------:R-:W3:Y:S04]  /*1bb90*/  @!P0 LDG.E.EL R31, desc[UR18][R40.64] ;  /* 0x00000012281f8981 */ /* 0x000ee8000c2e1900 */
[----:B------:R0:W3:Y:S04]  /*1bba0*/  @!P0 LDG.E.EL R32, desc[UR18][R34.64] ;  /* 0x0000001222208981 */ /* 0x0000e8000c2e1900 */
[----:B------:R1:W3:Y:S01]  /*1bbb0*/  @!P0 LDG.E.EL R33, desc[UR18][R38.64] ;  /* 0x0000001226218981 */ /* 0x0002e2000c2e1900 */
[----:B0-----:R-:W-:-:S06]  /*1bbc0*/  CS2R R34, SRZ ;  /* 0x0000000000227805 */ /* 0x001fcc000001ff00 */
[----:B------:R0:W3:Y:S04]  /*1bbd0*/  @!P0 LDG.E.EL R34, desc[UR18][R58.64] ;  /* 0x000000123a228981 */ /* 0x0000e8000c2e1900 */
[----:B------:R0:W3:Y:S04]  /*1bbe0*/  @!P0 LDG.E.EL R35, desc[UR18][R60.64] ;  /* 0x000000123c238981 */ /* 0x0000e8000c2e1900 */
[----:B--2---:R2:W-:Y:S04]  /*1bbf0*/  STL [R1+0x698], R23 ;  /* 0x0006981701007387 */ /* 0x0045e80000100800 */
[----:B------:R-:W2:Y:S04]  /*1bc00*/  LDL.LU R57, [R1+0x4d8] ;  /* 0x0004d80001397983 */ /* 0x000ea80000300800 */
[----:B------:R-:W3:Y:S04]  /*1bc10*/  LDL.LU R4, [R1+0x4d4] ;  /* 0x0004d40001047983 */ /* 0x000ee80000300800 */
[----:B------:R-:W3:Y:S04]  /*1bc20*/  LDL.LU R11, [R1+0x4f4] ;  /* 0x0004f400010b7983 */ /* 0x000ee80000300800 */
[----:B-1----:R-:W4:Y:S04]  /*1bc30*/  LDL.LU R25, [R1+0x4ec] ;  /* 0x0004ec0001197983 */ /* 0x002f280000300800 */
        /* <DEDUP_REMOVED lines=15> */
[--C-:B------:R-:W-:Y:S01]  /*1bd30*/  FFMA R37, R14, 0.42857143282890319824, -R8.reuse ;  /* 0x3edb6db70e257823 */ /* 0x100fe20000000808 */
[C-C-:B------:R-:W-:Y:S01]  /*1bd40*/  FFMA R40, R42.reuse, 0.14285713434219360352, -R8.reuse ;  /* 0x3e1249242a287823 */ /* 0x140fe20000000808 */
[C-C-:B------:R-:W-:Y:S01]  /*1bd50*/  FFMA R39, R42.reuse, 0.85714292526245117188, -R8.reuse ;  /* 0x3f5b6db82a277823 */ /* 0x140fe20000000808 */
[C---:B------:R-:W-:Y:S01]  /*1bd60*/  FFMA R38, R42.reuse, 0.42857146263122558594, -R8 ;  /* 0x3edb6db82a267823 */ /* 0x040fe20000000808 */
[----:B------:R-:W1:Y:S01]  /*1bd70*/  S2UR UR4, SR_CgaCtaId ;  /* 0x00000000000479c3 */ /* 0x000e620000008800 */
[----:B------:R-:W-:Y:S01]  /*1bd80*/  FFMA R8, R42, R43, -2.25 ;  /* 0xc01000002a087423 */ /* 0x000fe2000000002b */
[----:B------:R-:W-:-:S02]  /*1bd90*/  IMAD.MOV.U32 R41, RZ, RZ, 0x3f800000 ;  /* 0x3f800000ff297424 */ /* 0x000fc400078e00ff */
[----:B------:R-:W-:Y:S01]  /*1bda0*/  FMUL R37, R37, 0.42857143282890319824 ;  /* 0x3edb6db725257820 */ /* 0x000fe20000400000 */
[----:B------:R-:W-:Y:S02]  /*1bdb0*/  IMAD.MOV.U32 R46, RZ, RZ, 0x40700000 ;  /* 0x40700000ff2e7424 */ /* 0x000fe400078e00ff */
[----:B------:R-:W-:Y:S01]  /*1bdc0*/  FMUL R8, R8, 0.57142853736877441406 ;  /* 0x3f12492408087820 */ /* 0x000fe20000400000 */
[----:B------:R-:W-:Y:S01]  /*1bdd0*/  FFMA R36, R42, R41, -2.25 ;  /* 0xc01000002a247423 */ /* 0x000fe20000000029 */
[----:B------:R-:W-:Y:S01]  /*1bde0*/  FMUL R40, R40, 0.14285713434219360352 ;  /* 0x3e12492428287820 */ /* 0x000fe20000400000 */
[----:B------:R-:W-:Y:S01]  /*1bdf0*/  FMUL R39, R39, 0.85714292526245117188 ;  /* 0x3f5b6db827277820 */ /* 0x000fe20000400000 */
[----:B------:R-:W-:Y:S01]  /*1be00*/  FMUL R38, R38, 0.42857146263122558594 ;  /* 0x3edb6db826267820 */ /* 0x000fe20000400000 */
[----:B------:R-:W-:Y:S01]  /*1be10*/  FFMA R17, R8, R43, 1 ;  /* 0x3f80000008117423 */ /* 0x000fe2000000002b */
[----:B------:R-:W-:Y:S02]  /*1be20*/  IMAD.MOV.U32 R8, RZ, RZ, 0x3f400000 ;  /* 0x3f400000ff087424 */ /* 0x000fe400078e00ff */
[----:B------:R-:W-:Y:S01]  /*1be30*/  FFMA R36, R36, R41, 1 ;  /* 0x3f80000024247423 */ /* 0x000fe20000000029 */
[--C-:B------:R-:W-:Y:S01]  /*1be40*/  FFMA R37, R37, 0.42857143282890319824, R41.reuse ;  /* 0x3edb6db725257823 */ /* 0x100fe20000000029 */
[--C-:B------:R-:W-:Y:S01]  /*1be50*/  FFMA R13, R40, 0.14285713434219360352, R41.reuse ;  /* 0x3e124924280d7823 */ /* 0x100fe20000000029 */
[--C-:B------:R-:W-:Y:S01]  /*1be60*/  FFMA R9, R39, 0.85714292526245117188, R41.reuse ;  /* 0x3f5b6db827097823 */ /* 0x100fe20000000029 */
[----:B------:R-:W-:Y:S01]  /*1be70*/  FFMA R10, R38, 0.42857146263122558594, R41 ;  /* 0x3edb6db8260a7823 */ /* 0x000fe20000000029 */
[C-C-:B------:R-:W-:Y:S01]  /*1be80*/  FFMA R38, -R48.reuse, 1.4285714626312255859, R46.reuse ;  /* 0x3fb6db6e30267823 */ /* 0x140fe2000000012e */
[C-C-:B------:R-:W-:Y:S01]  /*1be90*/  FFMA R39, -R48.reuse, 1.8571429252624511719, R46.reuse ;  /* 0x3fedb6dc30277823 */ /* 0x140fe2000000012e */
[C-C-:B------:R-:W-:Y:S01]  /*1bea0*/  FFMA R40, -R48.reuse, 1.285714268684387207, R46.reuse ;  /* 0x3fa4924930287823 */ /* 0x140fe2000000012e */
[C-C-:B------:R-:W-:Y:S01]  /*1beb0*/  FFMA R41, -R48.reuse, 1.714285731315612793, R46.reuse ;  /* 0x3fdb6db730297823 */ /* 0x140fe2000000012e */
[----:B------:R-:W-:Y:S01]  /*1bec0*/  FFMA R42, -R48, 1.1428570747375488281, R46 ;  /* 0x3f924924302a7823 */ /* 0x000fe2000000012e */
[----:B------:R-:W-:-:S02]  /*1bed0*/  IMAD.MOV.U32 R43, RZ, RZ, 0x40c00000 ;  /* 0x40c00000ff2b7424 */ /* 0x000fc400078e00ff */
[--C-:B------:R-:W-:Y:S01]  /*1bee0*/  FFMA R48, -R48, 1.5714285373687744141, R46.reuse ;  /* 0x3fc9249230307823 */ /* 0x100fe2000000012e */
[----:B------:R-:W-:Y:S01]  /*1bef0*/  FFMA R8, -R8, 2, R46 ;  /* 0x4000000008087823 */ /* 0x000fe2000000012e */
[----:B------:R-:W-:Y:S02]  /*1bf00*/  IMAD.MOV.U32 R44, RZ, RZ, 0x40400000 ;  /* 0x40400000ff2c7424 */ /* 0x000fe400078e00ff */
[--C-:B------:R-:W-:Y:S01]  /*1bf10*/  FFMA R38, R38, 1.4285714626312255859, -R43.reuse ;  /* 0x3fb6db6e26267823 */ /* 0x100fe2000000082b */
[--C-:B------:R-:W-:Y:S01]  /*1bf20*/  FFMA R39, R39, 1.8571429252624511719, -R43.reuse ;  /* 0x3fedb6dc27277823 */ /* 0x100fe2000000082b */
[--C-:B------:R-:W-:Y:S01]  /*1bf30*/  FFMA R40, R40, 1.285714268684387207, -R43.reuse ;  /* 0x3fa4924928287823 */ /* 0x100fe2000000082b */
[--C-:B------:R-:W-:Y:S01]  /*1bf40*/  FFMA R41, R41, 1.714285731315612793, -R43.reuse ;  /* 0x3fdb6db729297823 */ /* 0x100fe2000000082b */
[--C-:B------:R-:W-:Y:S01]  /*1bf50*/  FFMA R48, R48, 1.5714285373687744141, -R43.reuse ;  /* 0x3fc9249230307823 */ /* 0x100fe2000000082b */
[--C-:B------:R-:W-:Y:S01]  /*1bf60*/  FFMA R42, R42, 1.1428570747375488281, -R43.reuse ;  /* 0x3f9249242a2a7823 */ /* 0x100fe2000000082b */
[----:B------:R-:W-:Y:S01]  /*1bf70*/  FFMA R43, R8, 2, -R43 ;  /* 0x40000000082b7823 */ /* 0x000fe2000000082b */
[----:B------:R-:W-:Y:S01]  /*1bf80*/  IMAD.MOV.U32 R47, RZ, RZ, 0x3fc92492 ;  /* 0x3fc92492ff2f7424 */ /* 0x000fe200078e00ff */
[----:B------:R-:W-:Y:S01]  /*1bf90*/  SHF.R.U32.HI R49, RZ, 0x6, R0 ;  /* 0x00000006ff317819 */ /* 0x000fe20000011600 */
[----:B------:R-:W-:-:S02]  /*1bfa0*/  IMAD.SHL.U32 R45, R0, 0x40, RZ ;  /* 0x00000040002d7824 */ /* 0x000fc400078e00ff */
[----:B------:R-:W-:Y:S02]  /*1bfb0*/  IMAD.MOV.U32 R51, RZ, RZ, 0x40000000 ;  /* 0x40000000ff337424 */ /* 0x000fe400078e00ff */
[--C-:B------:R-:W-:Y:S01]  /*1bfc0*/  FFMA R38, R38, 1.4285714626312255859, R44.reuse ;  /* 0x3fb6db6e26267823 */ /* 0x100fe2000000002c */
[--C-:B------:R-:W-:Y:S01]  /*1bfd0*/  FFMA R39, R39, 1.8571429252624511719, R44.reuse ;  /* 0x3fedb6dc27277823 */ /* 0x100fe2000000002c */
[--C-:B------:R-:W-:Y:S01]  /*1bfe0*/  FFMA R40, R40, 1.285714268684387207, R44.reuse ;  /* 0x3fa4924928287823 */ /* 0x100fe2000000002c */
[--C-:B------:R-:W-:Y:S01]  /*1bff0*/  FFMA R41, R41, 1.714285731315612793, R44.reuse ;  /* 0x3fdb6db729297823 */ /* 0x100fe2000000002c */
[--C-:B------:R-:W-:Y:S01]  /*1c000*/  FFMA R48, R48, 1.5714285373687744141, R44.reuse ;  /* 0x3fc9249230307823 */ /* 0x100fe2000000002c */
[--C-:B------:R-:W-:Y:S01]  /*1c010*/  FFMA R42, R42, 1.1428570747375488281, R44.reuse ;  /* 0x3f9249242a2a7823 */ /* 0x100fe2000000002c */
[----:B------:R-:W-:Y:S01]  /*1c020*/  FFMA R0, R43, 2, R44 ;  /* 0x400000002b007823 */ /* 0x000fe2000000002c */
[----:B------:R-:W-:Y:S01]  /*1c030*/  UMOV UR5, 0x400 ;  /* 0x0000040000057882 */ /* 0x000fe20000000000 */
[----:B------:R-:W4:Y:S01]  /*1c040*/  LDL.LU R12, [R1+0x5d8] ;  /* 0x0005d800010c7983 */ /* 0x000f220000300800 */
[----:B-1----:R-:W-:Y:S01]  /*1c050*/  UPRMT UR4, UR4, 0x654, UR5 ;  /* 0x0000065404047896 */ /* 0x002fe20008000005 */
[----:B------:R-:W-:-:S02]  /*1c060*/  FFMA R46, R47, -0.75, R46 ;  /* 0xbf4000002f2e7823 */ /* 0x000fc4000000002e */
[----:B------:R-:W4:Y:S04]  /*1c070*/  LDL.LU R16, [R1+0x144] ;  /* 0x0001440001107983 */ /* 0x000f280000300800 */
[----:B------:R-:W4:Y:S01]  /*1c080*/  LDL.LU R15, [R1+0x148] ;  /* 0x00014800010f7983 */ /* 0x000f220000300800 */
[----:B------:R-:W-:Y:S01]  /*1c090*/  FFMA R8, R8, R51, -6 ;  /* 0xc0c0000008087423 */ /* 0x000fe20000000033 */
[----:B------:R-:W-:Y:S02]  /*1c0a0*/  SGXT.U32 R49, R49, 0x3 ;  /* 0x000000033131781a */ /* 0x000fe40000000000 */
[----:B------:R-:W-:Y:S01]  /*1c0b0*/  LOP3.LUT R45, R45, 0xfc0, RZ, 0xc0, !PT ;  /* 0x00000fc02d2d7812 */ /* 0x000fe200078ec0ff */
[----:B------:R-:W-:Y:S01]  /*1c0c0*/  FFMA R46, R46, R47, -6 ;  /* 0xc0c000002e2e7423 */ /* 0x000fe2000000002f */
[----:B------:R-:W-:-:S02]  /*1c0d0*/  FFMA R3, R8, R51, 3 ;  /* 0x4040000008037423 */ /* 0x000fc40000000033 */
[C---:B------:R-:W-:Y:S02]  /*1c0e0*/  LOP3.LUT R8, R45.reuse, R49, RZ, 0xfc, !PT ;  /* 0x000000312d087212 */ /* 0x040fe400078efcff */
[----:B------:R-:W-:Y:S01]  /*1c0f0*/  LEA.HI R43, R45, UR4, RZ, 0x1e ;  /* 0x000000042d2b7c11 */ /* 0x000fe2000f8ff0ff */
[-C--:B--2---:R-:W-:Y:S02]  /*1c100*/  FMUL R44, R57, R7.reuse ;  /* 0x00000007392c7220 */ /* 0x084fe40000400000 */
[----:B------:R-:W2:Y:S02]  /*1c110*/  LDL.LU R57, [R1+0x5c8] ;  /* 0x0005c80001397983 */ /* 0x000ea40000300800 */
[----:B---3--:R-:W-:Y:S02]  /*1c120*/  FFMA R44, R11, R6, R44 ;  /* 0x000000060b2c7223 */ /* 0x008fe4000000002c */
[----:B------:R-:W3:Y:S01]  /*1c130*/  LDL.LU R11, [R1+0x14c] ;  /* 0x00014c00010b7983 */ /* 0x000ee20000300800 */
[----:B------:R-:W-:Y:S01]  /*1c140*/  FMUL R45, R4, R7 ;  /* 0x00000007042d7220 */ /* 0x000fe20000400000 */
[----:B------:R-:W-:Y:S01]  /*1c150*/  FFMA R4, R46, R47, 3 ;  /* 0x404000002e047423 */ /* 0x000fe2000000002f */
[----:B----4-:R-:W-:-:S04]  /*1c160*/  FMUL R46, R24, R7 ;  /* 0x00000007182e7220 */ /* 0x010fc80000400000 */
[----:B------:R-:W-:Y:S01]  /*1c170*/  FFMA R46, R58, R6, R46 ;  /* 0x000000063a2e7223 */ /* 0x000fe2000000002e */
[----:B------:R-:W-:Y:S01]  /*1c180*/  SEL R53, R53, RZ, !P0 ;  /* 0x000000ff35357207 */ /* 0x000fe20004000000 */
[----:B------:R-:W4:Y:S01]  /*1c190*/  LDL.LU R58, [R1+0x5c4] ;  /* 0x0005c400013a7983 */ /* 0x000f220000300800 */
[----:B------:R-:W-:-:S03]  /*1c1a0*/  SEL R49, R60, RZ, !P0 ;  /* 0x000000ff3c317207 */ /* 0x000fc60004000000 */
[----:B------:R-:W4:Y:S01]  /*1c1b0*/  LDL.LU R60, [R1+0x150] ;  /* 0x00015000013c7983 */ /* 0x000f220000300800 */
[----:B------:R-:W-:Y:S01]  /*1c1c0*/  FFMA R46, R59, R5, R46 ;  /* 0x000000053b2e7223 */ /* 0x000fe2000000002e */
[----:B------:R-:W-:Y:S02]  /*1c1d0*/  FADD R53, R53, R61 ;  /* 0x0000003d35357221 */ /* 0x000fe40000000000 */
[----:B------:R-:W4:Y:S04]  /*1c1e0*/  LDL.LU R59, [R1+0x154] ;  /* 0x00015400013b7983 */ /* 0x000f280000300800 */
[----:B------:R-:W4:Y:S04]  /*1c1f0*/  LDL.LU R61, [R1+0x59c] ;  /* 0x00059c00013d7983 */ /* 0x000f280000300800 */
[----:B------:R-:W4:Y:S04]  /*1c200*/  LDL.LU R23, [R1+0x4bc] ;  /* 0x0004bc0001177983 */ /* 0x000f280000300800 */
[----:B------:R-:W4:Y:S01]  /*1c210*/  LDL.LU R27, [R1+0x158] ;  /* 0x00015800011b7983 */ /* 0x000f220000300800 */
[----:B------:R-:W-:Y:S01]  /*1c220*/  FFMA R45, R25, R6, R45 ;  /* 0x00000006192d7223 */ /* 0x000fe2000000002d */
[----:B------:R-:W-:-:S02]  /*1c230*/  FMUL R47, R2, R7 ;  /* 0x00000007022f7220 */ /* 0x000fc40000400000 */
[----:B------:R-:W4:Y:S04]  /*1c240*/  LDL.LU R26, [R1+0x15c] ;  /* 0x00015c00011a7983 */ /* 0x000f280000300800 */
[----:B------:R-:W4:Y:S04]  /*1c250*/  LDL.LU R25, [R1+0x498] ;  /* 0x0004980001197983 */ /* 0x000f280000300800 */
[----:B------:R-:W4:Y:S01]  /*1c260*/  LDL.LU R24, [R1+0x464] ;  /* 0x0004640001187983 */ /* 0x000f220000300800 */
[----:B------:R-:W-:-:S03]  /*1c270*/  FMUL R51, R22, R7 ;  /* 0x0000000716337220 */ /* 0x000fc60000400000 */
[----:B------:R-:W4:Y:S01]  /*1c280*/  LDL.LU R2, [R1+0x460] ;  /* 0x0004600001027983 */ /* 0x000f220000300800 */
[----:B------:R-:W-:-:S03]  /*1c290*/  FFMA R47, R21, R6, R47 ;  /* 0x00000006152f7223 */ /* 0x000fc6000000002f */
[----:B------:R-:W4:Y:S04]  /*1c2a0*/  LDL.LU R22, [R1+0x444] ;  /* 0x0004440001167983 */ /* 0x000f280000300800 */
[----:B------:R-:W4:Y:S01]  /*1c2b0*/  LDL.LU R21, [R1+0x45c] ;  /* 0x00045c0001157983 */ /* 0x000f220000300800 */
[----:B------:R-:W-:Y:S01]  /*1c2c0*/  FMUL R55, R55, R7 ;  /* 0x0000000737377220 */ /* 0x000fe20000400000 */
[-C--:B------:R-:W-:Y:S01]  /*1c2d0*/  FFMA R44, R19, R5.reuse, R44 ;  /* 0x00000005132c7223 */ /* 0x080fe2000000002c */
[----:B------:R-:W-:Y:S02]  /*1c2e0*/  FFMA R45, R18, R5, R45 ;  /* 0x00000005122d7223 */ /* 0x000fe4000000002d */
[-C--:B------:R-:W-:Y:S02]  /*1c2f0*/  FFMA R55, R20, R6.reuse, R55 ;  /* 0x0000000614377223 */ /* 0x080fe40000000037 */
[----:B------:R-:W4:Y:S04]  /*1c300*/  LDL.LU R20, [R1+0x458] ;  /* 0x0004580001147983 */ /* 0x000f280000300800 */
[----:B------:R-:W4:Y:S04]  /*1c310*/  LDL.LU R19, [R1+0x454] ;  /* 0x0004540001137983 */ /* 0x000f280000300800 */
[----:B------:R-:W4:Y:S01]  /*1c320*/  LDL.LU R18, [R1+0x4d0] ;  /* 0x0004d00001127983 */ /* 0x000f220000300800 */
[----:B------:R-:W-:Y:S01]  /*1c330*/  IMAD R8, R8, 0x4, R43 ;  /* 0x0000000408087824 */ /* 0x000fe200078e022b */
[----:B------:R-:W-:Y:S01]  /*1c340*/  SEL R52, R52, RZ, !P0 ;  /* 0x000000ff34347207 */ /* 0x000fe20004000000 */
[----:B------:R-:W-:Y:S01]  /*1c350*/  FMUL R53, R7, R53 ;  /* 0x0000003507357220 */ /* 0x000fe20000400000 */
[----:B------:R-:W-:Y:S01]  /*1c360*/  FFMA R51, R54, R6, R51 ;  /* 0x0000000636337223 */ /* 0x000fe20000000033 */
[----:B------:R-:W-:-:S02]  /*1c370*/  SEL R43, R12, RZ, !P0 ;  /* 0x000000ff0c2b7207 */ /* 0x000fc40004000000 */
[----:B------:R-:W4:Y:S01]  /*1c380*/  LDL.LU R12, [R1+0x528] ;  /* 0x00052800010c7983 */ /* 0x000f220000300800 */
[----:B------:R-:W-:Y:S01]  /*1c390*/  FADD R49, R49, R16 ;  /* 0x0000001031317221 */ /* 0x000fe20000000000 */
[----:B------:R-:W-:Y:S02]  /*1c3a0*/  FADD R52, R52, R15 ;  /* 0x0000000f34347221 */ /* 0x000fe40000000000 */
[----:B------:R-:W4:Y:S04]  /*1c3b0*/  LDL.LU R16, [R1+0x4f0] ;  /* 0x0004f00001107983 */ /* 0x000f280000300800 */
[----:B------:R-:W4:Y:S01]  /*1c3c0*/  LDL.LU R15, [R1+0x53c] ;  /* 0x00053c00010f7983 */ /* 0x000f220000300800 */
[----:B------:R-:W-:Y:S01]  /*1c3d0*/  FFMA R49, R6, R49, R53 ;  /* 0x0000003106317223 */ /* 0x000fe20000000035 */
[----:B------:R-:W-:Y:S01]  /*1c3e0*/  FMUL R52, R7, R52 ;  /* 0x0000003407347220 */ /* 0x000fe20000400000 */
[----:B---3--:R-:W-:-:S02]  /*1c3f0*/  FADD R43, R43, R11 ;  /* 0x0000000b2b2b7221 */ /* 0x008fc40000000000 */
[----:B------:R-:W3:Y:S04]  /*1c400*/  LDL.LU R11, [R1+0x440] ;  /* 0x00044000010b7983 */ /* 0x000ee80000300800 */
[----:B------:R-:W3:Y:S01]  /*1c410*/  LDL.LU R53, [R1+0x5a8] ;  /* 0x0005a80001357983 */ /* 0x000ee20000300800 */
[----:B--2---:R-:W-:Y:S02]  /*1c420*/  SEL R57, R57, RZ, !P0 ;  /* 0x000000ff39397207 */ /* 0x004fe40004000000 */
[----:B----4-:R-:W-:Y:S02]  /*1c430*/  SEL R54, R58, RZ, !P0 ;  /* 0x000000ff3a367207 */ /* 0x010fe40004000000 */
[----:B------:R-:W2:Y:S01]  /*1c440*/  LDL.LU R58, [R1+0x160] ;  /* 0x00016000013a7983 */ /* 0x000ea20000300800 */
[----:B------:R-:W-:-:S03]  /*1c450*/  FADD R57, R57, R60 ;  /* 0x0000003c39397221 */ /* 0x000fc60000000000 */
[----:B------:R-:W4:Y:S01]  /*1c460*/  LDL.LU R60, [R1+0x164] ;  /* 0x00016400013c7983 */ /* 0x000f220000300800 */
[----:B------:R-:W-:Y:S01]  /*1c470*/  FADD R54, R54, R59 ;  /* 0x0000003b36367221 */ /* 0x000fe20000000000 */
[----:B------:R-:W-:Y:S02]  /*1c480*/  FFMA R43, R6, R43, R52 ;  /* 0x0000002b062b7223 */ /* 0x000fe40000000034 */
[----:B------:R-:W4:Y:S01]  /*1c490*/  LDL.LU R59, [R1+0x168] ;  /* 0x00016800013b7983 */ /* 0x000f220000300800 */
[----:B------:R-:W-:-:S03]  /*1c4a0*/  SEL R52, R61, RZ, !P0 ;  /* 0x000000ff3d347207 */ /* 0x000fc60004000000 */
[----:B------:R-:W4:Y:S01]  /*1c4b0*/  LDL.LU R61, [R1+0x16c] ;  /* 0x00016c00013d7983 */ /* 0x000f220000300800 */
[----:B------:R-:W-:-:S03]  /*1c4c0*/  FFMA R45, R21, R56, R45 ;  /* 0x00000038152d7223 */ /* 0x000fc6000000002d */
[----:B------:R-:W4:Y:S01]  /*1c4d0*/  LDL.LU R21, [R1+0x42c] ;  /* 0x00042c0001157983 */ /* 0x000f220000300800 */
[C---:B------:R-:W-:Y:S01]  /*1c4e0*/  FFMA R49, R5.reuse, R57, R49 ;  /* 0x0000003905317223 */ /* 0x040fe20000000031 */
[----:B------:R-:W-:Y:S02]  /*1c4f0*/  FFMA R43, R5, R54, R43 ;  /* 0x00000036052b7223 */ /* 0x000fe4000000002b */
[----:B------:R-:W4:Y:S01]  /*1c500*/  LDL.LU R57, [R1+0x430] ;  /* 0x0004300001397983 */ /* 0x000f220000300800 */
[----:B------:R-:W-:Y:S01]  /*1c510*/  FFMA R46, R20, R56, R46 ;  /* 0x00000038142e7223 */ /* 0x000fe2000000002e */
[----:B------:R-:W-:Y:S02]  /*1c520*/  SEL R54, R18, RZ, !P0 ;  /* 0x000000ff12367207 */ /* 0x000fe40004000000 */
[----:B------:R-:W4:Y:S04]  /*1c530*/  LDL.LU R20, [R1+0x41c] ;  /* 0x00041c0001147983 */ /* 0x000f280000300800 */
[----:B------:R-:W4:Y:S01]  /*1c540*/  LDL.LU R18, [R1+0x414] ;  /* 0x0004140001127983 */ /* 0x000f220000300800 */
[-C--:B------:R-:W-:Y:S01]  /*1c550*/  FFMA R51, R25, R5.reuse, R51 ;  /* 0x0000000519337223 */ /* 0x080fe20000000033 */
[----:B------:R-:W-:Y:S01]  /*1c560*/  FFMA R47, R23, R5, R47 ;  /* 0x00000005172f7223 */ /* 0x000fe2000000002f */
[----:B------:R-:W-:-:S02]  /*1c570*/  FADD R52, R52, R26 ;  /* 0x0000001a34347221 */ /* 0x000fc40000000000 */
[-C--:B------:R-:W-:Y:S01]  /*1c580*/  FFMA R51, R22, R56.reuse, R51 ;  /* 0x0000003816337223 */ /* 0x080fe20000000033 */
[----:B------:R-:W-:Y:S01]  /*1c590*/  FFMA R47, R19, R56, R47 ;  /* 0x00000038132f7223 */ /* 0x000fe2000000002f */
[----:B------:R-:W-:Y:S01]  /*1c5a0*/  FFMA R43, R56, R52, R43 ;  /* 0x00000034382b7223 */ /* 0x000fe2000000002b */
[----:B------:R-:W4:Y:S01]  /*1c5b0*/  LDL.LU R19, [R1+0x450] ;  /* 0x0004500001137983 */ /* 0x000f220000300800 */
[----:B------:R-:W-:Y:S01]  /*1c5c0*/  FMUL R48, R51, R48 ;  /* 0x0000003033307220 */ /* 0x000fe20000400000 */
[----:B------:R-:W-:Y:S01]  /*1c5d0*/  FFMA R55, R24, R5, R55 ;  /* 0x0000000518377223 */ /* 0x000fe20000000037 */
[----:B------:R-:W-:Y:S01]  /*1c5e0*/  FFMA R44, R2, R56, R44 ;  /* 0x00000038022c7223 */ /* 0x000fe2000000002c */
[----:B------:R-:W-:Y:S02]  /*1c5f0*/  SEL R52, R12, RZ, !P0 ;  /* 0x000000ff0c347207 */ /* 0x000fe40004000000 */
[----:B------:R-:W4:Y:S01]  /*1c600*/  LDL.LU R12, [R1+0x410] ;  /* 0x00041000010c7983 */ /* 0x000f220000300800 */
[----:B------:R-:W-:-:S02]  /*1c610*/  SEL R51, R15, RZ, !P0 ;  /* 0x000000ff0f337207 */ /* 0x000fc40004000000 */
[----:B---3--:R-:W-:-:S05]  /*1c620*/  SEL R53, R53, RZ, !P0 ;  /* 0x000000ff35357207 */ /* 0x008fca0004000000 */
[----:B------:R-:W-:-:S04]  /*1c630*/  FADD R53, R53, R27 ;  /* 0x0000001b35357221 */ /* 0x000fc80000000000 */
[----:B------:R-:W-:Y:S01]  /*1c640*/  FFMA R49, R56, R53, R49 ;  /* 0x0000003538317223 */ /* 0x000fe20000000031 */
[----:B------:R-:W-:Y:S01]  /*1c650*/  SEL R53, R16, RZ, !P0 ;  /* 0x000000ff10357207 */ /* 0x000fe20004000000 */
[----:B--2---:R-:W-:Y:S01]  /*1c660*/  FADD R54, R54, R58 ;  /* 0x0000003a36367221 */ /* 0x004fe20000000000 */
[----:B------:R-:W2:Y:S04]  /*1c670*/  LDL.LU R16, [R1+0x448] ;  /* 0x0004480001107983 */ /* 0x000ea80000300800 */
[----:B------:R-:W3:Y:S04]  /*1c680*/  LDL.LU R15, [R1+0x43c] ;  /* 0x00043c00010f7983 */ /* 0x000ee80000300800 */
[----:B------:R-:W0:Y:S01]  /*1c690*/  LDL.LU R58, [R1+0x4c0] ;  /* 0x0004c000013a7983 */ /* 0x000e220000300800 */
[----:B----4-:R-:W-:-:S03]  /*1c6a0*/  FADD R52, R52, R60 ;  /* 0x0000003c34347221 */ /* 0x010fc60000000000 */
[----:B------:R-:W4:Y:S04]  /*1c6b0*/  LDL.LU R27, [R1+0x438] ;  /* 0x00043800011b7983 */ /* 0x000f280000300800 */
[----:B------:R-:W4:Y:S04]  /*1c6c0*/  LDL.LU R60, [R1+0x530] ;  /* 0x00053000013c7983 */ /* 0x000f280000300800 */
[----:B------:R-:W4:Y:S04]  /*1c6d0*/  LDL.LU R26, [R1+0x418] ;  /* 0x00041800011a7983 */ /* 0x000f280000300800 */
[----:B------:R-:W4:Y:S01]  /*1c6e0*/  LDL.LU R25, [R1+0x40c] ;  /* 0x00040c0001197983 */ /* 0x000f220000300800 */
[----:B------:R-:W-:Y:S01]  /*1c6f0*/  FFMA R55, R11, R56, R55 ;  /* 0x000000380b377223 */ /* 0x000fe20000000037 */
[----:B------:R-:W-:-:S02]  /*1c700*/  FADD R53, R53, R59 ;  /* 0x0000003b35357221 */ /* 0x000fc40000000000 */
[----:B------:R-:W4:Y:S04]  /*1c710*/  LDL.LU R24, [R1+0x170] ;  /* 0x0001700001187983 */ /* 0x000f280000300800 */
[----:B------:R-:W4:Y:S01]  /*1c720*/  LDL.LU R59, [R1+0x4b4] ;  /* 0x0004b400013b7983 */ /* 0x000f220000300800 */
[----:B------:R-:W-:Y:S01]  /*1c730*/  FMUL R54, R7, R54 ;  /* 0x0000003607367220 */ /* 0x000fe20000400000 */
[----:B------:R-:W-:Y:S02]  /*1c740*/  FADD R51, R51, R61 ;  /* 0x0000003d33337221 */ /* 0x000fe40000000000 */
[----:B------:R-:W4:Y:S04]  /*1c750*/  LDL.LU R23, [R1+0x174] ;  /* 0x0001740001177983 */ /* 0x000f280000300800 */
[----:B------:R-:W4:Y:S04]  /*1c760*/  LDL.LU R61, [R1+0x524] ;  /* 0x00052400013d7983 */ /* 0x000f280000300800 */
[----:B------:R-:W4:Y:S01]  /*1c770*/  LDL.LU R2, [R1+0x178] ;  /* 0x0001780001027983 */ /* 0x000f220000300800 */
[----:B------:R-:W-:Y:S01]  /*1c780*/  FMUL R11, R55, R50 ;  /* 0x00000032370b7220 */ /* 0x000fe20000400000 */
[----:B------:R-:W-:Y:S01]  /*1c790*/  FMUL R49, R50, R49 ;  /* 0x0000003132317220 */ /* 0x000fe20000400000 */
[----:B------:R-:W-:Y:S01]  /*1c7a0*/  FMUL R55, R7, R21 ;  /* 0x0000001507377220 */ /* 0x000fe20000400000 */
[----:B------:R-:W4:Y:S04]  /*1c7b0*/  LDL.LU R22, [R1+0x17c] ;  /* 0x00017c0001167983 */ /* 0x000f280000300800 */
[----:B------:R-:W4:Y:S01]  /*1c7c0*/  LDL.LU R21, [R1+0x424] ;  /* 0x0004240001157983 */ /* 0x000f220000300800 */
[----:B------:R-:W-:-:S03]  /*1c7d0*/  FFMA R50, R6, R53, R54 ;  /* 0x0000003506327223 */ /* 0x000fc60000000036 */
[----:B------:R-:W4:Y:S01]  /*1c7e0*/  LDL.LU R54, [R1+0x44c] ;  /* 0x00044c0001367983 */ /* 0x000f220000300800 */
[C---:B------:R-:W-:Y:S01]  /*1c7f0*/  FMUL R52, R7.reuse, R52 ;  /* 0x0000003407347220 */ /* 0x040fe20000400000 */
[----:B------:R-:W-:-:S03]  /*1c800*/  FMUL R53, R7, R18 ;  /* 0x0000001207357220 */ /* 0x000fc60000400000 */
[----:B------:R-:W-:Y:S01]  /*1c810*/  FFMA R51, R6, R51, R52 ;  /* 0x0000003306337223 */ /* 0x000fe20000000034 */
[C---:B------:R-:W-:Y:S02]  /*1c820*/  FMUL R52, R7.reuse, R20 ;  /* 0x0000001407347220 */ /* 0x040fe40000400000 */
[----:B------:R-:W4:Y:S04]  /*1c830*/  LDL.LU R20, [R1+0x428] ;  /* 0x0004280001147983 */ /* 0x000f280000300800 */
[----:B------:R-:W4:Y:S01]  /*1c840*/  LDL.LU R18, [R1+0x420] ;  /* 0x0004200001127983 */ /* 0x000f220000300800 */
[----:B------:R-:W-:-:S04]  /*1c850*/  FMUL R57, R7, R57 ;  /* 0x0000003907397220 */ /* 0x000fc80000400000 */
[C---:B------:R-:W-:Y:S02]  /*1c860*/  FFMA R57, R6.reuse, R19, R57 ;  /* 0x0000001306397223 */ /* 0x040fe40000000039 */
[----:B------:R-:W4:Y:S01]  /*1c870*/  LDL.LU R19, [R1+0x408] ;  /* 0x0004080001137983 */ /* 0x000f220000300800 */
[C---:B--2---:R-:W-:Y:S01]  /*1c880*/  FFMA R52, R6.reuse, R16, R52 ;  /* 0x0000001006347223 */ /* 0x044fe20000000034 */
[----:B---3--:R-:W-:Y:S01]  /*1c890*/  FFMA R53, R6, R15, R53 ;  /* 0x0000000f06357223 */ /* 0x008fe20000000035 */
[----:B0-----:R-:W-:Y:S01]  /*1c8a0*/  SEL R58, R58, RZ, !P0 ;  /* 0x000000ff3a3a7207 */ /* 0x001fe20004000000 */
[----:B----4-:R-:W-:-:S04]  /*1c8b0*/  FFMA R57, R5, R25, R57 ;  /* 0x0000001905397223 */ /* 0x010fc80000000039 */
[----:B------:R-:W-:Y:S01]  /*1c8c0*/  FADD R58, R58, R24 ;  /* 0x000000183a3a7221 */ /* 0x000fe20000000000 */
[----:B------:R-:W-:Y:S01]  /*1c8d0*/  SEL R59, R59, RZ, !P0 ;  /* 0x000000ff3b3b7207 */ /* 0x000fe20004000000 */
[C---:B------:R-:W-:Y:S01]  /*1c8e0*/  FFMA R55, R6.reuse, R54, R55 ;  /* 0x0000003606377223 */ /* 0x040fe20000000037 */
[----:B------:R-:W-:Y:S02]  /*1c8f0*/  FMUL R54, R7, R12 ;  /* 0x0000000c07367220 */ /* 0x000fe40000400000 */
[----:B------:R-:W2:Y:S04]  /*1c900*/  LDL.LU R12, [R1+0x404] ;  /* 0x00040400010c7983 */ /* 0x000ea80000300800 */
[----:B------:R-:W3:Y:S04]  /*1c910*/  LDL.LU R16, [R1+0x400] ;  /* 0x0004000001107983 */ /* 0x000ee80000300800 */
[----:B------:R-:W4:Y:S01]  /*1c920*/  LDL.LU R15, [R1+0x1cc] ;  /* 0x0001cc00010f7983 */ /* 0x000f220000300800 */
[----:B------:R-:W-:Y:S01]  /*1c930*/  FFMA R54, R6, R27, R54 ;  /* 0x0000001b06367223 */ /* 0x000fe20000000036 */
[----:B------:R-:W-:-:S02]  /*1c940*/  FFMA R55, R5, R26, R55 ;  /* 0x0000001a05377223 */ /* 0x000fc40000000037 */
[----:B------:R-:W4:Y:S04]  /*1c950*/  LDL.LU R27, [R1+0x6a8] ;  /* 0x0006a800011b7983 */ /* 0x000f280000300800 */
[----:B------:R-:W4:Y:S04]  /*1c960*/  LDL.LU R26, [R1+0x6a4] ;  /* 0x0006a400011a7983 */ /* 0x000f280000300800 */
[----:B------:R-:W4:Y:S04]  /*1c970*/  LDL.LU R25, [R1+0x6a0] ;  /* 0x0006a00001197983 */ /* 0x000f280000300800 */
[----:B------:R-:W4:Y:S01]  /*1c980*/  LDL.LU R24, [R1+0x69c] ;  /* 0x00069c0001187983 */ /* 0x000f220000300800 */
[----:B------:R-:W-:-:S03]  /*1c990*/  FADD R59, R59, R2 ;  /* 0x000000023b3b7221 */ /* 0x000fc60000000000 */
[----:B------:R-:W4:Y:S01]  /*1c9a0*/  LDL.LU R2, [R1+0x1d0] ;  /* 0x0001d00001027983 */ /* 0x000f220000300800 */
[----:B------:R-:W-:-:S03]  /*1c9b0*/  FFMA R54, R5, R18, R54 ;  /* 0x0000001205367223 */ /* 0x000fc60000000036 */
[----:B------:R-:W4:Y:S01]  /*1c9c0*/  LDL.LU R18, [R1+0xa8] ;  /* 0x0000a80001127983 */ /* 0x000f220000300800 */
[----:B------:R-:W-:Y:S02]  /*1c9d0*/  SEL R60, R60, RZ, !P0 ;  /* 0x000000ff3c3c7207 */ /* 0x000fe40004000000 */
[----:B------:R-:W-:Y:S01]  /*1c9e0*/  SEL R61, R61, RZ, !P0 ;  /* 0x000000ff3d3d7207 */ /* 0x000fe20004000000 */
[----:B------:R-:W-:Y:S01]  /*1c9f0*/  FFMA R50, R5, R58, R50 ;  /* 0x0000003a05327223 */ /* 0x000fe20000000032 */
[----:B------:R-:W-:Y:S01]  /*1ca00*/  FFMA R58, RZ, R14, -2.25 ;  /* 0xc0100000ff3a7423 */ /* 0x000fe2000000000e */
[----:B------:R-:W-:Y:S02]  /*1ca10*/  FADD R60, R60, R23 ;  /* 0x000000173c3c7221 */ /* 0x000fe40000000000 */
[----:B------:R-:W-:Y:S01]  /*1ca20*/  FADD R61, R61, R22 ;  /* 0x000000163d3d7221 */ /* 0x000fe20000000000 */
[----:B------:R-:W-:Y:S01]  /*1ca30*/  FMUL R58, RZ, R58 ;  /* 0x0000003aff3a7220 */ /* 0x000fe20000400000 */
[----:B------:R-:W-:Y:S01]  /*1ca40*/  FFMA R51, R5, R60, R51 ;  /* 0x0000003c05337223 */ /* 0x000fe20000000033 */
[----:B------:R-:W-:Y:S01]  /*1ca50*/  FMUL R43, R43, R38 ;  /* 0x000000262b2b7220 */ /* 0x000fe20000400000 */
[----:B------:R-:W-:-:S02]  /*1ca60*/  FFMA R52, R5, R21, R52 ;  /* 0x0000001505347223 */ /* 0x000fc40000000034 */
[C---:B------:R-:W-:Y:S01]  /*1ca70*/  FFMA R61, R56.reuse, R61, R51 ;  /* 0x0000003d383d7223 */ /* 0x040fe20000000033 */
[----:B------:R-:W-:Y:S01]  /*1ca80*/  FFMA R51, RZ, R58, 1 ;  /* 0x3f800000ff337423 */ /* 0x000fe2000000003a */
[C---:B------:R-:W-:Y:S01]  /*1ca90*/  FFMA R50, R56.reuse, R59, R50 ;  /* 0x0000003b38327223 */ /* 0x040fe20000000032 */
[----:B------:R-:W4:Y:S01]  /*1caa0*/  LDL.LU R58, [R1+0xa0] ;  /* 0x0000a000013a7983 */ /* 0x000f220000300800 */
[----:B------:R-:W-:Y:S01]  /*1cab0*/  FFMA R53, R5, R20, R53 ;  /* 0x0000001405357223 */ /* 0x000fe20000000035 */
[----:B------:R-:W-:Y:S02]  /*1cac0*/  FFMA R37, R61, R37, R43 ;  /* 0x000000253d257223 */ /* 0x000fe4000000002b */
[----:B------:R-:W4:Y:S04]  /*1cad0*/  LDL.LU R60, [R1+0x8c] ;  /* 0x00008c00013c7983 */ /* 0x000f280000300800 */
[----:B------:R-:W4:Y:S01]  /*1cae0*/  LDL.LU R22, [R1+0x1c8] ;  /* 0x0001c80001167983 */ /* 0x000f220000300800 */
[----:B------:R-:W-:Y:S01]  /*1caf0*/  FFMA R55, R56, R19, R55 ;  /* 0x0000001338377223 */ /* 0x000fe20000000037 */
[----:B------:R-:W-:Y:S01]  /*1cb00*/  FMUL R44, R44, R39 ;  /* 0x000000272c2c7220 */ /* 0x000fe20000400000 */
[----:B------:R-:W-:Y:S01]  /*1cb10*/  FMUL R46, R46, R41 ;  /* 0x000000292e2e7220 */ /* 0x000fe20000400000 */
[----:B------:R-:W-:Y:S01]  /*1cb20*/  FFMA R49, R51, R50, R49 ;  /* 0x0000003233317223 */ /* 0x000fe20000000031 */
[----:B------:R-:W-:Y:S01]  /*1cb30*/  FMUL R45, R45, R40 ;  /* 0x000000282d2d7220 */ /* 0x000fe20000400000 */
[C---:B--2---:R-:W-:Y:S01]  /*1cb40*/  FFMA R43, R56.reuse, R12, R57 ;  /* 0x0000000c382b7223 */ /* 0x044fe20000000039 */
[C---:B---3--:R-:W-:Y:S01]  /*1cb50*/  FFMA R52, R56.reuse, R16, R52 ;  /* 0x0000001038347223 */ /* 0x048fe20000000034 */
[----:B------:R-:W2:Y:S04]  /*1cb60*/  LDL.LU R12, [R1+0x1c4] ;  /* 0x0001c400010c7983 */ /* 0x000ea80000300800 */
[----:B------:R-:W3:Y:S01]  /*1cb70*/  LDL.LU R16, [R1+0x104] ;  /* 0x0001040001107983 */ /* 0x000ee20000300800 */
[----:B----4-:R-:W-:-:S03]  /*1cb80*/  FFMA R53, R56, R15, R53 ;  /* 0x0000000f38357223 */ /* 0x010fc60000000035 */
[----:B------:R-:W4:Y:S04]  /*1cb90*/  LDL.LU R57, [R1+0xb0] ;  /* 0x0000b00001397983 */ /* 0x000f280000300800 */
[----:B------:R-:W2:Y:S04]  /*1cba0*/  LDL.LU R15, [R1+0x20] ;  /* 0x00002000010f7983 */ /* 0x000ea80000300800 */
[----:B------:R-:W3:Y:S04]  /*1cbb0*/  LDL.LU R50, [R1+0xa4] ;  /* 0x0000a40001327983 */ /* 0x000ee80000300800 */
[----:B------:R-:W3:Y:S04]  /*1cbc0*/  LDL.LU R21, [R1+0x1c0] ;  /* 0x0001c00001157983 */ /* 0x000ee80000300800 */
[----:B------:R-:W3:Y:S01]  /*1cbd0*/  LDL.LU R20, [R1+0x24] ;  /* 0x0000240001147983 */ /* 0x000ee20000300800 */
[----:B------:R-:W-:-:S03]  /*1cbe0*/  FFMA R44, R55, R24, R44 ;  /* 0x00000018372c7223 */ /* 0x000fc6000000002c */
[----:B------:R-:W3:Y:S01]  /*1cbf0*/  LDL.LU R19, [R1+0x100] ;  /* 0x0001000001137983 */ /* 0x000ee20000300800 */
[----:B------:R-:W-:-:S03]  /*1cc00*/  FFMA R24, R52, R26, R46 ;  /* 0x0000001a34187223 */ /* 0x000fc6000000002e */
[----:B------:R-:W3:Y:S04]  /*1cc10*/  LDL.LU R46, [R1+0xac] ;  /* 0x0000ac00012e7983 */ /* 0x000ee80000300800 */
[----:B------:R-:W3:Y:S01]  /*1cc20*/  LDL.LU R23, [R1+0xc4] ;  /* 0x0000c40001177983 */ /* 0x000ee20000300800 */
[----:B------:R-:W-:-:S03]  /*1cc30*/  FFMA R54, R56, R2, R54 ;  /* 0x0000000238367223 */ /* 0x000fc60000000036 */
[----:B------:R-:W3:Y:S04]  /*1cc40*/  LDL.LU R14, [R1+0x180] ;  /* 0x00018000010e7983 */ /* 0x000ee80000300800 */
[----:B------:R-:W3:Y:S04]  /*1cc50*/  LDL.LU R2, [R1+0x84] ;  /* 0x0000840001027983 */ /* 0x000ee80000300800 */
[----:B------:R-:W3:Y:S01]  /*1cc60*/  LDL.LU R55, [R1+0x28] ;  /* 0x0000280001377983 */ /* 0x000ee20000300800 */
[----:B------:R-:W-:-:S03]  /*1cc70*/  FFMA R43, R43, R25, R45 ;  /* 0x000000192b2b7223 */ /* 0x000fc6000000002d */
[----:B------:R-:W3:Y:S01]  /*1cc80*/  LDL.LU R59, [R1+0x18] ;  /* 0x00001800013b7983 */ /* 0x000ee20000300800 */
[----:B------:R-:W-:-:S03]  /*1cc90*/  FMUL R45, R7, R18 ;  /* 0x00000012072d7220 */ /* 0x000fc60000400000 */
[----:B------:R-:W3:Y:S04]  /*1cca0*/  LDL.LU R61, [R1+0x1c] ;  /* 0x00001c00013d7983 */ /* 0x000ee80000300800 */
[----:B------:R-:W3:Y:S01]  /*1ccb0*/  LDL.LU R18, [R1+0x88] ;  /* 0x0000880001127983 */ /* 0x000ee20000300800 */
[----:B------:R-:W-:-:S03]  /*1ccc0*/  FFMA R48, R54, R28, R48 ;  /* 0x0000001c36307223 */ /* 0x000fc60000000030 */
[----:B------:R-:W3:Y:S01]  /*1ccd0*/  LDL.LU R54, [R1+0x184] ;  /* 0x0001840001367983 */ /* 0x000ee20000300800 */
[----:B------:R-:W-:-:S04]  /*1cce0*/  FMUL R47, R47, R42 ;  /* 0x0000002a2f2f7220 */ /* 0x000fc80000400000 */
[----:B------:R-:W-:Y:S01]  /*1ccf0*/  FFMA R27, R53, R27, R47 ;  /* 0x0000001b351b7223 */ /* 0x000fe2000000002f */
[C---:B------:R-:W-:Y:S01]  /*1cd00*/  FMUL R47, R7.reuse, R58 ;  /* 0x0000003a072f7220 */ /* 0x040fe20000400000 */
[C---:B------:R-:W-:Y:S01]  /*1cd10*/  FMUL R53, R7.reuse, R60 ;  /* 0x0000003c07357220 */ /* 0x040fe20000400000 */
[C---:B------:R-:W-:Y:S02]  /*1cd20*/  FFMA R28, R6.reuse, R22, R45 ;  /* 0x00000016061c7223 */ /* 0x040fe4000000002d */
[----:B------:R-:W3:Y:S04]  /*1cd30*/  LDL.LU R22, [R1+0x18c] ;  /* 0x00018c0001167983 */ /* 0x000ee80000300800 */
[----:B------:R-:W3:Y:S04]  /*1cd40*/  LDL.LU R58, [R1+0x190] ;  /* 0x00019000013a7983 */ /* 0x000ee80000300800 */
[----:B------:R-:W3:Y:S01]  /*1cd50*/  LDL.LU R60, [R1+0x34] ;  /* 0x00003400013c7983 */ /* 0x000ee20000300800 */
[----:B----4-:R-:W-:Y:S01]  /*1cd60*/  FMUL R52, R7, R57 ;  /* 0x0000003907347220 */ /* 0x010fe20000400000 */
[----:B--2---:R-:W-:Y:S01]  /*1cd70*/  SEL R57, R15, RZ, !P0 ;  /* 0x000000ff0f397207 */ /* 0x004fe20004000000 */
[C---:B------:R-:W-:Y:S01]  /*1cd80*/  FFMA R47, R6.reuse, R12, R47 ;  /* 0x0000000c062f7223 */ /* 0x040fe2000000002f */
[----:B---3--:R-:W-:Y:S01]  /*1cd90*/  FFMA R53, R6, R16, R53 ;  /* 0x0000001006357223 */ /* 0x008fe20000000035 */
[----:B------:R-:W2:Y:S04]  /*1cda0*/  LDL.LU R12, [R1+0x2c] ;  /* 0x00002c00010c7983 */ /* 0x000ea80000300800 */
[----:B------:R-:W3:Y:S01]  /*1cdb0*/  LDL.LU R16, [R1+0xb4] ;  /* 0x0000b40001107983 */ /* 0x000ee20000300800 */
[C---:B------:R-:W-:Y:S01]  /*1cdc0*/  FMUL R50, R7.reuse, R50 ;  /* 0x0000003207327220 */ /* 0x040fe20000400000 */
[----:B------:R-:W-:Y:S01]  /*1cdd0*/  SEL R45, R20, RZ, !P0 ;  /* 0x000000ff142d7207 */ /* 0x000fe20004000000 */
[----:B------:R-:W-:Y:S01]  /*1cde0*/  FMUL R46, R7, R46 ;  /* 0x0000002e072e7220 */ /* 0x000fe20000400000 */
[----:B------:R-:W4:Y:S01]  /*1cdf0*/  LDL.LU R15, [R1+0x198] ;  /* 0x00019800010f7983 */ /* 0x000f220000300800 */
[----:B------:R-:W-:Y:S01]  /*1ce00*/  FFMA R52, R6, R21, R52 ;  /* 0x0000001506347223 */ /* 0x000fe20000000034 */
[----:B------:R-:W-:-:S02]  /*1ce10*/  FADD R57, R57, R14 ;  /* 0x0000000e39397221 */ /* 0x000fc40000000000 */
[----:B------:R-:W4:Y:S01]  /*1ce20*/  LDL.LU R21, [R1+0x194] ;  /* 0x0001940001157983 */ /* 0x000f220000300800 */
[----:B------:R-:W-:-:S03]  /*1ce30*/  FFMA R46, R6, R19, R46 ;  /* 0x00000013062e7223 */ /* 0x000fc6000000002e */
[----:B------:R-:W4:Y:S04]  /*1ce40*/  LDL.LU R20, [R1+0xbc] ;  /* 0x0000bc0001147983 */ /* 0x000f280000300800 */
[----:B------:R-:W4:Y:S01]  /*1ce50*/  LDL.LU R19, [R1+0xb8] ;  /* 0x0000b80001137983 */ /* 0x000f220000300800 */
[----:B------:R-:W-:Y:S01]  /*1ce60*/  FFMA R50, R6, R23, R50 ;  /* 0x0000001706327223 */ /* 0x000fe20000000032 */
[----:B------:R-:W-:Y:S02]  /*1ce70*/  FMUL R57, R7, R57 ;  /* 0x0000003907397220 */ /* 0x000fe40000400000 */
[----:B------:R-:W4:Y:S04]  /*1ce80*/  LDL.LU R23, [R1+0x698] ;  /* 0x0006980001177983 */ /* 0x000f280000300800 */
[----:B------:R-:W4:Y:S01]  /*1ce90*/  LDL.LU R14, [R1+0x694] ;  /* 0x00069400010e7983 */ /* 0x000f220000300800 */
[----:B------:R-:W-:Y:S01]  /*1cea0*/  FFMA R28, R5, R2, R28 ;  /* 0x00000002051c7223 */ /* 0x000fe2000000001c */
[----:B------:R-:W-:-:S02]  /*1ceb0*/  FADD R45, R45, R54 ;  /* 0x000000362d2d7221 */ /* 0x000fc40000000000 */
[----:B------:R-:W4:Y:S01]  /*1cec0*/  LDL.LU R2, [R1+0x690] ;  /* 0x0006900001027983 */ /* 0x000f220000300800 */
[----:B------:R-:W-:Y:S01]  /*1ced0*/  SEL R54, R55, RZ, !P0 ;  /* 0x000000ff37367207 */ /* 0x000fe20004000000 */
[----:B------:R-:W-:Y:S01]  /*1cee0*/  FFMA R47, R5, R18, R47 ;  /* 0x00000012052f7223 */ /* 0x000fe2000000002f */
[----:B------:R-:W-:Y:S01]  /*1cef0*/  SEL R55, R61, RZ, !P0 ;  /* 0x000000ff3d377207 */ /* 0x000fe20004000000 */
[----:B------:R-:W4:Y:S04]  /*1cf00*/  LDL.LU R18, [R1+0x4ac] ;  /* 0x0004ac0001127983 */ /* 0x000f280000300800 */
[----:B------:R-:W4:Y:S01]  /*1cf10*/  LDL.LU R61, [R1+0x6c] ;  /* 0x00006c00013d7983 */ /* 0x000f220000300800 */
[----:B------:R-:W-:-:S03]  /*1cf20*/  FFMA R45, R6, R45, R57 ;  /* 0x0000002d062d7223 */ /* 0x000fc60000000039 */
[----:B------:R-:W4:Y:S01]  /*1cf30*/  LDL.LU R57, [R1+0x188] ;  /* 0x0001880001397983 */ /* 0x000f220000300800 */
[----:B------:R-:W-:Y:S01]  /*1cf40*/  SEL R59, R59, RZ, !P0 ;  /* 0x000000ff3b3b7207 */ /* 0x000fe20004000000 */
[----:B------:R-:W-:Y:S01]  /*1cf50*/  FADD R54, R54, R22 ;  /* 0x0000001636367221 */ /* 0x000fe20000000000 */
[----:B------:R-:W-:Y:S01]  /*1cf60*/  FADD R55, R55, R58 ;  /* 0x0000003a37377221 */ /* 0x000fe20000000000 */
[----:B------:R-:W4:Y:S02]  /*1cf70*/  LDL.LU R22, [R1+0x68c] ;  /* 0x00068c0001167983 */ /* 0x000f240000300800 */
[C---:B------:R-:W-:Y:S01]  /*1cf80*/  FFMA R45, R5.reuse, R54, R45 ;  /* 0x00000036052d7223 */ /* 0x040fe2000000002d */
[----:B--2---:R-:W-:Y:S01]  /*1cf90*/  SEL R58, R12, RZ, !P0 ;  /* 0x000000ff0c3a7207 */ /* 0x004fe20004000000 */
[----:B---3--:R-:W-:-:S04]  /*1cfa0*/  FFMA R53, R5, R16, R53 ;  /* 0x0000001005357223 */ /* 0x008fc80000000035 */
[----:B----4-:R-:W-:Y:S01]  /*1cfb0*/  FADD R58, R58, R21 ;  /* 0x000000153a3a7221 */ /* 0x010fe20000000000 */
[C---:B------:R-:W-:Y:S01]  /*1cfc0*/  FFMA R52, R5.reuse, R20, R52 ;  /* 0x0000001405347223 */ /* 0x040fe20000000034 */
[----:B------:R-:W-:Y:S01]  /*1cfd0*/  FFMA R46, R5, R19, R46 ;  /* 0x00000013052e7223 */ /* 0x000fe2000000002e */
[----:B------:R-:W-:Y:S01]  /*1cfe0*/  FADD R59, R59, R57 ;  /* 0x000000393b3b7221 */ /* 0x000fe20000000000 */
[----:B------:R-:W-:Y:S02]  /*1cff0*/  SEL R57, R60, RZ, !P0 ;  /* 0x000000ff3c397207 */ /* 0x000fe40004000000 */
[----:B------:R-:W2:Y:S01]  /*1d000*/  LDL.LU R60, [R1+0x434] ;  /* 0x00043400013c7983 */ /* 0x000ea20000300800 */
[----:B------:R-:W-:-:S03]  /*1d010*/  FMUL R59, R7, R59 ;  /* 0x0000003b073b7220 */ /* 0x000fc60000400000 */
[----:B------:R-:W3:Y:S04]  /*1d020*/  LDL.LU R54, [R1+0x30] ;  /* 0x0000300001367983 */ /* 0x000ee80000300800 */
[----:B------:R-:W4:Y:S01]  /*1d030*/  LDL.LU R12, [R1+0x80] ;  /* 0x00008000010c7983 */ /* 0x000f220000300800 */
[----:B------:R-:W-:-:S03]  /*1d040*/  FADD R57, R57, R15 ;  /* 0x0000000f39397221 */ /* 0x000fc60000000000 */
[----:B------:R-:W2:Y:S04]  /*1d050*/  LDL.LU R16, [R1+0x1e8] ;  /* 0x0001e80001107983 */ /* 0x000ea80000300800 */
[----:B------:R-:W2:Y:S01]  /*1d060*/  LDL.LU R15, [R1+0x7c] ;  /* 0x00007c00010f7983 */ /* 0x000ea20000300800 */
[----:B------:R-:W-:-:S03]  /*1d070*/  FFMA R55, R6, R55, R59 ;  /* 0x0000003706377223 */ /* 0x000fc6000000003b */
[----:B------:R-:W2:Y:S04]  /*1d080*/  LDL.LU R59, [R1+0x74] ;  /* 0x00007400013b7983 */ /* 0x000ea80000300800 */
[----:B------:R-:W2:Y:S04]  /*1d090*/  LDL.LU R21, [R1+0x688] ;  /* 0x0006880001157983 */ /* 0x000ea80000300800 */
[----:B------:R-:W2:Y:S04]  /*1d0a0*/  LDL.LU R20, [R1+0x684] ;  /* 0x0006840001147983 */ /* 0x000ea80000300800 */
[----:B------:R-:W2:Y:S01]  /*1d0b0*/  LDL.LU R19, [R1+0x680] ;  /* 0x0006800001137983 */ /* 0x000ea20000300800 */
[----:B------:R-:W-:-:S03]  /*1d0c0*/  FFMA R45, R56, R57, R45 ;  /* 0x00000039382d7223 */ /* 0x000fc6000000002d */
[----:B------:R-:W2:Y:S01]  /*1d0d0*/  LDL.LU R57, [R1+0x19c] ;  /* 0x00019c0001397983 */ /* 0x000ea20000300800 */
[----:B------:R-:W-:-:S03]  /*1d0e0*/  FFMA R55, R5, R58, R55 ;  /* 0x0000003a05377223 */ /* 0x000fc60000000037 */
[----:B------:R-:W4:Y:S01]  /*1d0f0*/  LDL.LU R58, [R1+0xc0] ;  /* 0x0000c000013a7983 */ /* 0x000f220000300800 */
[----:B---3--:R-:W-:-:S05]  /*1d100*/  SEL R54, R54, RZ, !P0 ;  /* 0x000000ff36367207 */ /* 0x008fca0004000000 */
[----:B--2---:R-:W-:Y:S02]  /*1d110*/  FADD R57, R54, R57 ;  /* 0x0000003936397221 */ /* 0x004fe40000000000 */
[----:B------:R-:W2:Y:S01]  /*1d120*/  LDL.LU R54, [R1+0x68] ;  /* 0x0000680001367983 */ /* 0x000ea20000300800 */
[----:B----4-:R-:W-:-:S03]  /*1d130*/  FFMA R50, R5, R58, R50 ;  /* 0x0000003a05327223 */ /* 0x010fc60000000032 */
[----:B------:R-:W3:Y:S01]  /*1d140*/  LDL.LU R58, [R1+0xc] ;  /* 0x00000c00013a7983 */ /* 0x000ee20000300800 */
[----:B------:R-:W-:Y:S01]  /*1d150*/  FFMA R45, R36, R45, R49 ;  /* 0x0000002d242d7223 */ /* 0x000fe20000000031 */
[C---:B------:R-:W-:Y:S02]  /*1d160*/  FFMA R55, R56.reuse, R57, R55 ;  /* 0x0000003938377223 */ /* 0x040fe40000000037 */
[----:B------:R-:W4:Y:S04]  /*1d170*/  LDL.LU R49, [R1] ;  /* 0x0000000001317983 */ /* 0x000f280000300800 */
[----:B------:R-:W3:Y:S01]  /*1d180*/  LDL.LU R57, [R1+0x70] ;  /* 0x0000700001397983 */ /* 0x000ee20000300800 */
[----:B------:R-:W-:Y:S01]  /*1d190*/  FFMA R28, R56, R59, R28 ;  /* 0x0000003b381c7223 */ /* 0x000fe2000000001c */
[----:B------:R-:W-:Y:S01]  /*1d1a0*/  FFMA R37, R55, R17, R37 ;  /* 0x0000001137257223 */ /* 0x000fe20000000025 */
[----:B--2---:R-:W-:-:S04]  /*1d1b0*/  FMUL R54, R7, R54 ;  /* 0x0000003607367220 */ /* 0x004fc80000400000 */
[----:B------:R-:W-:Y:S02]  /*1d1c0*/  FFMA R54, R6, R18, R54 ;  /* 0x0000001206367223 */ /* 0x000fe40000000036 */
[----:B------:R-:W2:Y:S04]  /*1d1d0*/  LDL.LU R18, [R1+0x67c] ;  /* 0x00067c0001127983 */ /* 0x000ea80000300800 */
[----:B------:R-:W2:Y:S04]  /*1d1e0*/  LDL.LU R59, [R1+0x1a8] ;  /* 0x0001a800013b7983 */ /* 0x000ea80000300800 */
[----:B------:R-:W2:Y:S04]  /*1d1f0*/  LDL.LU R17, [R1+0x678] ;  /* 0x0006780001117983 */ /* 0x000ea80000300800 */
[----:B------:R-:W2:Y:S01]  /*1d200*/  LDL.LU R55, [R1+0x78] ;  /* 0x0000780001377983 */ /* 0x000ea20000300800 */
[----:B------:R-:W-:Y:S01]  /*1d210*/  FFMA R47, R56, R61, R47 ;  /* 0x0000003d382f7223 */ /* 0x000fe2000000002f */
[----:B------:R-:W-:-:S02]  /*1d220*/  FFMA R54, R5, R60, R54 ;  /* 0x0000003c05367223 */ /* 0x000fc40000000036 */
[----:B------:R-:W4:Y:S04]  /*1d230*/  LDL.LU R61, [R1+0x1a0] ;  /* 0x0001a000013d7983 */ /* 0x000f280000300800 */
[----:B------:R-:W4:Y:S01]  /*1d240*/  LDL.LU R60, [R1+0x264] ;  /* 0x00026400013c7983 */ /* 0x000f220000300800 */
[----:B------:R-:W-:Y:S01]  /*1d250*/  FFMA R28, R28, R13, R44 ;  /* 0x0000000d1c1c7223 */ /* 0x000fe2000000002c */
[----:B------:R-:W-:Y:S02]  /*1d260*/  FFMA R43, R26, R47, R43 ;  /* 0x0000002f1a2b7223 */ /* 0x000fe4000000002b */
[----:B------:R-:W4:Y:S04]  /*1d270*/  LDL.LU R13, [R1+0x674] ;  /* 0x00067400010d7983 */ /* 0x000f280000300800 */
[----:B------:R-:W4:Y:S04]  /*1d280*/  LDL.LU R44, [R1+0x4] ;  /* 0x00000400012c7983 */ /* 0x000f280000300800 */
[----:B------:R-:W4:Y:S01]  /*1d290*/  LDL.LU R26, [R1+0x10] ;  /* 0x00001000011a7983 */ /* 0x000f220000300800 */
[----:B------:R-:W-:-:S03]  /*1d2a0*/  FFMA R54, R56, R16, R54 ;  /* 0x0000001038367223 */ /* 0x000fc60000000036 */
[----:B------:R-:W4:Y:S01]  /*1d2b0*/  LDL.LU R47, [R1+0x1b0] ;  /* 0x0001b000012f7983 */ /* 0x000f220000300800 */
[----:B------:R-:W-:-:S03]  /*1d2c0*/  FFMA R53, R56, R12, R53 ;  /* 0x0000000c38357223 */ /* 0x000fc60000000035 */
[----:B------:R-:W4:Y:S04]  /*1d2d0*/  LDL.LU R12, [R1+0x670] ;  /* 0x00067000010c7983 */ /* 0x000f280000300800 */
[----:B------:R-:W4:Y:S01]  /*1d2e0*/  LDL.LU R16, [R1+0x66c] ;  /* 0x00066c0001107983 */ /* 0x000f220000300800 */
[----:B------:R-:W-:Y:S01]  /*1d2f0*/  FFMA R52, R56, R15, R52 ;  /* 0x0000000f38347223 */ /* 0x000fe20000000034 */
[----:B------:R-:W-:Y:S02]  /*1d300*/  FFMA R54, R54, R51, R11 ;  /* 0x0000003336367223 */ /* 0x000fe4000000000b */
[----:B------:R-:W4:Y:S04]  /*1d310*/  LDL.LU R15, [R1+0x668] ;  /* 0x00066800010f7983 */ /* 0x000f280000300800 */
[----:B------:R-:W4:Y:S04]  /*1d320*/  LDL.LU R11, [R1+0x664] ;  /* 0x00066400010b7983 */ /* 0x000f280000300800 */
[----:B------:R-:W4:Y:S01]  /*1d330*/  LDL.LU R51, [R1+0x64] ;  /* 0x0000640001337983 */ /* 0x000f220000300800 */
[----:B---3--:R-:W-:Y:S01]  /*1d340*/  FFMA R50, R56, R57, R50 ;  /* 0x0000003938327223 */ /* 0x008fe20000000032 */
[----:B------:R-:W-:Y:S01]  /*1d350*/  FFMA R24, R25, R53, R24 ;  /* 0x0000003519187223 */ /* 0x000fe20000000018 */
[----:B------:R-:W-:Y:S01]  /*1d360*/  FFMA R27, R52, R9, R27 ;  /* 0x00000009341b7223 */ /* 0x000fe2000000001b */
[----:B--2---:R-:W-:-:S02]  /*1d370*/  FFMA R46, R56, R55, R46 ;  /* 0x00000037382e7223 */ /* 0x004fc4000000002e */
[----:B------:R-:W2:Y:S04]  /*1d380*/  LDL.LU R55, [R1+0x258] ;  /* 0x0002580001377983 */ /* 0x000ea80000300800 */
[----:B------:R-:W3:Y:S04]  /*1d390*/  LDL.LU R57, [R1+0x60] ;  /* 0x0000600001397983 */ /* 0x000ee80000300800 */
[----:B------:R-:W2:Y:S04]  /*1d3a0*/  LDL.LU R53, [R1+0x1a4] ;  /* 0x0001a40001357983 */ /* 0x000ea80000300800 */
[----:B------:R-:W2:Y:S01]  /*1d3b0*/  LDL.LU R9, [R1+0x660] ;  /* 0x0006600001097983 */ /* 0x000ea20000300800 */
[----:B------:R-:W-:-:S03]  /*1d3c0*/  FFMA R46, R46, R10, R48 ;  /* 0x0000000a2e2e7223 */ /* 0x000fc60000000030 */
[----:B------:R-:W3:Y:S01]  /*1d3d0*/  LDL.LU R10, [R1+0x65c] ;  /* 0x00065c00010a7983 */ /* 0x000ee20000300800 */
[----:B----4-:R-:W-:Y:S01]  /*1d3e0*/  SEL R25, R26, RZ, !P0 ;  /* 0x000000ff1a197207 */ /* 0x010fe20004000000 */
[----:B------:R-:W-:Y:S01]  /*1d3f0*/  FFMA R50, R50, R36, R54 ;  /* 0x0000002432327223 */ /* 0x000fe20000000036 */
[----:B------:R-:W-:Y:S02]  /*1d400*/  SEL R26, R44, RZ, !P0 ;  /* 0x000000ff2c1a7207 */ /* 0x000fe40004000000 */
[----:B------:R-:W-:Y:S02]  /*1d410*/  SEL R36, R49, RZ, !P0 ;  /* 0x000000ff31247207 */ /* 0x000fe40004000000 */
[----:B------:R-:W-:Y:S01]  /*1d420*/  SEL R44, R58, RZ, !P0 ;  /* 0x000000ff3a2c7207 */ /* 0x000fe20004000000 */
[----:B------:R-:W4:Y:S04]  /*1d430*/  LDL.LU R48, [R1+0x248] ;  /* 0x0002480001307983 */ /* 0x000f280000300800 */
[----:B------:R-:W4:Y:S04]  /*1d440*/  LDL.LU R52, [R1+0x5c] ;  /* 0x00005c0001347983 */ /* 0x000f280000300800 */
[----:B------:R-:W4:Y:S04]  /*1d450*/  LDL.LU R49, [R1+0x348] ;  /* 0x0003480001317983 */ /* 0x000f280000300800 */
[----:B------:R-:W4:Y:S01]  /*1d460*/  LDL.LU R58, [R1+0x244] ;  /* 0x00024400013a7983 */ /* 0x000f220000300800 */
[----:B------:R-:W-:Y:S01]  /*1d470*/  FADD R25, R25, R59 ;  /* 0x0000003b19197221 */ /* 0x000fe20000000000 */
[----:B------:R-:W-:-:S02]  /*1d480*/  FADD R36, R36, R61 ;  /* 0x0000003d24247221 */ /* 0x000fc40000000000 */
[----:B------:R-:W4:Y:S01]  /*1d490*/  LDL.LU R59, [R1+0x1bc] ;  /* 0x0001bc00013b7983 */ /* 0x000f220000300800 */
[----:B------:R-:W-:-:S03]  /*1d4a0*/  FADD R44, R44, R47 ;  /* 0x0000002f2c2c7221 */ /* 0x000fc60000000000 */
[----:B------:R-:W4:Y:S01]  /*1d4b0*/  LDL.LU R61, [R1+0x58] ;  /* 0x00005800013d7983 */ /* 0x000f220000300800 */
[----:B------:R-:W-:-:S03]  /*1d4c0*/  FMUL R47, R7, R14 ;  /* 0x0000000e072f7220 */ /* 0x000fc60000400000 */
[----:B------:R-:W4:Y:S01]  /*1d4d0*/  LDL.LU R14, [R1+0x658] ;  /* 0x00065800010e7983 */ /* 0x000f220000300800 */
[----:B--2---:R-:W-:-:S05]  /*1d4e0*/  SEL R9, R9, RZ, !P0 ;  /* 0x000000ff09097207 */ /* 0x004fca0004000000 */
[----:B------:R-:W-:Y:S02]  /*1d4f0*/  FADD R9, R60, R9 ;  /* 0x000000093c097221 */ /* 0x000fe40000000000 */
[----:B------:R-:W2:Y:S01]  /*1d500*/  LDL.LU R60, [R1+0x1b8] ;  /* 0x0001b800013c7983 */ /* 0x000ea20000300800 */
[----:B---3--:R-:W-:Y:S02]  /*1d510*/  SEL R10, R10, RZ, !P0 ;  /* 0x000000ff0a0a7207 */ /* 0x008fe40004000000 */
[----:B------:R-:W-:Y:S02]  /*1d520*/  SEL R15, R15, RZ, !P0 ;  /* 0x000000ff0f0f7207 */ /* 0x000fe40004000000 */
[----:B------:R-:W-:Y:S01]  /*1d530*/  SEL R11, R11, RZ, !P0 ;  /* 0x000000ff0b0b7207 */ /* 0x000fe20004000000 */
[----:B------:R-:W-:Y:S01]  /*1d540*/  FADD R10, R55, R10 ;  /* 0x0000000a370a7221 */ /* 0x000fe20000000000 */
[----:B------:R-:W-:Y:S01]  /*1d550*/  FMUL R9, R7, R9 ;  /* 0x0000000907097220 */ /* 0x000fe20000400000 */
[----:B----4-:R-:W-:Y:S01]  /*1d560*/  FADD R15, R49, R15 ;  /* 0x0000000f310f7221 */ /* 0x010fe20000000000 */
[----:B------:R-:W-:Y:S01]  /*1d570*/  FADD R26, R26, R53 ;  /* 0x000000351a1a7221 */ /* 0x000fe20000000000 */
[----:B------:R-:W-:Y:S01]  /*1d580*/  FMUL R10, R7, R10 ;  /* 0x0000000a070a7220 */ /* 0x000fe20000400000 */
[----:B------:R-:W-:Y:S01]  /*1d590*/  FFMA R47, R6, R51, R47 ;  /* 0x00000033062f7223 */ /* 0x000fe2000000002f */
[----:B------:R-:W3:Y:S01]  /*1d5a0*/  LDL.LU R53, [R1+0x240] ;  /* 0x0002400001357983 */ /* 0x000ee20000300800 */
[----:B------:R-:W-:Y:S01]  /*1d5b0*/  SEL R14, R14, RZ, !P0 ;  /* 0x000000ff0e0e7207 */ /* 0x000fe20004000000 */
[----:B------:R-:W-:-:S02]  /*1d5c0*/  FADD R11, R48, R11 ;  /* 0x0000000b300b7221 */ /* 0x000fc40000000000 */
[----:B------:R-:W4:Y:S01]  /*1d5d0*/  LDL.LU R51, [R1+0x23c] ;  /* 0x00023c0001337983 */ /* 0x000f220000300800 */
[----:B------:R-:W-:-:S03]  /*1d5e0*/  FFMA R9, R6, R57, R9 ;  /* 0x0000003906097223 */ /* 0x000fc60000000009 */
[----:B------:R-:W4:Y:S01]  /*1d5f0*/  LDL.LU R55, [R1+0x234] ;  /* 0x0002340001377983 */ /* 0x000f220000300800 */
[----:B------:R-:W-:Y:S01]  /*1d600*/  SEL R16, R16, RZ, !P0 ;  /* 0x000000ff10107207 */ /* 0x000fe20004000000 */
[C---:B------:R-:W-:Y:S02]  /*1d610*/  FMUL R15, R7.reuse, R15 ;  /* 0x0000000f070f7220 */ /* 0x040fe40000400000 */
[----:B------:R-:W4:Y:S01]  /*1d620*/  LDL.LU R57, [R1+0x228] ;  /* 0x0002280001397983 */ /* 0x000f220000300800 */
[----:B------:R-:W-:Y:S01]  /*1d630*/  FFMA R10, R6, R52, R10 ;  /* 0x00000034060a7223 */ /* 0x000fe2000000000a */
[----:B------:R-:W-:Y:S01]  /*1d640*/  FMUL R11, R7, R11 ;  /* 0x0000000b070b7220 */ /* 0x000fe20000400000 */
[----:B------:R-:W-:Y:S01]  /*1d650*/  SEL R12, R12, RZ, !P0 ;  /* 0x000000ff0c0c7207 */ /* 0x000fe20004000000 */
[----:B------:R-:W4:Y:S01]  /*1d660*/  LDL.LU R52, [R1+0x218] ;  /* 0x0002180001347983 */ /* 0x000f220000300800 */
[----:B------:R-:W-:-:S03]  /*1d670*/  FADD R14, R58, R14 ;  /* 0x0000000e3a0e7221 */ /* 0x000fc60000000000 */
[----:B------:R-:W4:Y:S04]  /*1d680*/  LDL.LU R49, [R1+0x2d0] ;  /* 0x0002d00001317983 */ /* 0x000f280000300800 */
[----:B------:R-:W4:Y:S01]  /*1d690*/  LDL.LU R58, [R1+0x1f0] ;  /* 0x0001f000013a7983 */ /* 0x000f220000300800 */
[----:B------:R-:W-:Y:S01]  /*1d6a0*/  FFMA R15, R6, R2, R15 ;  /* 0x00000002060f7223 */ /* 0x000fe2000000000f */
[----:B------:R-:W-:Y:S02]  /*1d6b0*/  FADD R16, R16, R59 ;  /* 0x0000003b10107221 */ /* 0x000fe40000000000 */
[----:B------:R-:W4:Y:S01]  /*1d6c0*/  LDL.LU R2, [R1+0x654] ;  /* 0x0006540001027983 */ /* 0x000f220000300800 */
[----:B------:R-:W-:-:S03]  /*1d6d0*/  FFMA R11, R6, R61, R11 ;  /* 0x0000003d060b7223 */ /* 0x000fc6000000000b */
[----:B------:R-:W4:Y:S04]  /*1d6e0*/  LDL.LU R59, [R1+0x1b4] ;  /* 0x0001b400013b7983 */ /* 0x000f280000300800 */
[----:B------:R-:W4:Y:S01]  /*1d6f0*/  LDL.LU R61, [R1+0x1ac] ;  /* 0x0001ac00013d7983 */ /* 0x000f220000300800 */
[----:B--2---:R-:W-:-:S03]  /*1d700*/  FADD R12, R12, R60 ;  /* 0x0000003c0c0c7221 */ /* 0x004fc60000000000 */
[----:B------:R-:W2:Y:S01]  /*1d710*/  LDL.LU R60, [R1+0x1e4] ;  /* 0x0001e400013c7983 */ /* 0x000ea20000300800 */
[----:B------:R-:W-:Y:S02]  /*1d720*/  SEL R13, R13, RZ, !P0 ;  /* 0x000000ff0d0d7207 */ /* 0x000fe40004000000 */
[----:B------:R-:W-:Y:S02]  /*1d730*/  SEL R17, R17, RZ, !P0 ;  /* 0x000000ff11117207 */ /* 0x000fe40004000000 */
[----:B------:R-:W-:Y:S02]  /*1d740*/  SEL R18, R18, RZ, !P0 ;  /* 0x000000ff12127207 */ /* 0x000fe40004000000 */
[----:B------:R-:W-:Y:S02]  /*1d750*/  SEL R19, R19, RZ, !P0 ;  /* 0x000000ff13137207 */ /* 0x000fe40004000000 */
[----:B------:R-:W-:Y:S02]  /*1d760*/  SEL R21, R21, RZ, !P0 ;  /* 0x000000ff15157207 */ /* 0x000fe40004000000 */
[----:B------:R-:W-:Y:S01]  /*1d770*/  SEL R29, R29, RZ, !P0 ;  /* 0x000000ff1d1d7207 */ /* 0x000fe20004000000 */
[----:B------:R-:W-:Y:S01]  /*1d780*/  FMUL R26, R7, R26 ;  /* 0x0000001a071a7220 */ /* 0x000fe20000400000 */
[----:B------:R-:W-:Y:S01]  /*1d790*/  SEL R30, R30, RZ, !P0 ;  /* 0x000000ff1e1e7207 */ /* 0x000fe20004000000 */
[----:B---3--:R-:W-:Y:S01]  /*1d7a0*/  FADD R13, R53, R13 ;  /* 0x0000000d350d7221 */ /* 0x008fe20000000000 */
[----:B------:R-:W-:Y:S01]  /*1d7b0*/  FMUL R36, R7, R36 ;  /* 0x0000002407247220 */ /* 0x000fe20000400000 */
[----:B------:R-:W3:Y:S01]  /*1d7c0*/  LDL.LU R53, [R1+0x1e0] ;  /* 0x0001e00001357983 */ /* 0x000ee20000300800 */
[----:B----4-:R-:W-:-:S03]  /*1d7d0*/  FADD R17, R51, R17 ;  /* 0x0000001133117221 */ /* 0x010fc60000000000 */
[----:B------:R-:W4:Y:S01]  /*1d7e0*/  LDL.LU R51, [R1+0x1dc] ;  /* 0x0001dc0001337983 */ /* 0x000f220000300800 */
[----:B------:R-:W-:Y:S01]  /*1d7f0*/  FADD R18, R55, R18 ;  /* 0x0000001237127221 */ /* 0x000fe20000000000 */
[----:B------:R-:W-:Y:S02]  /*1d800*/  SEL R23, R23, RZ, !P0 ;  /* 0x000000ff17177207 */ /* 0x000fe40004000000 */
[----:B------:R-:W3:Y:S01]  /*1d810*/  LDL.LU R55, [R1+0x1d8] ;  /* 0x0001d80001377983 */ /* 0x000ee20000300800 */
[----:B------:R-:W-:-:S03]  /*1d820*/  FADD R19, R57, R19 ;  /* 0x0000001339137221 */ /* 0x000fc60000000000 */
[----:B------:R-:W3:Y:S01]  /*1d830*/  LDL.LU R57, [R1+0x1d4] ;  /* 0x0001d40001397983 */ /* 0x000ee20000300800 */
[C---:B------:R-:W-:Y:S01]  /*1d840*/  FFMA R25, R6.reuse, R25, R26 ;  /* 0x0000001906197223 */ /* 0x040fe2000000001a */
[----:B------:R-:W-:Y:S01]  /*1d850*/  FFMA R36, R6, R44, R36 ;  /* 0x0000002c06247223 */ /* 0x000fe20000000024 */
[----:B------:R-:W-:Y:S02]  /*1d860*/  FADD R21, R49, R21 ;  /* 0x0000001531157221 */ /* 0x000fe40000000000 */
[----:B------:R-:W4:Y:S01]  /*1d870*/  LDL.LU R49, [R1+0x260] ;  /* 0x0002600001317983 */ /* 0x000f220000300800 */
[----:B------:R-:W-:Y:S01]  /*1d880*/  FFMA R16, R5, R16, R25 ;  /* 0x0000001005107223 */ /* 0x000fe20000000019 */
[----:B------:R-:W-:Y:S02]  /*1d890*/  FADD R29, R29, R61 ;  /* 0x0000003d1d1d7221 */ /* 0x000fe40000000000 */
[----:B------:R-:W4:Y:S01]  /*1d8a0*/  LDL R61, [R1+0x51c] ;  /* 0x00051c00013d7983 */ /* 0x000f220000100800 */
[----:B------:R-:W-:Y:S01]  /*1d8b0*/  FADD R23, R23, R59 ;  /* 0x0000003b17177221 */ /* 0x000fe20000000000 */
[----:B------:R-:W-:Y:S01]  /*1d8c0*/  FFMA R12, R5, R12, R36 ;  /* 0x0000000c050c7223 */ /* 0x000fe20000000024 */
[----:B------:R-:W-:-:S02]  /*1d8d0*/  SEL R22, R22, RZ, !P0 ;  /* 0x000000ff16167207 */ /* 0x000fc40004000000 */
[C---:B------:R-:W-:Y:S01]  /*1d8e0*/  FFMA R16, R56.reuse, R23, R16 ;  /* 0x0000001738107223 */ /* 0x040fe20000000010 */
[----:B------:R-:W-:-:S03]  /*1d8f0*/  FFMA R12, R56, R29, R12 ;  /* 0x0000001d380c7223 */ /* 0x000fc6000000000c */
[----:B------:R-:W-:Y:S01]  /*1d900*/  FFMA R45, R16, R3, R45 ;  /* 0x00000003102d7223 */ /* 0x000fe2000000002d */
[----:B------:R-:W-:Y:S01]  /*1d910*/  FFMA R37, R12, R4, R37 ;  /* 0x000000040c257223 */ /* 0x000fe20000000025 */
[----:B------:R-:W-:Y:S01]  /*1d920*/  FADD R22, R58, R22 ;  /* 0x000000163a167221 */ /* 0x000fe20000000000 */
[----:B--2---:R-:W-:Y:S02]  /*1d930*/  FADD R30, R60, R30 ;  /* 0x0000001e3c1e7221 */ /* 0x004fe40000000000 */
[----:B------:R-:W2:Y:S04]  /*1d940*/  LDL R60, [R1+0x520] ;  /* 0x00052000013c7983 */ /* 0x000ea80000100800 */
[----:B------:R-:W2:Y:S04]  /*1d950*/  LDL.LU R3, [R1+0x650] ;  /* 0x0006500001037983 */ /* 0x000ea80000300800 */
[----:B------:R-:W5:Y:S04]  /*1d960*/  LDL.LU R4, [R1+0x64c] ;  /* 0x00064c0001047983 */ /* 0x000f680000300800 */
[----:B------:R-:W2:Y:S01]  /*1d970*/  LDL.LU.64 R58, [R1+0x138] ;  /* 0x00013800013a7983 */ /* 0x000ea20000300a00 */
[----:B------:R-:W-:Y:S01]  /*1d980*/  SEL R20, R20, RZ, !P0 ;  /* 0x000000ff14147207 */ /* 0x000fe20004000000 */
[----:B------:R-:W-:Y:S01]  /*1d990*/  FMUL R14, R7, R14 ;  /* 0x0000000e070e7220 */ /* 0x000fe20000400000 */
[----:B------:R-:W-:-:S03]  /*1d9a0*/  SEL R34, R34, RZ, !P0 ;  /* 0x000000ff22227207 */ /* 0x000fc60004000000 */
[----:B------:R-:W-:Y:S01]  /*1d9b0*/  FADD R20, R52, R20 ;  /* 0x0000001434147221 */ /* 0x000fe20000000000 */
[----:B------:R-:W-:Y:S01]  /*1d9c0*/  FFMA R14, R6, R22, R14 ;  /* 0x00000016060e7223 */ /* 0x000fe2000000000e */
[----:B------:R-:W-:Y:S01]  /*1d9d0*/  SEL R35, R35, RZ, !P0 ;  /* 0x000000ff23237207 */ /* 0x000fe20004000000 */
[C---:B------:R-:W-:Y:S02]  /*1d9e0*/  FFMA R13, R5.reuse, R13, R47 ;  /* 0x0000000d050d7223 */ /* 0x040fe4000000002f */
[----:B------:R-:W-:Y:S01]  /*1d9f0*/  FFMA R14, R5, R20, R14 ;  /* 0x00000014050e7223 */ /* 0x000fe2000000000e */
[----:B---3--:R-:W-:Y:S01]  /*1da00*/  FADD R34, R57, R34 ;  /* 0x0000002239227221 */ /* 0x008fe20000000000 */
[----:B------:R-:W-:Y:S01]  /*1da10*/  FFMA R15, R5, R21, R15 ;  /* 0x00000015050f7223 */ /* 0x000fe2000000000f */
[C---:B------:R-:W-:Y:S02]  /*1da20*/  FFMA R13, R56.reuse, R30, R13 ;  /* 0x0000001e380d7223 */ /* 0x040fe4000000000d */
[----:B------:R-:W-:Y:S01]  /*1da30*/  FFMA R14, R56, R34, R14 ;  /* 0x00000022380e7223 */ /* 0x000fe2000000000e */
[----:B----4-:R-:W-:Y:S01]  /*1da40*/  FADD R35, R49, R35 ;  /* 0x0000002331237221 */ /* 0x010fe20000000000 */
[----:B------:R-:W-:Y:S01]  /*1da50*/  FFMA R9, R5, R17, R9 ;  /* 0x0000001105097223 */ /* 0x000fe20000000009 */
[----:B------:R-:W-:Y:S01]  /*1da60*/  ISETP.GE.AND P4, PT, R61, 0x80, PT ;  /* 0x000000803d00780c */ /* 0x000fe20003f86270 */
[C---:B------:R-:W-:Y:S01]  /*1da70*/  FFMA R10, R5.reuse, R18, R10 ;  /* 0x00000012050a7223 */ /* 0x040fe2000000000a */
[----:B------:R-:W-:Y:S01]  /*1da80*/  FFMA R11, R5, R19, R11 ;  /* 0x00000013050b7223 */ /* 0x000fe2000000000b */
[----:B------:R-:W-:Y:S01]  /*1da90*/  FFMA R28, R42, R13, R28 ;  /* 0x0000000d2a1c7223 */ /* 0x000fe2000000001c */
[----:B------:R-:W-:Y:S01]  /*1daa0*/  FFMA R46, R38, R14, R46 ;  /* 0x0000000e262e7223 */ /* 0x000fe2000000002e */
[----:B------:R-:W-:Y:S01]  /*1dab0*/  FFMA R35, R56, R35, R15 ;  /* 0x0000002338237223 */ /* 0x000fe2000000000f */
[----:B------:R-:W-:-:S02]  /*1dac0*/  IMAD.MOV.U32 R16, RZ, RZ, RZ ;  /* 0x000000ffff107224 */ /* 0x000fc400078e00ff */
[----:B------:R-:W-:Y:S01]  /*1dad0*/  IMAD.MOV.U32 R17, RZ, RZ, RZ ;  /* 0x000000ffff117224 */ /* 0x000fe200078e00ff */
[----:B------:R-:W-:Y:S02]  /*1dae0*/  CS2R R18, SRZ ;  /* 0x0000000000127805 */ /* 0x000fe4000001ff00 */
[----:B------:R-:W-:Y:S02]  /*1daf0*/  CS2R R12, SRZ ;  /* 0x00000000000c7805 */ /* 0x000fe4000001ff00 */
[----:B------:R-:W-:Y:S01]  /*1db00*/  CS2R R14, SRZ ;  /* 0x00000000000e7805 */ /* 0x000fe2000001ff00 */
[----:B------:R-:W-:Y:S02]  /*1db10*/  FFMA R35, R35, R0, R50 ;  /* 0x0000000023237223 */ /* 0x000fe40000000032 */
[----:B------:R-:W5:Y:S01]  /*1db20*/  LDL.LU R0, [R1+0x648] ;  /* 0x0006480001007983 */ /* 0x000f620000300800 */
[----:B--2---:R-:W-:-:S03]  /*1db30*/  ISETP.GE.AND P5, PT, R60, 0x80, PT ;  /* 0x000000803c00780c */ /* 0x004fc60003fa6270 */
[----:B------:R-:W5:Y:S04]  /*1db40*/  @!P4 LDG.E.EF.128 R16, desc[UR18][R2.64] ;  /* 0x000000120210c981 */ /* 0x000f68000c0e1d00 */
[----:B------:R-:W5:Y:S06]  /*1db50*/  LDL.LU.64 R2, [R1+0x640] ;  /* 0x0006400001027983 */ /* 0x000f6c0000300a00 */
[----:B------:R-:W5:Y:S01]  /*1db60*/  @!P5 LDG.E.EF.128 R12, desc[UR18][R58.64] ;  /* 0x000000123a0cd981 */ /* 0x000f62000c0e1d00 */
[----:B------:R-:W-:-:S02]  /*1db70*/  SEL R31, R31, RZ, !P0 ;  /* 0x000000ff1f1f7207 */ /* 0x000fc40004000000 */
[----:B------:R-:W-:Y:S02]  /*1db80*/  SEL R32, R32, RZ, !P0 ;  /* 0x000000ff20207207 */ /* 0x000fe40004000000 */
[----:B------:R-:W-:Y:S01]  /*1db90*/  SEL R33, R33, RZ, !P0 ;  /* 0x000000ff21217207 */ /* 0x000fe20004000000 */
[----:B------:R-:W-:Y:S02]  /*1dba0*/  FADD R31, R53, R31 ;  /* 0x0000001f351f7221 */ /* 0x000fe40000000000 */
[----:B------:R-:W-:Y:S02]  /*1dbb0*/  FADD R32, R51, R32 ;  /* 0x0000002033207221 */ /* 0x000fe40000000000 */
[----:B------:R-:W-:Y:S01]  /*1dbc0*/  FADD R33, R55, R33 ;  /* 0x0000002137217221 */ /* 0x000fe20000000000 */
[C---:B------:R-:W-:Y:S01]  /*1dbd0*/  FFMA R9, R56.reuse, R31, R9 ;  /* 0x0000001f38097223 */ /* 0x040fe20000000009 */
[C---:B------:R-:W-:Y:S02]  /*1dbe0*/  FFMA R10, R56.reuse, R32, R10 ;  /* 0x00000020380a7223 */ /* 0x040fe4000000000a */
[----:B------:R-:W-:Y:S01]  /*1dbf0*/  FFMA R11, R56, R33, R11 ;  /* 0x00000021380b7223 */ /* 0x000fe2000000000b */
[----:B------:R-:W-:Y:S01]  /*1dc00*/  FFMA R9, R41, R9, R43 ;  /* 0x0000000929097223 */ /* 0x000fe2000000002b */
[----:B------:R-:W-:-:S02]  /*1dc10*/  FFMA R24, R40, R10, R24 ;  /* 0x0000000a28187223 */ /* 0x000fc40000000018 */
[----:B------:R-:W-:Y:S01]  /*1dc20*/  FFMA R11, R39, R11, R27 ;  /* 0x0000000b270b7223 */ /* 0x000fe2000000001b */
[----:B------:R-:W2:Y:S01]  /*1dc30*/  LDL R20, [R1+0x5ac] ;  /* 0x0005ac0001147983 */ /* 0x000ea20000100800 */
[----:B------:R-:W0:Y:S03]  /*1dc40*/  LDC.64 R6, c[0x0][0x280] ;  /* 0x0000a000ff067b82 */ /* 0x000e260000000a00 */
[----:B------:R-:W3:Y:S04]  /*1dc50*/  LDL R42, [R1+0x5cc] ;  /* 0x0005cc00012a7983 */ /* 0x000ee80000100800 */
[----:B------:R-:W4:Y:S01]  /*1dc60*/  LDL R21, [R1+0x620] ;  /* 0x0006200001157983 */ /* 0x000f220000100800 */
[----:B------:R-:W-:Y:S01]  /*1dc70*/  BAR.SYNC.DEFER_BLOCKING 0x0 ;  /* 0x0000000000007b1d */ /* 0x000fe20000010000 */
[----:B-----5:R-:W-:-:S02]  /*1dc80*/  SHF.R.U64 R31, R3, 0x6, R4 ;  /* 0x00000006031f7819 */ /* 0x020fc40000001204 */
[----:B------:R-:W-:Y:S02]  /*1dc90*/  SHF.R.U32.HI R32, RZ, 0x6, R4 ;  /* 0x00000006ff207819 */ /* 0x000fe40000011604 */
[C---:B------:R-:W-:Y:S02]  /*1dca0*/  LOP3.LUT R5, R31.reuse, 0xffffff80, RZ, 0xfc, !PT ;  /* 0xffffff801f057812 */ /* 0x040fe400078efcff */
[----:B------:R-:W-:Y:S01]  /*1dcb0*/  LOP3.LUT R30, R31, 0xffffff40, RZ, 0xfc, !PT ;  /* 0xffffff401f1e7812 */ /* 0x000fe200078efcff */
[----:B------:R-:W5:Y:S01]  /*1dcc0*/  LDL R38, [R1+0x62c] ;  /* 0x00062c0001267983 */ /* 0x000f620000100800 */
[----:B------:R-:W-:-:S03]  /*1dcd0*/  CS2R R22, SRZ ;  /* 0x0000000000167805 */ /* 0x000fc6000001ff00 */
[----:B------:R-:W5:Y:S04]  /*1dce0*/  LDL R36, [R1+0x634] ;  /* 0x0006340001247983 */ /* 0x000f680000100800 */
[----:B------:R-:W5:Y:S04]  /*1dcf0*/  LDL R59, [R1+0x5f0] ;  /* 0x0005f000013b7983 */ /* 0x000f680000100800 */
[----:B------:R-:W5:Y:S04]  /*1dd00*/  LDL R58, [R1+0x5ec] ;  /* 0x0005ec00013a7983 */ /* 0x000f680000100800 */
[----:B------:R1:W-:Y:S04]  /*1dd10*/  STS [R8+0x80], R24 ;  /* 0x0000801808007388 */ /* 0x0003e80000000800 */
[----:B------:R-:W-:Y:S04]  /*1dd20*/  STS [R8], R45 ;  /* 0x0000002d08007388 */ /* 0x000fe80000000800 */
[----:B------:R-:W5:Y:S01]  /*1dd30*/  LDL R57, [R1+0x5e4] ;  /* 0x0005e40001397983 */ /* 0x000f620000100800 */
[----:B-1----:R-:W1:Y:S03]  /*1dd40*/  LDC.64 R24, c[0x0][0x288] ;  /* 0x0000a200ff187b82 */ /* 0x002e660000000a00 */
[----:B------:R-:W-:Y:S04]  /*1dd50*/  STS [R8+0x20], R37 ;  /* 0x0000202508007388 */ /* 0x000fe80000000800 */
[----:B------:R-:W-:Y:S04]  /*1dd60*/  STS [R8+0x40], R28 ;  /* 0x0000401c08007388 */ /* 0x000fe80000000800 */
[----:B------:R-:W-:Y:S04]  /*1dd70*/  STS [R8+0x60], R9 ;  /* 0x0000600908007388 */ /* 0x000fe80000000800 */
[----:B------:R0:W-:Y:S04]  /*1dd80*/  STS [R8+0xa0], R11 ;  /* 0x0000a00b08007388 */ /* 0x0001e80000000800 */
[----:B------:R-:W-:Y:S04]  /*1dd90*/  STS [R8+0xc0], R46 ;  /* 0x0000c02e08007388 */ /* 0x000fe80000000800 */
[----:B------:R2:W-:Y:S01]  /*1dda0*/  STS [R8+0xe0], R35 ;  /* 0x0000e02308007388 */ /* 0x0005e20000000800 */
[----:B0-----:R-:W-:-:S03]  /*1ddb0*/  CS2R R10, SRZ ;  /* 0x00000000000a7805 */ /* 0x001fc6000001ff00 */
[----:B------:R-:W5:Y:S04]  /*1ddc0*/  LDL R37, [R1+0x5a4] ;  /* 0x0005a40001257983 */ /* 0x000f680000100800 */
[----:B------:R-:W5:Y:S01]  /*1ddd0*/  LDL R56, [R1+0x5e0] ;  /* 0x0005e00001387983 */ /* 0x000f620000100800 */
[----:B--2---:R-:W-:-:S03]  /*1dde0*/  CS2R R8, SRZ ;  /* 0x0000000000087805 */ /* 0x004fc6000001ff00 */
[----:B------:R-:W2:Y:S04]  /*1ddf0*/  LDL R35, [R1+0x638] ;  /* 0x0006380001237983 */ /* 0x000ea80000100800 */
[----:B------:R-:W5:Y:S04]  /*1de00*/  LDL R55, [R1+0x568] ;  /* 0x0005680001377983 */ /* 0x000f680000100800 */
        /* <DEDUP_REMOVED lines=8> */
[----:B------:R-:W5:Y:S01]  /*1de90*/  LDL R46, [R1+0x600] ;  /* 0x00060000012e7983 */ /* 0x000f620000100800 */
[----:B------:R-:W-:-:S02]  /*1dea0*/  SHF.R.S32.HI R34, RZ, 0x1f, R20 ;  /* 0x0000001fff227819 */ /* 0x000fc40000011414 */
[----:B------:R-:W-:Y:S02]  /*1deb0*/  LOP3.LUT R33, R31, R20, RZ, 0xfc, !PT ;  /* 0x000000141f217212 */ /* 0x000fe400078efcff */
[----:B------:R-:W-:Y:S02]  /*1dec0*/  LOP3.LUT R34, R32, R34, RZ, 0xfc, !PT ;  /* 0x0000002220227212 */ /* 0x000fe400078efcff */
[----:B------:R-:W-:Y:S01]  /*1ded0*/  ISETP.GT.U32.AND P2, PT, R33, 0xbf, PT ;  /* 0x000000bf2100780c */ /* 0x000fe20003f44070 */
[----:B------:R-:W-:Y:S01]  /*1dee0*/  IMAD.IADD R26, R20, 0x1, R5 ;  /* 0x00000001141a7824 */ /* 0x000fe200078e0205 */
[----:B---3--:R-:W-:Y:S01]  /*1def0*/  LOP3.LUT P3, RZ, R42, 0x8, RZ, 0xc0, !PT ;  /* 0x000000082aff7812 */ /* 0x008fe2000786c0ff */
[----:B------:R-:W-:Y:S01]  /*1df00*/  IMAD.IADD R28, R20, 0x1, R30 ;  /* 0x00000001141c7824 */ /* 0x000fe200078e021e */
[----:B------:R-:W-:Y:S01]  /*1df10*/  ISETP.GT.AND.EX P2, PT, R34, RZ, !P4, P2 ;  /* 0x000000ff2200720c */ /* 0x000fe20006744320 */
[--C-:B----4-:R-:W-:Y:S02]  /*1df20*/  IMAD R26, R26, 0x40, R21.reuse ;  /* 0x000000401a1a7824 */ /* 0x110fe400078e0215 */
[----:B------:R-:W-:Y:S01]  /*1df30*/  IMAD R28, R28, 0x40, R21 ;  /* 0x000000401c1c7824 */ /* 0x000fe200078e0215 */
[----:B------:R-:W-:Y:S01]  /*1df40*/  CS2R R20, SRZ ;  /* 0x0000000000147805 */ /* 0x000fe2000001ff00 */
[----:B------:R-:W-:Y:S01]  /*1df50*/  IMAD.WIDE R26, R26, 0x4, R6 ;  /* 0x000000041a1a7825 */ /* 0x000fe200078e0206 */
[----:B------:R-:W-:Y:S03]  /*1df60*/  BAR.SYNC.DEFER_BLOCKING 0x0 ;  /* 0x0000000000007b1d */ /* 0x000fe60000010000 */
[----:B-1----:R-:W-:-:S03]  /*1df70*/  IMAD.WIDE R28, R28, 0x4, R24 ;  /* 0x000000041c1c7825 */ /* 0x002fc600078e0218 */
[----:B------:R-:W3:Y:S04]  /*1df80*/  @P3 LDG.E.EF.128 R8, desc[UR18][R26.64] ;  /* 0x000000121a083981 */ /* 0x000ee8000c0e1d00 */
[----:B------:R-:W4:Y:S01]  /*1df90*/  @P2 LDG.E.EF.128 R20, desc[UR18][R28.64] ;  /* 0x000000121c142981 */ /* 0x000f22000c0e1d00 */
[----:B-----5:R-:W-:Y:S02]  /*1dfa0*/  ISETP.NE.AND P6, PT, R38, 0x10, PT ;  /* 0x000000102600780c */ /* 0x020fe40003fc5270 */
[----:B---3--:R-:W-:Y:S02]  /*1dfb0*/  SEL R27, R9, RZ, P3 ;  /* 0x000000ff091b7207 */ /* 0x008fe40001800000 */
[----:B------:R-:W-:-:S09]  /*1dfc0*/  SEL R26, R8, RZ, P3 ;  /* 0x000000ff081a7207 */ /* 0x000fd20001800000 */
[----:B----4-:R-:W-:Y:S02]  /*1dfd0*/  @P6 SEL R27, R21, RZ, P2 ;  /* 0x000000ff151b6207 */ /* 0x010fe40001000000 */
[----:B------:R-:W-:Y:S02]  /*1dfe0*/  @P6 SEL R26, R20, RZ, P2 ;  /* 0x000000ff141a6207 */ /* 0x000fe40001000000 */
[----:B------:R-:W0:Y:S01]  /*1dff0*/  LDC.64 R20, c[0x0][0x278] ;  /* 0x00009e00ff147b82 */ /* 0x000e220000000a00 */
[----:B------:R-:W-:Y:S02]  /*1e000*/  SEL R29, R11, RZ, P3 ;  /* 0x000000ff0b1d7207 */ /* 0x000fe40001800000 */
[----:B------:R-:W-:Y:S02]  /*1e010*/  SEL R28, R10, RZ, P3 ;  /* 0x000000ff0a1c7207 */ /* 0x000fe40001800000 */
[----:B------:R-:W-:Y:S02]  /*1e020*/  @P6 SEL R29, R23, RZ, P2 ;  /* 0x000000ff171d6207 */ /* 0x000fe40001000000 */
[----:B------:R-:W-:-:S02]  /*1e030*/  @P6 SEL R28, R22, RZ, P2 ;  /* 0x000000ff161c6207 */ /* 0x000fc40001000000 */
[----:B------:R-:W-:-:S04]  /*1e040*/  ISETP.GE.U32.AND P2, PT, R33, 0x80, PT ;  /* 0x000000802100780c */ /* 0x000fc80003f46070 */
[----:B------:R-:W-:-:S04]  /*1e050*/  ISETP.GE.AND.EX P2, PT, R34, RZ, PT, P2 ;  /* 0x000000ff2200720c */ /* 0x000fc80003f46320 */
[----:B------:R-:W-:Y:S01]  /*1e060*/  ISETP.LT.AND P3, PT, R61, 0x80, !P2 ;  /* 0x000000803d00780c */ /* 0x000fe20005761270 */
[----:B------:R-:W-:Y:S01]  /*1e070*/  IMAD R22, R33, 0x40, R36 ;  /* 0x0000004021167824 */ /* 0x000fe200078e0224 */
[----:B------:R-:W-:Y:S02]  /*1e080*/  CS2R R8, SRZ ;  /* 0x0000000000087805 */ /* 0x000fe4000001ff00 */
[----:B------:R-:W-:Y:S01]  /*1e090*/  CS2R R10, SRZ ;  /* 0x00000000000a7805 */ /* 0x000fe2000001ff00 */
[----:B------:R-:W3:Y:S01]  /*1e0a0*/  LDL R36, [R1+0x624] ;  /* 0x0006240001247983 */ /* 0x000ee20000100800 */
[----:B0-----:R-:W-:-:S03]  /*1e0b0*/  IMAD.WIDE R22, R22, 0x4, R20 ;  /* 0x0000000416167825 */ /* 0x001fc600078e0214 */
[----:B------:R-:W5:Y:S04]  /*1e0c0*/  LDL R61, [R1+0x5f8] ;  /* 0x0005f800013d7983 */ /* 0x000f680000100800 */
[----:B------:R0:W4:Y:S02]  /*1e0d0*/  @P3 LDG.E.EF.128 R8, desc[UR18][R22.64] ;  /* 0x0000001216083981 */ /* 0x000124000c0e1d00 */
[----:B0-----:R-:W-:Y:S02]  /*1e0e0*/  LOP3.LUT R22, R31, R37, RZ, 0xfc, !PT ;  /* 0x000000251f167212 */ /* 0x001fe400078efcff */
[----:B------:R-:W-:-:S04]  /*1e0f0*/  SHF.R.S32.HI R23, RZ, 0x1f, R37 ;  /* 0x0000001fff177819 */ /* 0x000fc80000011425 */
[----:B------:R-:W-:Y:S02]  /*1e100*/  LOP3.LUT R23, R32, R23, RZ, 0xfc, !PT ;  /* 0x0000001720177212 */ /* 0x000fe400078efcff */
[----:B----4-:R-:W-:Y:S02]  /*1e110*/  SEL R8, R8, RZ, P3 ;  /* 0x000000ff08087207 */ /* 0x010fe40001800000 */
[----:B------:R-:W-:Y:S02]  /*1e120*/  SEL R9, R9, RZ, P3 ;  /* 0x000000ff09097207 */ /* 0x000fe40001800000 */
[----:B------:R-:W-:Y:S02]  /*1e130*/  SEL R10, R10, RZ, P3 ;  /* 0x000000ff0a0a7207 */ /* 0x000fe40001800000 */
[----:B------:R-:W-:Y:S02]  /*1e140*/  SEL R11, R11, RZ, P3 ;  /* 0x000000ff0b0b7207 */ /* 0x000fe40001800000 */
[----:B------:R-:W-:-:S02]  /*1e150*/  SEL R26, R8, R26, !P2 ;  /* 0x0000001a081a7207 */ /* 0x000fc40005000000 */
[----:B------:R-:W-:Y:S02]  /*1e160*/  SEL R27, R9, R27, !P2 ;  /* 0x0000001b091b7207 */ /* 0x000fe40005000000 */
[----:B------:R-:W-:Y:S02]  /*1e170*/  SEL R28, R10, R28, !P2 ;  /* 0x0000001c0a1c7207 */ /* 0x000fe40005000000 */
[----:B------:R-:W-:Y:S02]  /*1e180*/  SEL R29, R11, R29, !P2 ;  /* 0x0000001d0b1d7207 */ /* 0x000fe40005000000 */
[----:B------:R-:W-:-:S04]  /*1e190*/  ISETP.GE.U32.AND P2, PT, R22, 0x80, PT ;  /* 0x000000801600780c */ /* 0x000fc80003f46070 */
[----:B------:R-:W-:Y:S01]  /*1e1a0*/  ISETP.GE.AND.EX P2, PT, R23, RZ, PT, P2 ;  /* 0x000000ff1700720c */ /* 0x000fe20003f46320 */
[----:B--2---:R-:W-:Y:S01]  /*1e1b0*/  IMAD R8, R22, 0x40, R35 ;  /* 0x0000004016087824 */ /* 0x004fe200078e0223 */
[----:B------:R-:W-:Y:S01]  /*1e1c0*/  CS2R R10, SRZ ;  /* 0x00000000000a7805 */ /* 0x000fe2000001ff00 */
[----:B------:R-:W-:Y:S01]  /*1e1d0*/  IMAD.IADD R30, R37, 0x1, R30 ;  /* 0x00000001251e7824 */ /* 0x000fe200078e021e */
[----:B------:R-:W-:Y:S01]  /*1e1e0*/  ISETP.LT.AND P3, PT, R60, 0x80, !P2 ;  /* 0x000000803c00780c */ /* 0x000fe20005761270 */
[----:B------:R-:W-:Y:S01]  /*1e1f0*/  IMAD.WIDE R20, R8, 0x4, R20 ;  /* 0x0000000408147825 */ /* 0x000fe200078e0214 */
[----:B------:R-:W-:Y:S01]  /*1e200*/  CS2R R8, SRZ ;  /* 0x0000000000087805 */ /* 0x000fe2000001ff00 */
[----:B------:R-:W2:Y:S10]  /*1e210*/  LDL R35, [R1+0x630] ;  /* 0x0006300001237983 */ /* 0x000eb40000100800 */
[----:B------:R-:W4:Y:S01]  /*1e220*/  @P3 LDG.E.EF.128 R8, desc[UR18][R20.64] ;  /* 0x0000001214083981 */ /* 0x000f22000c0e1d00 */
[----:B---3--:R-:W-:-:S04]  /*1e230*/  IMAD R30, R30, 0x40, R36 ;  /* 0x000000401e1e7824 */ /* 0x008fc800078e0224 */
[----:B------:R-:W-:Y:S01]  /*1e240*/  IMAD.WIDE R24, R30, 0x4, R24 ;  /* 0x000000041e187825 */ /* 0x000fe200078e0218 */
[----:B----4-:R-:W-:Y:S02]  /*1e250*/  SEL R31, R8, RZ, P3 ;  /* 0x000000ff081f7207 */ /* 0x010fe40001800000 */
[----:B------:R-:W-:Y:S02]  /*1e260*/  SEL R32, R9, RZ, P3 ;  /* 0x000000ff09207207 */ /* 0x000fe40001800000 */
[----:B------:R-:W-:Y:S02]  /*1e270*/  SEL R33, R10, RZ, P3 ;  /* 0x000000ff0a217207 */ /* 0x000fe40001800000 */
[----:B------:R-:W-:Y:S02]  /*1e280*/  SEL R34, R11, RZ, P3 ;  /* 0x000000ff0b227207 */ /* 0x000fe40001800000 */
[----:B------:R-:W-:-:S04]  /*1e290*/  ISETP.GT.U32.AND P3, PT, R22, 0xbf, PT ;  /* 0x000000bf1600780c */ /* 0x000fc80003f64070 */
[----:B------:R-:W-:Y:S02]  /*1e2a0*/  ISETP.GT.AND.EX P3, PT, R23, RZ, !P5, P3 ;  /* 0x000000ff1700720c */ /* 0x000fe40006f64330 */
[----:B------:R-:W-:Y:S02]  /*1e2b0*/  CS2R R8, SRZ ;  /* 0x0000000000087805 */ /* 0x000fe4000001ff00 */
[----:B------:R-:W-:-:S09]  /*1e2c0*/  CS2R R10, SRZ ;  /* 0x00000000000a7805 */ /* 0x000fd2000001ff00 */
[----:B------:R-:W3:Y:S01]  /*1e2d0*/  @P3 LDG.E.EF.128 R8, desc[UR18][R24.64] ;  /* 0x0000001218083981 */ /* 0x000ee2000c0e1d00 */
[----:B------:R-:W-:-:S04]  /*1e2e0*/  IMAD.IADD R5, R37, 0x1, R5 ;  /* 0x0000000125057824 */ /* 0x000fc800078e0205 */
[----:B------:R-:W-:-:S04]  /*1e2f0*/  IMAD R5, R5, 0x40, R36 ;  /* 0x0000004005057824 */ /* 0x000fc800078e0224 */
[----:B------:R-:W-:Y:S01]  /*1e300*/  IMAD.WIDE R6, R5, 0x4, R6 ;  /* 0x0000000405067825 */ /* 0x000fe200078e0206 */
[----:B--2---:R-:W-:Y:S02]  /*1e310*/  ISETP.NE.AND P6, PT, R35, 0x10, PT ;  /* 0x000000102300780c */ /* 0x004fe40003fc5270 */
[----:B------:R-:W0:Y:S01]  /*1e320*/  S2R R35, SR_TID.X ;  /* 0x0000000000237919 */ /* 0x000e220000002100 */
[----:B---3--:R-:W-:Y:S02]  /*1e330*/  SEL R20, R8, RZ, P3 ;  /* 0x000000ff08147207 */ /* 0x008fe40001800000 */
[----:B------:R-:W-:Y:S02]  /*1e340*/  SEL R21, R9, RZ, P3 ;  /* 0x000000ff09157207 */ /* 0x000fe40001800000 */
[----:B------:R-:W-:Y:S02]  /*1e350*/  SEL R22, R10, RZ, P3 ;  /* 0x000000ff0a167207 */ /* 0x000fe40001800000 */
[----:B------:R-:W-:-:S02]  /*1e360*/  SEL R23, R11, RZ, P3 ;  /* 0x000000ff0b177207 */ /* 0x000fc40001800000 */
[----:B------:R-:W-:Y:S02]  /*1e370*/  LOP3.LUT P3, RZ, R42, 0x10, RZ, 0xc0, !PT ;  /* 0x000000102aff7812 */ /* 0x000fe4000786c0ff */
[----:B------:R-:W-:Y:S02]  /*1e380*/  CS2R R8, SRZ ;  /* 0x0000000000087805 */ /* 0x000fe4000001ff00 */
[----:B------:R-:W-:-:S09]  /*1e390*/  CS2R R10, SRZ ;  /* 0x00000000000a7805 */ /* 0x000fd2000001ff00 */
[----:B------:R-:W2:Y:S01]  /*1e3a0*/  @P3 LDG.E.EF.128 R8, desc[UR18][R6.64] ;  /* 0x0000001206083981 */ /* 0x000ea2000c0e1d00 */
[----:B------:R-:W1:Y:S01]  /*1e3b0*/  S2R R60, SR_TID.X ;  /* 0x00000000003c7919 */ /* 0x000e620000002100 */
[----:B0-----:R-:W-:-:S05]  /*1e3c0*/  IMAD.SHL.U32 R35, R35, 0x4, RZ ;  /* 0x0000000423237824 */ /* 0x001fca00078e00ff */
[----:B------:R-:W-:-:S04]  /*1e3d0*/  LOP3.LUT R35, R35, 0x7fc, RZ, 0xc0, !PT ;  /* 0x000007fc23237812 */ /* 0x000fc800078ec0ff */
[----:B------:R-:W-:Y:S02]  /*1e3e0*/  LOP3.LUT R5, R35, 0x800, RZ, 0xfc, !PT ;  /* 0x0000080023057812 */ /* 0x000fe400078efcff */
[----:B------:R-:W-:Y:S02]  /*1e3f0*/  SEL R16, R16, RZ, !P4 ;  /* 0x000000ff10107207 */ /* 0x000fe40006000000 */
[----:B------:R-:W-:Y:S02]  /*1e400*/  SEL R17, R17, RZ, !P4 ;  /* 0x000000ff11117207 */ /* 0x000fe40006000000 */
[----:B------:R-:W-:Y:S02]  /*1e410*/  SEL R18, R18, RZ, !P4 ;  /* 0x000000ff12127207 */ /* 0x000fe40006000000 */
[----:B------:R-:W-:Y:S02]  /*1e420*/  SEL R19, R19, RZ, !P4 ;  /* 0x000000ff13137207 */ /* 0x000fe40006000000 */
[----:B------:R-:W-:-:S02]  /*1e430*/  SEL R12, R12, RZ, !P5 ;  /* 0x000000ff0c0c7207 */ /* 0x000fc40006800000 */
[----:B------:R-:W-:Y:S02]  /*1e440*/  SEL R13, R13, RZ, !P5 ;  /* 0x000000ff0d0d7207 */ /* 0x000fe40006800000 */
[----:B------:R-:W-:Y:S02]  /*1e450*/  SEL R14, R14, RZ, !P5 ;  /* 0x000000ff0e0e7207 */ /* 0x000fe40006800000 */
[----:B------:R-:W-:Y:S01]  /*1e460*/  SEL R15, R15, RZ, !P5 ;  /* 0x000000ff0f0f7207 */ /* 0x000fe20006800000 */
[----:B------:R-:W-:Y:S01]  /*1e470*/  FADD R16, R16, R26 ;  /* 0x0000001a10107221 */ /* 0x000fe20000000000 */
[----:B------:R-:W-:Y:S01]  /*1e480*/  FADD R17, R17, R27 ;  /* 0x0000001b11117221 */ /* 0x000fe20000000000 */
[----:B------:R-:W-:Y:S01]  /*1e490*/  FADD R18, R18, R28 ;  /* 0x0000001c12127221 */ /* 0x000fe20000000000 */
[----:B------:R-:W-:Y:S01]  /*1e4a0*/  FADD R19, R19, R29 ;  /* 0x0000001d13137221 */ /* 0x000fe20000000000 */
[----:B------:R-:W-:Y:S01]  /*1e4b0*/  IMAD.MOV.U32 R24, RZ, RZ, 0x3f800000 ;  /* 0x3f800000ff187424 */ /* 0x000fe200078e00ff */
[----:B------:R-:W-:Y:S01]  /*1e4c0*/  CS2R R38, SRZ ;  /* 0x0000000000267805 */ /* 0x000fe2000001ff00 */
[----:B------:R-:W-:-:S02]  /*1e4d0*/  IMAD.MOV.U32 R25, RZ, RZ, 0x3f800000 ;  /* 0x3f800000ff197424 */ /* 0x000fc400078e00ff */
[----:B------:R-:W-:Y:S02]  /*1e4e0*/  IMAD.MOV.U32 R26, RZ, RZ, 0x3f800000 ;  /* 0x3f800000ff1a7424 */ /* 0x000fe400078e00ff */
[----:B------:R-:W-:Y:S02]  /*1e4f0*/  IMAD.MOV.U32 R27, RZ, RZ, 0x3f800000 ;  /* 0x3f800000ff1b7424 */ /* 0x000fe400078e00ff */
[----:B------:R-:W-:Y:S02]  /*1e500*/  IMAD.MOV.U32 R28, RZ, RZ, 0x3f800000 ;  /* 0x3f800000ff1c7424 */ /* 0x000fe400078e00ff */
[----:B------:R-:W-:Y:S02]  /*1e510*/  IMAD.MOV.U32 R29, RZ, RZ, RZ ;  /* 0x000000ffff1d7224 */ /* 0x000fe400078e00ff */
[----:B------:R-:W-:Y:S02]  /*1e520*/  IMAD.MOV.U32 R41, RZ, RZ, RZ ;  /* 0x000000ffff297224 */ /* 0x000fe400078e00ff */
[----:B------:R-:W-:Y:S01]  /*1e530*/  IMAD.MOV.U32 R35, RZ, RZ, RZ ;  /* 0x000000ffff237224 */ /* 0x000fe200078e00ff */
[----:B--2---:R-:W-:-:S02]  /*1e540*/  SEL R8, R8, RZ, P3 ;  /* 0x000000ff08087207 */ /* 0x004fc40001800000 */
[----:B------:R-:W-:Y:S02]  /*1e550*/  SEL R9, R9, RZ, P3 ;  /* 0x000000ff09097207 */ /* 0x000fe40001800000 */
[----:B------:R-:W-:Y:S02]  /*1e560*/  @P2 SEL R31, R8, R20, !P6 ;  /* 0x00000014081f2207 */ /* 0x000fe40007000000 */
[----:B------:R-:W-:Y:S01]  /*1e570*/  SHF.R.U32.HI R8, RZ, 0x2, R5 ;  /* 0x00000002ff087819 */ /* 0x000fe20000011605 */
[C---:B-1----:R-:W-:Y:S01]  /*1e580*/  IMAD.SHL.U32 R5, R60.reuse, 0x4, RZ ;  /* 0x000000043c057824 */ /* 0x042fe200078e00ff */
[----:B------:R-:W-:Y:S02]  /*1e590*/  @P2 SEL R32, R9, R21, !P6 ;  /* 0x0000001509202207 */ /* 0x000fe40007000000 */
[----:B------:R-:W-:Y:S02]  /*1e5a0*/  LOP3.LUT R9, R60, 0x1f0, RZ, 0xc0, !PT ;  /* 0x000001f03c097812 */ /* 0x000fe400078ec0ff */
[----:B------:R-:W-:-:S02]  /*1e5b0*/  LOP3.LUT R7, R8, 0x3f0, RZ, 0xc0, !PT ;  /* 0x000003f008077812 */ /* 0x000fc400078ec0ff */
[----:B------:R-:W-:Y:S01]  /*1e5c0*/  LOP3.LUT R20, R5, 0x7fc, RZ, 0xc0, !PT ;  /* 0x000007fc05147812 */ /* 0x000fe200078ec0ff */
[----:B------:R-:W-:Y:S02]  /*1e5d0*/  VIADD R9, R9, UR4 ;  /* 0x0000000409097c36 */ /* 0x000fe40008000000 */
[----:B------:R-:W-:Y:S01]  /*1e5e0*/  VIADD R7, R7, UR4 ;  /* 0x0000000407077c36 */ /* 0x000fe20008000000 */
[----:B------:R-:W-:Y:S01]  /*1e5f0*/  SEL R10, R10, RZ, P3 ;  /* 0x000000ff0a0a7207 */ /* 0x000fe20001800000 */
[C---:B------:R-:W-:Y:S01]  /*1e600*/  IMAD R8, R20.reuse, 0x4, R9 ;  /* 0x0000000414087824 */ /* 0x040fe200078e0209 */
[----:B------:R-:W-:Y:S01]  /*1e610*/  SEL R11, R11, RZ, P3 ;  /* 0x000000ff0b0b7207 */ /* 0x000fe20001800000 */
[----:B------:R-:W-:Y:S01]  /*1e620*/  IMAD R20, R20, 0x4, R7 ;  /* 0x0000000414147824 */ /* 0x000fe200078e0207 */
[----:B------:R-:W-:Y:S02]  /*1e630*/  @P2 SEL R33, R10, R22, !P6 ;  /* 0x000000160a212207 */ /* 0x000fe40007000000 */
[----:B------:R-:W-:-:S02]  /*1e640*/  @P2 SEL R34, R11, R23, !P6 ;  /* 0x000000170b222207 */ /* 0x000fc40007000000 */
[----:B------:R-:W0:Y:S04]  /*1e650*/  LDS.128 R8, [R8] ;  /* 0x0000000008087984 */ /* 0x000e280000000c00 */
[----:B------:R-:W1:Y:S01]  /*1e660*/  LDS.128 R20, [R20+0x2000] ;  /* 0x0020000014147984 */ /* 0x000e620000000c00 */
[----:B------:R-:W-:-:S04]  /*1e670*/  ISETP.NE.U32.AND P2, PT, R3, RZ, PT ;  /* 0x000000ff0300720c */ /* 0x000fc80003f45070 */
[----:B------:R-:W-:Y:S01]  /*1e680*/  ISETP.NE.AND.EX P2, PT, R4, RZ, PT, P2 ;  /* 0x000000ff0400720c */ /* 0x000fe20003f45320 */
[----:B------:R-:W-:Y:S01]  /*1e690*/  FADD R34, R15, R34 ;  /* 0x000000220f227221 */ /* 0x000fe20000000000 */
[----:B------:R-:W-:Y:S01]  /*1e6a0*/  FADD R33, R14, R33 ;  /* 0x000000210e217221 */ /* 0x000fe20000000000 */
[----:B------:R-:W-:Y:S01]  /*1e6b0*/  FADD R32, R13, R32 ;  /* 0x000000200d207221 */ /* 0x000fe20000000000 */
[----:B------:R-:W-:Y:S01]  /*1e6c0*/  FADD R31, R12, R31 ;  /* 0x0000001f0c1f7221 */ /* 0x000fe20000000000 */
[----:B------:R-:W-:Y:S02]  /*1e6d0*/  IMAD.MOV.U32 R13, RZ, RZ, 0x3f800000 ;  /* 0x3f800000ff0d7424 */ /* 0x000fe400078e00ff */
[----:B0-----:R-:W-:Y:S01]  /*1e6e0*/  FADD R11, R11, R34 ;  /* 0x000000220b0b7221 */ /* 0x001fe20000000000 */
[----:B------:R-:W-:Y:S01]  /*1e6f0*/  FADD R10, R10, R33 ;  /* 0x000000210a0a7221 */ /* 0x000fe20000000000 */
[----:B------:R-:W-:Y:S01]  /*1e700*/  FADD R9, R9, R32 ;  /* 0x0000002009097221 */ /* 0x000fe20000000000 */
[----:B------:R-:W-:Y:S01]  /*1e710*/  FADD R8, R8, R31 ;  /* 0x0000001f08087221 */ /* 0x000fe20000000000 */
[----:B-1----:R-:W-:Y:S01]  /*1e720*/  FADD R23, R23, R19 ;  /* 0x0000001317177221 */ /* 0x002fe20000000000 */
[----:B------:R-:W-:Y:S01]  /*1e730*/  FADD R22, R22, R18 ;  /* 0x0000001216167221 */ /* 0x000fe20000000000 */
[----:B------:R-:W-:Y:S01]  /*1e740*/  FADD R21, R21, R17 ;  /* 0x0000001115157221 */ /* 0x000fe20000000000 */
[----:B------:R-:W-:Y:S01]  /*1e750*/  FADD R20, R20, R16 ;  /* 0x0000001014147221 */ /* 0x000fe20000000000 */
[----:B------:R-:W-:Y:S01]  /*1e760*/  IMAD.MOV.U32 R18, RZ, RZ, 0x3f800000 ;  /* 0x3f800000ff127424 */ /* 0x000fe200078e00ff */
[----:B------:R-:W-:Y:S01]  /*1e770*/  CS2R R30, SRZ ;  /* 0x00000000001e7805 */ /* 0x000fe2000001ff00 */
[----:B------:R-:W-:-:S02]  /*1e780*/  IMAD.MOV.U32 R19, RZ, RZ, 0x3f800000 ;  /* 0x3f800000ff137424 */ /* 0x000fc400078e00ff */
[----:B------:R-:W-:Y:S02]  /*1e790*/  IMAD.MOV.U32 R32, RZ, RZ, RZ ;  /* 0x000000ffff207224 */ /* 0x000fe400078e00ff */
[----:B------:R-:W-:Y:S02]  /*1e7a0*/  IMAD.MOV.U32 R12, RZ, RZ, R8 ;  /* 0x000000ffff0c7224 */ /* 0x000fe400078e0008 */
[----:B------:R-:W-:Y:S02]  /*1e7b0*/  IMAD.MOV.U32 R7, RZ, RZ, R9 ;  /* 0x000000ffff077224 */ /* 0x000fe400078e0009 */
[----:B------:R-:W-:Y:S02]  /*1e7c0*/  IMAD.MOV.U32 R6, RZ, RZ, R10 ;  /* 0x000000ffff067224 */ /* 0x000fe400078e000a */
[----:B------:R-:W-:Y:S02]  /*1e7d0*/  IMAD.MOV.U32 R33, RZ, RZ, R11 ;  /* 0x000000ffff217224 */ /* 0x000fe400078e000b */
[----:B------:R-:W-:-:S02]  /*1e7e0*/  IMAD.MOV.U32 R36, RZ, RZ, R20 ;  /* 0x000000ffff247224 */ /* 0x000fc400078e0014 */
[----:B------:R-:W-:Y:S02]  /*1e7f0*/  IMAD.MOV.U32 R37, RZ, RZ, R21 ;  /* 0x000000ffff257224 */ /* 0x000fe400078e0015 */
[----:B------:R-:W-:Y:S02]  /*1e800*/  IMAD.MOV.U32 R40, RZ, RZ, R22 ;  /* 0x000000ffff287224 */ /* 0x000fe400078e0016 */
[----:B------:R-:W-:Y:S01]  /*1e810*/  IMAD.MOV.U32 R34, RZ, RZ, R23 ;  /* 0x000000ffff227224 */ /* 0x000fe200078e0017 */
[----:B-----5:R-:W-:Y:S06]  /*1e820*/  @!P2 BRA `(.L_x_0) ;  /* 0x0000000400f4a947 */ /* 0x020fec0003800000 */
[----:B------:R-:W2:Y:S04]  /*1e830*/  LDL R43, [R1+0x5fc] ;  /* 0x0005fc00012b7983 */ /* 0x000ea80000100800 */
[----:B------:R-:W3:Y:S04]  /*1e840*/  LDL R42, [R1+0x5f4] ;  /* 0x0005f400012a7983 */ /* 0x000ee80000100800 */
[----:B------:R0:W-:Y:S04]  /*1e850*/  STL [R1+0x640], R2 ;  /* 0x0006400201007387 */ /* 0x0001e80000100800 */
[----:B0-----:R-:W4:Y:S04]  /*1e860*/  LDL R2, [R1+0x58c] ;  /* 0x00058c0001027983 */ /* 0x001f280000100800 */
[----:B------:R0:W-:Y:S04]  /*1e870*/  STL [R1+0x63c], R0 ;  /* 0x00063c0001007387 */ /* 0x0001e80000100800 */
[----:B------:R-:W4:Y:S04]  /*1e880*/  LDL R14, [R1+0x5e8] ;  /* 0x0005e800010e7983 */ /* 0x000f280000100800 */
[----:B0-----:R-:W4:Y:S01]  /*1e890*/  LDL R0, [R1+0x578] ;  /* 0x0005780001007983 */ /* 0x001f220000100800 */
[----:B-----5:R-:W-:-:S04]  /*1e8a0*/  FADD R29, R8, -R55 ;  /* 0x80000037081d7221 */ /* 0x020fc80000000000 */
[----:B------:R-:W-:Y:S01]  /*1e8b0*/  FMUL R12, R29, 0.25 ;  /* 0x3e8000001d0c7820 */ /* 0x000fe20000400000 */
[----:B------:R-:W-:Y:S01]  /*1e8c0*/  FADD R19, R59, 1 ;  /* 0x3f8000003b137421 */ /* 0x000fe20000000000 */
[----:B------:R-:W-:Y:S01]  /*1e8d0*/  FADD R17, R10, -R53 ;  /* 0x800000350a117221 */ /* 0x000fe20000000000 */
[----:B------:R-:W-:Y:S01]  /*1e8e0*/  FADD R24, R58, 1 ;  /* 0x3f8000003a187421 */ /* 0x000fe20000000000 */
[----:B------:R-:W-:Y:S01]  /*1e8f0*/  FADD R16, R11, -R49 ;  /* 0x800000310b107221 */ /* 0x000fe20000000000 */
[----:B------:R-:W-:Y:S01]  /*1e900*/  FADD R25, R61, 1 ;  /* 0x3f8000003d197421 */ /* 0x000fe20000000000 */
[----:B------:R-:W-:Y:S01]  /*1e910*/  FADD R35, R20, -R54 ;  /* 0x8000003614237221 */ /* 0x000fe20000000000 */
[----:B------:R-:W-:Y:S01]  /*1e920*/  FMUL R38, R24, 0.25 ;  /* 0x3e80000018267820 */ /* 0x000fe20000400000 */
[----:B------:R-:W-:Y:S02]  /*1e930*/  FMUL R33, R16, 0.25 ;  /* 0x3e80000010217820 */ /* 0x000fe40000400000 */
[----:B------:R-:W-:Y:S01]  /*1e940*/  FMUL R36, R35, 0.25 ;  /* 0x3e80000023247820 */ /* 0x000fe20000400000 */
[----:B------:R-:W-:Y:S01]  /*1e950*/  FADD R27, R57, 1 ;  /* 0x3f800000391b7421 */ /* 0x000fe20000000000 */
[----:B------:R-:W-:Y:S01]  /*1e960*/  FADD R32, R22, -R50 ;  /* 0x8000003216207221 */ /* 0x000fe20000000000 */
[----:B------:R-:W-:Y:S01]  /*1e970*/  FADD R28, R56, 1 ;  /* 0x3f800000381c7421 */ /* 0x000fe20000000000 */
[----:B------:R-:W-:Y:S01]  /*1e980*/  FADD R31, R23, -R47 ;  /* 0x8000002f171f7221 */ /* 0x000fe20000000000 */
[----:B------:R-:W-:-:S02]  /*1e990*/  FMUL R40, R27, 0.25 ;  /* 0x3e8000001b287820 */ /* 0x000fc40000400000 */
[----:B------:R-:W-:Y:S01]  /*1e9a0*/  FMUL R41, R28, 0.25 ;  /* 0x3e8000001c297820 */ /* 0x000fe20000400000 */
[----:B------:R-:W-:Y:S01]  /*1e9b0*/  FMUL R34, R31, 0.25 ;  /* 0x3e8000001f227820 */ /* 0x000fe20000400000 */
[----:B--2---:R-:W-:-:S04]  /*1e9c0*/  FADD R13, R43, 1 ;  /* 0x3f8000002b0d7421 */ /* 0x004fc80000000000 */
[C---:B------:R-:W-:Y:S01]  /*1e9d0*/  FMUL R6, R13.reuse, 0.25 ;  /* 0x3e8000000d067820 */ /* 0x040fe20000400000 */
[----:B------:R-:W-:Y:S01]  /*1e9e0*/  FSETP.GT.AND P2, PT, |R13|, 8.50705917302346158658e+37, PT ;  /* 0x7e8000000d00780b */ /* 0x000fe20003f44200 */
[----:B---3--:R-:W-:-:S03]  /*1e9f0*/  FADD R18, R42, 1 ;  /* 0x3f8000002a127421 */ /* 0x008fc60000000000 */
[----:B------:R-:W-:Y:S01]  /*1ea00*/  FSEL R45, R6, R13, P2 ;  /* 0x0000000d062d7208 */ /* 0x000fe20001000000 */
[----:B------:R-:W-:Y:S01]  /*1ea10*/  FMUL R7, R18, 0.25 ;  /* 0x3e80000012077820 */ /* 0x000fe20000400000 */
[----:B------:R-:W-:Y:S02]  /*1ea20*/  FSEL R12, R12, R29, P2 ;  /* 0x0000001d0c0c7208 */ /* 0x000fe40001000000 */
[----:B------:R-:W-:Y:S01]  /*1ea30*/  FSETP.GT.AND P2, PT, |R18|, 8.50705917302346158658e+37, PT ;  /* 0x7e8000001200780b */ /* 0x000fe20003f44200 */
[----:B----4-:R-:W-:-:S04]  /*1ea40*/  FADD R15, R9, -R2 ;  /* 0x80000002090f7221 */ /* 0x010fc80000000000 */
[----:B------:R-:W-:Y:S01]  /*1ea50*/  FMUL R6, R15, 0.25 ;  /* 0x3e8000000f067820 */ /* 0x000fe20000400000 */
[----:B------:R-:W-:Y:S01]  /*1ea60*/  FSEL R44, R7, R18, P2 ;  /* 0x00000012072c7208 */ /* 0x000fe20001000000 */
[----:B------:R-:W-:-:S03]  /*1ea70*/  FMUL R43, R19, 0.25 ;  /* 0x3e800000132b7820 */ /* 0x000fc60000400000 */
[----:B------:R-:W-:Y:S01]  /*1ea80*/  FSEL R7, R6, R15, P2 ;  /* 0x0000000f06077208 */ /* 0x000fe20001000000 */
[----:B------:R-:W-:Y:S01]  /*1ea90*/  FMUL R6, R17, 0.25 ;  /* 0x3e80000011067820 */ /* 0x000fe20000400000 */
[----:B------:R-:W-:-:S04]  /*1eaa0*/  FSETP.GT.AND P2, PT, |R19|, 8.50705917302346158658e+37, PT ;  /* 0x7e8000001300780b */ /* 0x000fc80003f44200 */
[----:B------:R-:W-:Y:S02]  /*1eab0*/  FSEL R43, R43, R19, P2 ;  /* 0x000000132b2b7208 */ /* 0x000fe40001000000 */
[----:B------:R-:W-:Y:S02]  /*1eac0*/  FSEL R6, R6, R17, P2 ;  /* 0x0000001106067208 */ /* 0x000fe40001000000 */
[----:B------:R-:W-:Y:S01]  /*1ead0*/  FSETP.GT.AND P2, PT, |R24|, 8.50705917302346158658e+37, PT ;  /* 0x7e8000001800780b */ /* 0x000fe20003f44200 */
[----:B------:R-:W-:Y:S01]  /*1eae0*/  FMUL R42, R25, 0.25 ;  /* 0x3e800000192a7820 */ /* 0x000fe20000400000 */
[----:B------:R-:W-:Y:S01]  /*1eaf0*/  FADD R26, R14, 1 ;  /* 0x3f8000000e1a7421 */ /* 0x000fe20000000000 */
[----:B------:R-:W-:Y:S01]  /*1eb00*/  FADD R30, R21, -R0 ;  /* 0x80000000151e7221 */ /* 0x000fe20000000000 */
[----:B------:R-:W-:Y:S02]  /*1eb10*/  FSEL R38, R38, R24, P2 ;  /* 0x0000001826267208 */ /* 0x000fe40001000000 */
[----:B------:R-:W-:-:S02]  /*1eb20*/  FSEL R33, R33, R16, P2 ;  /* 0x0000001021217208 */ /* 0x000fc40001000000 */
[----:B------:R-:W-:Y:S01]  /*1eb30*/  FSETP.GT.AND P2, PT, |R25|, 8.50705917302346158658e+37, PT ;  /* 0x7e8000001900780b */ /* 0x000fe20003f44200 */
[----:B------:R-:W-:Y:S01]  /*1eb40*/  FMUL R39, R26, 0.25 ;  /* 0x3e8000001a277820 */ /* 0x000fe20000400000 */
[----:B------:R-:W-:Y:S02]  /*1eb50*/  FMUL R37, R30, 0.25 ;  /* 0x3e8000001e257820 */ /* 0x000fe40000400000 */
[----:B------:R-:W-:Y:S02]  /*1eb60*/  FSEL R42, R42, R25, P2 ;  /* 0x000000192a2a7208 */ /* 0x000fe40001000000 */
[----:B------:R-:W-:Y:S02]  /*1eb70*/  FSEL R36, R36, R35, P2 ;  /* 0x0000002324247208 */ /* 0x000fe40001000000 */
[----:B------:R-:W-:Y:S01]  /*1eb80*/  FSETP.GT.AND P2, PT, |R26|, 8.50705917302346158658e+37, PT ;  /* 0x7e8000001a00780b */ /* 0x000fe20003f44200 */
[----:B------:R-:W-:-:S03]  /*1eb90*/  FMUL R14, R32, 0.25 ;  /* 0x3e800000200e7820 */ /* 0x000fc60000400000 */
[----:B------:R-:W-:Y:S02]  /*1eba0*/  FSEL R39, R39, R26, P2 ;  /* 0x0000001a27277208 */ /* 0x000fe40001000000 */
[----:B------:R-:W-:Y:S02]  /*1ebb0*/  FSEL R37, R37, R30, P2 ;  /* 0x0000001e25257208 */ /* 0x000fe40001000000 */
[----:B------:R-:W-:-:S04]  /*1ebc0*/  FSETP.GT.AND P2, PT, |R27|, 8.50705917302346158658e+37, PT ;  /* 0x7e8000001b00780b */ /* 0x000fc80003f44200 */
[----:B------:R-:W-:Y:S02]  /*1ebd0*/  FSEL R40, R40, R27, P2 ;  /* 0x0000001b28287208 */ /* 0x000fe40001000000 */
[----:B------:R-:W-:Y:S02]  /*1ebe0*/  FSEL R14, R14, R32, P2 ;  /* 0x000000200e0e7208 */ /* 0x000fe40001000000 */
[----:B------:R-:W-:-:S04]  /*1ebf0*/  FSETP.GT.AND P2, PT, |R28|, 8.50705917302346158658e+37, PT ;  /* 0x7e8000001c00780b */ /* 0x000fc80003f44200 */
[----:B------:R-:W-:Y:S02]  /*1ec00*/  FSEL R41, R41, R28, P2 ;  /* 0x0000001c29297208 */ /* 0x000fe40001000000 */
[----:B------:R-:W-:Y:S02]  /*1ec10*/  FSEL R34, R34, R31, P2 ;  /* 0x0000001f22227208 */ /* 0x000fe40001000000 */
[----:B------:R-:W-:-:S13]  /*1ec20*/  FSETP.GEU.AND P2, PT, |R13|, 1.175494350822287508e-38, PT ;  /* 0x008000000d00780b */ /* 0x000fda0003f4e200 */
[----:B------:R-:W-:Y:S01]  /*1ec30*/  @!P2 FMUL R45, R45, 16777216 ;  /* 0x4b8000002d2da820 */ /* 0x000fe20000400000 */
[----:B------:R-:W-:Y:S01]  /*1ec40*/  @!P2 FMUL R12, R12, 16777216 ;  /* 0x4b8000000c0ca820 */ /* 0x000fe20000400000 */
        /* <DEDUP_REMOVED lines=12> */
[----:B------:R-:W-:Y:S01]  /*1ed10*/  FSETP.GEU.AND P2, PT, |R26|, 1.175494350822287508e-38, PT ;  /* 0x008000001a00780b */ /* 0x000fe20003f4e200 */
[----:B------:R-:W0:-:S12]  /*1ed20*/  MUFU.RCP R45, R45 ;  /* 0x0000002d002d7308 */ /* 0x000e180000001000 */
[----:B------:R-:W-:Y:S01]  /*1ed30*/  @!P2 FMUL R39, R39, 16777216 ;  /* 0x4b8000002727a820 */ /* 0x000fe20000400000 */
[----:B------:R-:W1:Y:S08]  /*1ed40*/  MUFU.RCP R44, R44 ;  /* 0x0000002c002c7308 */ /* 0x000e700000001000 */
[----:B------:R-:W2:Y:S08]  /*1ed50*/  MUFU.RCP R39, R39 ;  /* 0x0000002700277308 */ /* 0x000eb00000001000 */
[----:B------:R-:W3:Y:S01]  /*1ed60*/  MUFU.RCP R42, R42 ;  /* 0x0000002a002a7308 */ /* 0x000ee20000001000 */
[----:B------:R-:W-:-:S07]  /*1ed70*/  @!P2 FMUL R37, R37, 16777216 ;  /* 0x4b8000002525a820 */ /* 0x000fce0000400000 */
[----:B------:R-:W4:Y:S01]  /*1ed80*/  MUFU.RCP R43, R43 ;  /* 0x0000002b002b7308 */ /* 0x000f220000001000 */
[----:B0-----:R-:W-:Y:S01]  /*1ed90*/  FFMA R12, R45, R12, R55 ;  /* 0x0000000c2d0c7223 */ /* 0x001fe20000000037 */
[----:B-1----:R-:W-:Y:S01]  /*1eda0*/  FFMA R7, R44, R7, R2 ;  /* 0x000000072c077223 */ /* 0x002fe20000000002 */
[----:B------:R-:W4:Y:S01]  /*1edb0*/  LDL R45, [R1+0x60c] ;  /* 0x00060c00012d7983 */ /* 0x000f220000100800 */
[----:B--2---:R-:W-:-:S03]  /*1edc0*/  FFMA R37, R39, R37, R0 ;  /* 0x0000002527257223 */ /* 0x004fc60000000000 */
[----:B------:R0:W5:Y:S01]  /*1edd0*/  LDL.LU R2, [R1+0x640] ;  /* 0x0006400001027983 */ /* 0x0001620000300800 */
[----:B---3--:R-:W-:-:S03]  /*1ede0*/  FFMA R36, R42, R36, R54 ;  /* 0x000000242a247223 */ /* 0x008fc60000000036 */
[----:B------:R0:W5:Y:S04]  /*1edf0*/  LDL.LU R0, [R1+0x63c] ;  /* 0x00063c0001007983 */ /* 0x0001680000300800 */
[----:B------:R-:W2:Y:S01]  /*1ee00*/  LDL R42, [R1+0x608] ;  /* 0x00060800012a7983 */ /* 0x000ea20000100800 */
[----:B----4-:R-:W-:-:S03]  /*1ee10*/  FFMA R6, R43, R6, R53 ;  /* 0x000000062b067223 */ /* 0x010fc60000000035 */
[----:B------:R-:W3:Y:S04]  /*1ee20*/  LDL R44, [R1+0x618] ;  /* 0x00061800012c7983 */ /* 0x000ee80000100800 */
[----:B------:R-:W4:Y:S01]  /*1ee30*/  LDL R43, [R1+0x61c] ;  /* 0x00061c00012b7983 */ /* 0x000f220000100800 */
[----:B------:R-:W-:-:S13]  /*1ee40*/  FSETP.GEU.AND P2, PT, |R27|, 1.175494350822287508e-38, PT ;  /* 0x008000001b00780b */ /* 0x000fda0003f4e200 */
[----:B------:R-:W-:Y:S01]  /*1ee50*/  @!P2 FMUL R40, R40, 16777216 ;  /* 0x4b8000002828a820 */ /* 0x000fe20000400000 */
[----:B------:R-:W-:Y:S01]  /*1ee60*/  @!P2 FMUL R14, R14, 16777216 ;  /* 0x4b8000000e0ea820 */ /* 0x000fe20000400000 */
[----:B------:R-:W-:Y:S01]  /*1ee70*/  FSETP.GEU.AND P2, PT, |R28|, 1.175494350822287508e-38, PT ;  /* 0x008000001c00780b */ /* 0x000fe20003f4e200 */
[----:B------:R-:W1:-:S12]  /*1ee80*/  MUFU.RCP R38, R38 ;  /* 0x0000002600267308 */ /* 0x000e580000001000 */
[----:B------:R-:W-:Y:S01]  /*1ee90*/  @!P2 FMUL R41, R41, 16777216 ;  /* 0x4b8000002929a820 */ /* 0x000fe20000400000 */
[----:B------:R-:W0:Y:S08]  /*1eea0*/  MUFU.RCP R40, R40 ;  /* 0x0000002800287308 */ /* 0x000e300000001000 */
[----:B------:R-:W0:Y:S01]  /*1eeb0*/  MUFU.RCP R41, R41 ;  /* 0x0000002900297308 */ /* 0x000e220000001000 */
[----:B------:R-:W-:Y:S01]  /*1eec0*/  @!P2 FMUL R34, R34, 16777216 ;  /* 0x4b8000002222a820 */ /* 0x000fe20000400000 */
[----:B-1----:R-:W-:Y:S01]  /*1eed0*/  FFMA R33, R38, R33, R49 ;  /* 0x0000002126217223 */ /* 0x002fe20000000031 */
[----:B------:R-:W-:Y:S01]  /*1eee0*/  FADD R38, R21, -R37 ;  /* 0x8000002515267221 */ /* 0x000fe20000000000 */
[----:B0-----:R-:W-:Y:S01]  /*1eef0*/  FFMA R40, R40, R14, R50 ;  /* 0x0000000e28287223 */ /* 0x001fe20000000032 */
[----:B------:R-:W-:-:S03]  /*1ef00*/  FADD R14, R20, -R36 ;  /* 0x80000024140e7221 */ /* 0x000fc60000000000 */
[----:B------:R-:W-:Y:S01]  /*1ef10*/  FADD R39, R22, -R40 ;  /* 0x8000002816277221 */ /* 0x000fe20000000000 */
[----:B------:R-:W-:-:S04]  /*1ef20*/  FFMA R34, R41, R34, R47 ;  /* 0x0000002229227223 */ /* 0x000fc8000000002f */
[----:B------:R-:W-:Y:S01]  /*1ef30*/  FADD R41, R23, -R34 ;  /* 0x8000002217297221 */ /* 0x000fe20000000000 */
[----:B------:R-:W-:Y:S01]  /*1ef40*/  FFMA R32, R32, R39, R51 ;  /* 0x0000002720207223 */ /* 0x000fe20000000033 */
[----:B------:R-:W-:Y:S02]  /*1ef50*/  FADD R39, R10, -R6 ;  /* 0x800000060a277221 */ /* 0x000fe40000000000 */
[----:B------:R-:W-:Y:S01]  /*1ef60*/  FFMA R31, R31, R41, R46 ;  /* 0x000000291f1f7223 */ /* 0x000fe2000000002e */
[----:B------:R-:W-:Y:S01]  /*1ef70*/  FADD R41, R9, -R7 ;  /* 0x8000000709297221 */ /* 0x000fe20000000000 */
[----:B------:R-:W-:Y:S01]  /*1ef80*/  FFMA R39, R17, R39, R52 ;  /* 0x0000002711277223 */ /* 0x000fe20000000034 */
[----:B------:R-:W-:Y:S01]  /*1ef90*/  FFMA R35, R35, R14, R45 ;  /* 0x0000000e23237223 */ /* 0x000fe2000000002d */
[----:B------:R-:W-:Y:S01]  /*1efa0*/  FADD R14, R8, -R12 ;  /* 0x8000000c080e7221 */ /* 0x000fe20000000000 */
[----:B--2---:R-:W-:Y:S01]  /*1efb0*/  FFMA R30, R30, R38, R42 ;  /* 0x000000261e1e7223 */ /* 0x004fe2000000002a */
[----:B------:R-:W-:Y:S01]  /*1efc0*/  FADD R38, R11, -R33 ;  /* 0x800000210b267221 */ /* 0x000fe20000000000 */
[----:B---3--:R-:W-:-:S03]  /*1efd0*/  FFMA R41, R15, R41, R44 ;  /* 0x000000290f297223 */ /* 0x008fc6000000002c */
[----:B------:R-:W-:Y:S01]  /*1efe0*/  FFMA R38, R16, R38, R48 ;  /* 0x0000002610267223 */ /* 0x000fe20000000030 */
[----:B----4-:R-:W-:-:S07]  /*1eff0*/  FFMA R29, R29, R14, R43 ;  /* 0x0000000e1d1d7223 */ /* 0x010fce000000002b */
.L_x_0:
[----:B------:R-:W0:Y:S01]  /*1f000*/  S2R R42, SR_TID.X ;  /* 0x00000000002a7919 */ /* 0x000e220000002100 */
[----:B------:R-:W-:Y:S01]  /*1f010*/  LOP3.LUT R15, R3, 0x3c, R5, 0xf8, !PT ;  /* 0x0000003c030f7812 */ /* 0x000fe200078ef805 */
[----:B------:R-:W-:Y:S01]  /*1f020*/  ULDC.64 UR6, c[0x0][0x210] ;  /* 0x0000840000067ab9 */ /* 0x000fe20000000a00 */
[----:B------:R-:W1:Y:S01]  /*1f030*/  S2R R17, SR_CTAID.X ;  /* 0x0000000000117919 */ /* 0x000e620000002500 */
[----:B------:R-:W2:Y:S01]  /*1f040*/  S2R R16, SR_TID.X ;  /* 0x0000000000107919 */ /* 0x000ea20000002100 */
[----:B------:R-:W3:Y:S01]  /*1f050*/  S2R R14, SR_CTAID.X ;  /* 0x00000000000e7919 */ /* 0x000ee20000002500 */
[----:B------:R-:W4:Y:S04]  /*1f060*/  LDL.LU R44, [R1+0x578] ;  /* 0x00057800012c7983 */ /* 0x000f280000300800 */
[----:B------:R-:W4:Y:S04]  /*1f070*/  LDL.LU R45, [R1+0x5f4] ;  /* 0x0005f400012d7983 */ /* 0x000f280000300800 */
[----:B------:R-:W4:Y:S01]  /*1f080*/  LDL.LU R43, [R1+0x5fc] ;  /* 0x0005fc00012b7983 */ /* 0x000f220000300800 */
[----:B0-----:R-:W-:Y:S01]  /*1f090*/  SHF.R.U32.HI R42, RZ, 0x4, R42 ;  /* 0x00000004ff2a7819 */ /* 0x001fe2000001162a */
[----:B-1----:R-:W-:-:S03]  /*1f0a0*/  IMAD.SHL.U32 R17, R17, 0x40, RZ ;  /* 0x0000004011117824 */ /* 0x002fc600078e00ff */
[----:B------:R-:W-:Y:S02]  /*1f0b0*/  SGXT.U32 R42, R42, 0x5 ;  /* 0x000000052a2a781a */ /* 0x000fe40000000000 */
[----:B--2---:R-:W-:Y:S02]  /*1f0c0*/  SHF.R.U32.HI R16, RZ, 0x4, R16 ;  /* 0x00000004ff107819 */ /* 0x004fe40000011610 */
[----:B------:R-:W-:Y:S01]  /*1f0d0*/  LOP3.LUT R17, R17, 0x20, R42, 0xfe, !PT ;  /* 0x0000002011117812 */ /* 0x000fe200078efe2a */
[----:B---3--:R-:W-:Y:S01]  /*1f0e0*/  IMAD.SHL.U32 R14, R14, 0x40, RZ ;  /* 0x000000400e0e7824 */ /* 0x008fe200078e00ff */
[----:B------:R-:W-:Y:S01]  /*1f0f0*/  SGXT.U32 R16, R16, 0x5 ;  /* 0x000000051010781a */ /* 0x000fe20000000000 */
[----:B------:R-:W2:Y:S02]  /*1f100*/  LDL.LU R42, [R1+0x5e8] ;  /* 0x0005e800012a7983 */ /* 0x000ea40000300800 */
[----:B------:R-:W-:Y:S01]  /*1f110*/  IMAD.SHL.U32 R5, R17, 0x200, RZ ;  /* 0x0000020011057824 */ /* 0x000fe200078e00ff */
[----:B------:R-:W-:-:S04]  /*1f120*/  LOP3.LUT R14, R14, R16, RZ, 0xfc, !PT ;  /* 0x000000100e0e7212 */ /* 0x000fc800078efcff */
[----:B------:R-:W-:Y:S01]  /*1f130*/  IADD3 R17, P2, R5, R15, RZ ;  /* 0x0000000f05117210 */ /* 0x000fe20007f5e0ff */
[----:B------:R-:W-:-:S03]  /*1f140*/  IMAD.SHL.U32 R16, R14, 0x200, RZ ;  /* 0x000002000e107824 */ /* 0x000fc600078e00ff */
[----:B------:R-:W-:Y:S02]  /*1f150*/  LEA.HI.X.SX32 R5, R5, R4, 0x1, P2 ;  /* 0x0000000405057211 */ /* 0x000fe400010f0eff */
[----:B------:R-:W-:-:S04]  /*1f160*/  IADD3 R15, P2, R16, R15, RZ ;  /* 0x0000000f100f7210 */ /* 0x000fc80007f5e0ff */
[----:B------:R-:W-:Y:S01]  /*1f170*/  LEA.HI.X.SX32 R16, R16, R4, 0x1, P2 ;  /* 0x0000000410107211 */ /* 0x000fe200010f0eff */
[C---:B------:R-:W-:Y:S01]  /*1f180*/  IMAD.SHL.U32 R14, R15.reuse, 0x4, RZ ;  /* 0x000000040f0e7824 */ /* 0x040fe200078e00ff */
[----:B------:R-:W-:Y:S02]  /*1f190*/  IADD3 R3, P2, R3, 0x40, RZ ;  /* 0x0000004003037810 */ /* 0x000fe40007f5e0ff */
[----:B------:R-:W-:Y:S01]  /*1f1a0*/  SHF.L.U64.HI R15, R15, 0x2, R16 ;  /* 0x000000020f0f7819 */ /* 0x000fe20000010210 */
[C---:B------:R-:W-:Y:S02]  /*1f1b0*/  IMAD.SHL.U32 R16, R17.reuse, 0x4, RZ ;  /* 0x0000000411107824 */ /* 0x040fe400078e00ff */
[----:B------:R-:W-:Y:S01]  /*1f1c0*/  IMAD.X R4, RZ, RZ, R4, P2 ;  /* 0x000000ffff047224 */ /* 0x000fe200010e0604 */
[----:B------:R-:W-:Y:S02]  /*1f1d0*/  IADD3 R14, P2, R14, UR6, RZ ;  /* 0x000000060e0e7c10 */ /* 0x000fe4000ff5e0ff */
[----:B------:R-:W-:-:S02]  /*1f1e0*/  SHF.L.U64.HI R5, R17, 0x2, R5 ;  /* 0x0000000211057819 */ /* 0x000fc40000010205 */
[----:B------:R-:W-:Y:S02]  /*1f1f0*/  IADD3.X R15, R15, UR7, RZ, P2, !PT ;  /* 0x000000070f0f7c10 */ /* 0x000fe400097fe4ff */
[----:B------:R-:W-:-:S04]  /*1f200*/  IADD3 R16, P2, R16, UR6, RZ ;  /* 0x0000000610107c10 */ /* 0x000fc8000ff5e0ff */
[----:B------:R-:W-:Y:S02]  /*1f210*/  IADD3.X R17, R5, UR7, RZ, P2, !PT ;  /* 0x0000000705117c10 */ /* 0x000fe400097fe4ff */
[----:B------:R-:W3:Y:S01]  /*1f220*/  LDL.LU R5, [R1+0x58c] ;  /* 0x00058c0001057983 */ /* 0x000ee20000300800 */
[----:B-----5:R-:W-:Y:S02]  /*1f230*/  FSEL R55, R12, R55, !P5 ;  /* 0x000000370c377208 */ /* 0x020fe40006800000 */
[----:B------:R-:W-:Y:S01]  /*1f240*/  FSEL R53, R6, R53, !P5 ;  /* 0x0000003506357208 */ /* 0x000fe20006800000 */
[----:B------:R-:W5:Y:S01]  /*1f250*/  LDL.LU R12, [R1+0x60c] ;  /* 0x00060c00010c7983 */ /* 0x000f620000300800 */
[----:B------:R-:W-:Y:S02]  /*1f260*/  FSEL R49, R33, R49, !P5 ;  /* 0x0000003121317208 */ /* 0x000fe40006800000 */
[----:B---3--:R-:W-:Y:S02]  /*1f270*/  FSEL R5, R7, R5, !P5 ;  /* 0x0000000507057208 */ /* 0x008fe40006800000 */
[----:B------:R-:W3:Y:S04]  /*1f280*/  LDL.LU R7, [R1+0x608] ;  /* 0x0006080001077983 */ /* 0x000ee80000300800 */
[----:B------:R-:W3:Y:S04]  /*1f290*/  LDL.LU R6, [R1+0x61c] ;  /* 0x00061c0001067983 */ /* 0x000ee80000300800 */
[----:B------:R-:W3:Y:S01]  /*1f2a0*/  LDL.LU R33, [R1+0x618] ;  /* 0x0006180001217983 */ /* 0x000ee20000300800 */
[----:B------:R-:W-:-:S02]  /*1f2b0*/  FSEL R54, R36, R54, !P4 ;  /* 0x0000003624367208 */ /* 0x000fc40006000000 */
[----:B----4-:R-:W-:Y:S01]  /*1f2c0*/  FSEL R44, R37, R44, !P4 ;  /* 0x0000002c252c7208 */ /* 0x010fe20006000000 */
[----:B------:R0:W-:Y:S01]  /*1f2d0*/  STL [R1+0x568], R55 ;  /* 0x0005683701007387 */ /* 0x0001e20000100800 */
[----:B------:R-:W-:-:S03]  /*1f2e0*/  FSEL R50, R40, R50, !P4 ;  /* 0x0000003228327208 */ /* 0x000fc60006000000 */
[----:B------:R0:W-:Y:S01]  /*1f2f0*/  STL [R1+0x58c], R5 ;  /* 0x00058c0501007387 */ /* 0x0001e20000100800 */
[----:B------:R-:W-:-:S03]  /*1f300*/  FSEL R47, R34, R47, !P4 ;  /* 0x0000002f222f7208 */ /* 0x000fc60006000000 */
[----:B------:R0:W-:Y:S01]  /*1f310*/  STL [R1+0x588], R53 ;  /* 0x0005883501007387 */ /* 0x0001e20000100800 */
[----:B------:R-:W-:-:S03]  /*1f320*/  FSEL R52, R39, R52, !P5 ;  /* 0x0000003427347208 */ /* 0x000fc60006800000 */
[----:B------:R0:W-:Y:S01]  /*1f330*/  STL [R1+0x564], R54 ;  /* 0x0005643601007387 */ /* 0x0001e20000100800 */
[----:B------:R-:W-:-:S03]  /*1f340*/  FSEL R48, R38, R48, !P5 ;  /* 0x0000003026307208 */ /* 0x000fc60006800000 */
[----:B------:R0:W-:Y:S01]  /*1f350*/  STL [R1+0x578], R44 ;  /* 0x0005782c01007387 */ /* 0x0001e20000100800 */
[----:B-----5:R-:W-:-:S03]  /*1f360*/  FSEL R12, R35, R12, !P4 ;  /* 0x0000000c230c7208 */ /* 0x020fc60006000000 */
[----:B------:R0:W-:Y:S01]  /*1f370*/  STL [R1+0x584], R49 ;  /* 0x0005843101007387 */ /* 0x0001e20000100800 */
[----:B------:R-:W-:-:S03]  /*1f380*/  FSEL R51, R32, R51, !P4 ;  /* 0x0000003320337208 */ /* 0x000fc60006000000 */
[----:B------:R0:W-:Y:S01]  /*1f390*/  STL [R1+0x570], R50 ;  /* 0x0005703201007387 */ /* 0x0001e20000100800 */
[----:B------:R-:W-:Y:S02]  /*1f3a0*/  FSEL R43, R13, R43, !P5 ;  /* 0x0000002b0d2b7208 */ /* 0x000fe40006800000 */
[----:B------:R-:W-:Y:S02]  /*1f3b0*/  FSEL R45, R18, R45, !P5 ;  /* 0x0000002d122d7208 */ /* 0x000fe40006800000 */
[----:B------:R-:W-:Y:S02]  /*1f3c0*/  FSEL R46, R31, R46, !P4 ;  /* 0x0000002e1f2e7208 */ /* 0x000fe40006000000 */
[----:B------:R-:W-:Y:S02]  /*1f3d0*/  FSEL R59, R19, R59, !P5 ;  /* 0x0000003b133b7208 */ /* 0x000fe40006800000 */
[----:B------:R-:W-:Y:S02]  /*1f3e0*/  FSEL R61, R25, R61, !P4 ;  /* 0x0000003d193d7208 */ /* 0x000fe40006000000 */
[----:B--2---:R-:W-:-:S02]  /*1f3f0*/  FSEL R42, R26, R42, !P4 ;  /* 0x0000002a1a2a7208 */ /* 0x004fc40006000000 */
[----:B------:R-:W-:Y:S02]  /*1f400*/  FSEL R58, R24, R58, !P5 ;  /* 0x0000003a183a7208 */ /* 0x000fe40006800000 */
[----:B------:R-:W-:Y:S02]  /*1f410*/  FSEL R56, R28, R56, !P4 ;  /* 0x000000381c387208 */ /* 0x000fe40006000000 */
[----:B------:R-:W-:Y:S01]  /*1f420*/  FSEL R57, R27, R57, !P4 ;  /* 0x000000391b397208 */ /* 0x000fe20006000000 */
[----:B------:R0:W-:Y:S01]  /*1f430*/  @!P5 STG.E.128 desc[UR18][R14.64], R8 ;  /* 0x000000080e00d986 */ /* 0x0001e2000c101d12 */
[----:B------:R-:W-:-:S03]  /*1f440*/  ISETP.GE.U32.AND P2, PT, R3, 0x200, PT ;  /* 0x000002000300780c */ /* 0x000fc60003f46070 */
[----:B------:R0:W-:Y:S01]  /*1f450*/  @!P4 STG.E.128 desc[UR18][R16.64], R20 ;  /* 0x000000141000c986 */ /* 0x0001e2000c101d12 */
[----:B------:R-:W-:Y:S02]  /*1f460*/  ISETP.GE.U32.AND.EX P2, PT, R4, RZ, PT, P2 ;  /* 0x000000ff0400720c */ /* 0x000fe40003f46120 */
[----:B---3--:R-:W-:Y:S02]  /*1f470*/  FSEL R6, R29, R6, !P5 ;  /* 0x000000061d067208 */ /* 0x008fe40006800000 */
[----:B------:R-:W-:-:S03]  /*1f480*/  FSEL R33, R41, R33, !P5 ;  /* 0x0000002129217208 */ /* 0x000fc60006800000 */
[----:B------:R0:W-:Y:S01]  /*1f490*/  STL [R1+0x61c], R6 ;  /* 0x00061c0601007387 */ /* 0x0001e20000100800 */
[----:B------:R-:W-:-:S03]  /*1f4a0*/  FSEL R7, R30, R7, !P4 ;  /* 0x000000071e077208 */ /* 0x000fc60006000000 */
[----:B------:R0:W-:Y:S04]  /*1f4b0*/  STL [R1+0x56c], R47 ;  /* 0x00056c2f01007387 */ /* 0x0001e80000100800 */
        /* <DEDUP_REMOVED lines=14> */
[----:B------:R0:W-:Y:S01]  /*1f5a0*/  STL [R1+0x5e4], R57 ;  /* 0x0005e43901007387 */ /* 0x0001e20000100800 */
[----:B------:R-:W-:Y:S05]  /*1f5b0*/  @!P2 BRA `(.L_x_1) ;  /* 0xfffffe100018a947 */ /* 0x000fea000383ffff */
[----:B------:R-:W-:Y:S01]  /*1f5c0*/  FADD R2, R43, R45 ;  /* 0x0000002d2b027221 */ /* 0x000fe20000000000 */
[----:B0-----:R-:W-:Y:S01]  /*1f5d0*/  FADD R9, R12, R7 ;  /* 0x000000070c097221 */ /* 0x001fe20000000000 */
[----:B------:R-:W-:Y:S01]  /*1f5e0*/  FMUL R4, R45, 0.25 ;  /* 0x3e8000002d047820 */ /* 0x000fe20000400000 */
[----:B------:R-:W-:Y:S01]  /*1f5f0*/  FADD R3, R61, R42 ;  /* 0x0000002a3d037221 */ /* 0x000fe20000000000 */
[C---:B------:R-:W-:Y:S01]  /*1f600*/  FMUL R7, R2.reuse, 0.25 ;  /* 0x3e80000002077820 */ /* 0x040fe20000400000 */
[C---:B------:R-:W-:Y:S01]  /*1f610*/  FSETP.GEU.AND P4, PT, |R2|.reuse, 1.175494350822287508e-38, PT ;  /* 0x008000000200780b */ /* 0x040fe20003f8e200 */
[----:B------:R-:W-:Y:S01]  /*1f620*/  FADD R10, -R55, R5 ;  /* 0x00000005370a7221 */ /* 0x000fe20000000100 */
[----:B------:R-:W-:Y:S01]  /*1f630*/  FSETP.GT.AND P0, PT, |R2|, 8.50705917302346158658e+37, PT ;  /* 0x7e8000000200780b */ /* 0x000fe20003f04200 */
[C---:B------:R-:W-:Y:S01]  /*1f640*/  FMUL R14, R3.reuse, 0.25 ;  /* 0x3e800000030e7820 */ /* 0x040fe20000400000 */
[----:B------:R-:W-:Y:S01]  /*1f650*/  FSETP.GT.AND P3, PT, |R3|, 8.50705917302346158658e+37, PT ;  /* 0x7e8000000300780b */ /* 0x000fe20003f64200 */
[----:B------:R-:W-:Y:S01]  /*1f660*/  FADD R5, R59, R2 ;  /* 0x000000023b057221 */ /* 0x000fe20000000000 */
[----:B------:R-:W-:Y:S01]  /*1f670*/  FSEL R13, R7, R2, P0 ;  /* 0x00000002070d7208 */ /* 0x000fe20000000000 */
[----:B------:R-:W-:Y:S01]  /*1f680*/  FMUL R16, R59, 0.25 ;  /* 0x3e8000003b107820 */ /* 0x000fe20000400000 */
[----:B------:R-:W-:Y:S01]  /*1f690*/  FSEL R17, R4, R45, P0 ;  /* 0x0000002d04117208 */ /* 0x000fe20000000000 */
[----:B------:R-:W-:Y:S01]  /*1f6a0*/  FMUL R4, R42, 0.25 ;  /* 0x3e8000002a047820 */ /* 0x000fe20000400000 */
[----:B------:R-:W-:Y:S01]  /*1f6b0*/  FSETP.GEU.AND P2, PT, |R3|, 1.175494350822287508e-38, PT ;  /* 0x008000000300780b */ /* 0x000fe20003f4e200 */
[----:B------:R-:W-:Y:S01]  /*1f6c0*/  FMUL R20, R58, 0.25 ;  /* 0x3e8000003a147820 */ /* 0x000fe20000400000 */
[----:B------:R-:W-:Y:S01]  /*1f6d0*/  FSEL R21, R14, R3, P3 ;  /* 0x000000030e157208 */ /* 0x000fe20001800000 */
[----:B------:R-:W-:Y:S01]  /*1f6e0*/  @!P4 FMUL R13, R13, 16777216 ;  /* 0x4b8000000d0dc820 */ /* 0x000fe20000400000 */
[----:B------:R-:W-:Y:S01]  /*1f6f0*/  FSEL R23, R4, R42, P3 ;  /* 0x0000002a04177208 */ /* 0x000fe20001800000 */
[----:B------:R-:W-:Y:S01]  /*1f700*/  FADD R4, R58, R5 ;  /* 0x000000053a047221 */ /* 0x000fe20000000000 */
[C---:B------:R-:W-:Y:S01]  /*1f710*/  FSETP.GEU.AND P0, PT, |R5|.reuse, 1.175494350822287508e-38, PT ;  /* 0x008000000500780b */ /* 0x040fe20003f0e200 */
[----:B------:R0:W1:Y:S01]  /*1f720*/  MUFU.RCP R14, R13 ;  /* 0x0000000d000e7308 */ /* 0x0000620000001000 */
[C---:B------:R-:W-:Y:S01]  /*1f730*/  FSETP.GT.AND P1, PT, |R5|.reuse, 8.50705917302346158658e+37, PT ;  /* 0x7e8000000500780b */ /* 0x040fe20003f24200 */
[----:B------:R-:W-:Y:S01]  /*1f740*/  FMUL R18, R5, 0.25 ;  /* 0x3e80000005127820 */ /* 0x000fe20000400000 */
[----:B------:R-:W-:Y:S01]  /*1f750*/  FSETP.GT.AND P5, PT, |R4|, 8.50705917302346158658e+37, PT ;  /* 0x7e8000000400780b */ /* 0x000fe20003fa4200 */
[----:B------:R-:W-:Y:S01]  /*1f760*/  FADD R8, R6, R33 ;  /* 0x0000002106087221 */ /* 0x000fe20000000000 */
[----:B------:R-:W-:Y:S01]  /*1f770*/  FSEL R19, R16, R59, P1 ;  /* 0x0000003b10137208 */ /* 0x000fe20000800000 */
[----:B------:R-:W-:Y:S01]  /*1f780*/  @!P2 FMUL R21, R21, 16777216 ;  /* 0x4b8000001515a820 */ /* 0x000fe20000400000 */
[----:B------:R-:W-:Y:S01]  /*1f790*/  FSEL R16, R20, R58, P5 ;  /* 0x0000003a14107208 */ /* 0x000fe20002800000 */
[----:B------:R-:W-:Y:S01]  /*1f7a0*/  @!P4 FMUL R17, R17, 16777216 ;  /* 0x4b8000001111c820 */ /* 0x000fe20000400000 */
[----:B0-----:R-:W-:Y:S01]  /*1f7b0*/  FMUL R13, R4, 0.25 ;  /* 0x3e800000040d7820 */ /* 0x001fe20000400000 */
[----:B------:R-:W-:Y:S01]  /*1f7c0*/  FSEL R18, R18, R5, P1 ;  /* 0x0000000512127208 */ /* 0x000fe20000800000 */
[----:B------:R-:W-:Y:S01]  /*1f7d0*/  FADD R6, R57, R3 ;  /* 0x0000000339067221 */ /* 0x000fe20000000000 */
[----:B------:R-:W0:Y:S01]  /*1f7e0*/  MUFU.RCP R22, R21 ;  /* 0x0000001500167308 */ /* 0x000e220000001000 */
[----:B------:R-:W-:Y:S01]  /*1f7f0*/  @!P2 FMUL R23, R23, 16777216 ;  /* 0x4b8000001717a820 */ /* 0x000fe20000400000 */
[----:B------:R-:W-:Y:S01]  /*1f800*/  FSEL R20, R13, R4, P5 ;  /* 0x000000040d147208 */ /* 0x000fe20002800000 */
[----:B------:R-:W-:Y:S01]  /*1f810*/  @!P0 FMUL R18, R18, 16777216 ;  /* 0x4b80000012128820 */ /* 0x000fe20000400000 */
[----:B------:R-:W2:Y:S01]  /*1f820*/  SHFL.BFLY PT, R13, R4, 0x8, 0x1f ;  /* 0x0d001f00040d7f89 */ /* 0x000ea200000e0000 */
[----:B-1----:R-:W-:Y:S01]  /*1f830*/  FMUL R14, R14, R17 ;  /* 0x000000110e0e7220 */ /* 0x002fe20000400000 */
[----:B------:R-:W-:Y:S01]  /*1f840*/  FADD R7, R56, R6 ;  /* 0x0000000638077221 */ /* 0x000fe20000000000 */
[----:B------:R-:W-:Y:S01]  /*1f850*/  FSETP.NEU.AND P2, PT, R2, RZ, PT ;  /* 0x000000ff0200720b */ /* 0x000fe20003f4d000 */
[C---:B------:R-:W-:Y:S01]  /*1f860*/  FMUL R25, R6.reuse, 0.25 ;  /* 0x3e80000006197820 */ /* 0x040fe20000400000 */
[----:B------:R-:W-:Y:S01]  /*1f870*/  FSETP.GEU.AND P1, PT, |R6|, 1.175494350822287508e-38, PT ;  /* 0x008000000600780b */ /* 0x000fe20003f2e200 */
[----:B------:R-:W1:Y:S01]  /*1f880*/  MUFU.RCP R18, R18 ;  /* 0x0000001200127308 */ /* 0x000e620000001000 */
[----:B------:R-:W-:Y:S01]  /*1f890*/  FSEL R17, R14, RZ, P2 ;  /* 0x000000ff0e117208 */ /* 0x000fe20001000000 */
[----:B------:R-:W-:Y:S01]  /*1f8a0*/  FMUL R24, R57, 0.25 ;  /* 0x3e80000039187820 */ /* 0x000fe20000400000 */
[----:B------:R-:W3:Y:S01]  /*1f8b0*/  SHFL.BFLY PT, R14, R7, 0x8, 0x1f ;  /* 0x0d001f00070e7f89 */ /* 0x000ee200000e0000 */
[----:B------:R-:W-:Y:S01]  /*1f8c0*/  FSETP.GT.AND P3, PT, |R6|, 8.50705917302346158658e+37, PT ;  /* 0x7e8000000600780b */ /* 0x000fe20003f64200 */
[----:B------:R-:W-:Y:S01]  /*1f8d0*/  FMUL R15, R10, R10 ;  /* 0x0000000a0a0f7220 */ /* 0x000fe20000400000 */
[C---:B------:R-:W-:Y:S01]  /*1f8e0*/  FSETP.GEU.AND P5, PT, |R7|.reuse, 1.175494350822287508e-38, PT ;  /* 0x008000000700780b */ /* 0x040fe20003fae200 */
[----:B------:R-:W-:Y:S01]  /*1f8f0*/  FMUL R26, R7, 0.25 ;  /* 0x3e800000071a7820 */ /* 0x000fe20000400000 */
[----:B------:R-:W-:Y:S01]  /*1f900*/  FSETP.GEU.AND P4, PT, |R4|, 1.175494350822287508e-38, PT ;  /* 0x008000000400780b */ /* 0x000fe20003f8e200 */
[----:B------:R-:W-:Y:S01]  /*1f910*/  FADD R11, -R54, R44 ;  /* 0x0000002c360b7221 */ /* 0x000fe20000000100 */
[----:B------:R-:W-:Y:S01]  /*1f920*/  FSEL R25, R25, R6, P3 ;  /* 0x0000000619197208 */ /* 0x000fe20001800000 */
[----:B0-----:R-:W-:Y:S01]  /*1f930*/  FMUL R22, R22, R23 ;  /* 0x0000001716167220 */ /* 0x001fe20000400000 */
[----:B------:R-:W-:Y:S01]  /*1f940*/  FSETP.GT.AND P6, PT, |R7|, 8.50705917302346158658e+37, PT ;  /* 0x7e8000000700780b */ /* 0x000fe20003fc4200 */
[----:B------:R-:W-:Y:S01]  /*1f950*/  FMUL R15, R43, R15 ;  /* 0x0000000f2b0f7220 */ /* 0x000fe20000400000 */
[----:B------:R-:W-:Y:S01]  /*1f960*/  FSEL R24, R24, R57, P3 ;  /* 0x0000003918187208 */ /* 0x000fe20001800000 */
[----:B------:R-:W-:Y:S01]  /*1f970*/  @!P0 FMUL R19, R19, 16777216 ;  /* 0x4b80000013138820 */ /* 0x000fe20000400000 */
[----:B------:R-:W-:Y:S01]  /*1f980*/  FSETP.NEU.AND P3, PT, R3, RZ, PT ;  /* 0x000000ff0300720b */ /* 0x000fe20003f6d000 */
[----:B------:R-:W-:Y:S01]  /*1f990*/  FMUL R12, R11, R11 ;  /* 0x0000000b0b0c7220 */ /* 0x000fe20000400000 */
[----:B------:R-:W-:Y:S01]  /*1f9a0*/  @!P1 FMUL R25, R25, 16777216 ;  /* 0x4b80000019199820 */ /* 0x000fe20000400000 */
[----:B------:R-:W-:Y:S01]  /*1f9b0*/  FSEL R26, R26, R7, P6 ;  /* 0x000000071a1a7208 */ /* 0x000fe20003000000 */
[----:B------:R-:W-:Y:S01]  /*1f9c0*/  FFMA R15, R17, R15, R8 ;  /* 0x0000000f110f7223 */ /* 0x000fe20000000008 */
[----:B------:R-:W-:Y:S01]  /*1f9d0*/  FSEL R22, R22, RZ, P3 ;  /* 0x000000ff16167208 */ /* 0x000fe20001800000 */
[----:B------:R-:W-:Y:S01]  /*1f9e0*/  @!P1 FMUL R24, R24, 16777216 ;  /* 0x4b80000018189820 */ /* 0x000fe20000400000 */
[----:B-1----:R-:W-:Y:S01]  /*1f9f0*/  FMUL R18, R18, R19 ;  /* 0x0000001312127220 */ /* 0x002fe20000400000 */
[----:B--2---:R-:W-:Y:S01]  /*1fa00*/  FADD R8, R4, R13 ;  /* 0x0000000d04087221 */ /* 0x004fe20000000000 */
[----:B------:R-:W-:Y:S01]  /*1fa10*/  FMUL R12, R61, R12 ;  /* 0x0000000c3d0c7220 */ /* 0x000fe20000400000 */
[----:B------:R-:W-:Y:S01]  /*1fa20*/  FSETP.NEU.AND P1, PT, R5, RZ, PT ;  /* 0x000000ff0500720b */ /* 0x000fe20003f2d000 */
[----:B------:R-:W-:Y:S01]  /*1fa30*/  @!P5 FMUL R26, R26, 16777216 ;  /* 0x4b8000001a1ad820 */ /* 0x000fe20000400000 */
[----:B------:R-:W-:Y:S01]  /*1fa40*/  FFMA R10, R10, R17, R55 ;  /* 0x000000110a0a7223 */ /* 0x000fe20000000037 */
[----:B------:R-:W0:Y:S01]  /*1fa50*/  MUFU.RCP R25, R25 ;  /* 0x0000001900197308 */ /* 0x000e220000001000 */
[----:B------:R-:W-:Y:S01]  /*1fa60*/  FFMA R19, R11, R22, R54 ;  /* 0x000000160b137223 */ /* 0x000fe20000000036 */
[----:B------:R-:W-:Y:S01]  /*1fa70*/  @!P4 FMUL R20, R20, 16777216 ;  /* 0x4b8000001414c820 */ /* 0x000fe20000400000 */
[----:B------:R-:W-:Y:S01]  /*1fa80*/  FMUL R11, R8, 0.25 ;  /* 0x3e800000080b7820 */ /* 0x000fe20000400000 */
[----:B------:R-:W-:Y:S01]  /*1fa90*/  FMUL R27, R56, 0.25 ;  /* 0x3e800000381b7820 */ /* 0x000fe20000400000 */
[----:B------:R-:W-:Y:S01]  /*1faa0*/  FFMA R12, R22, R12, R9 ;  /* 0x0000000c160c7223 */ /* 0x000fe20000000009 */
[----:B------:R-:W-:Y:S01]  /*1fab0*/  FSETP.GT.AND P0, PT, |R8|, 8.50705917302346158658e+37, PT ;  /* 0x7e8000000800780b */ /* 0x000fe20003f04200 */
[--C-:B------:R-:W-:Y:S01]  /*1fac0*/  FADD R9, R53, -R10.reuse ;  /* 0x8000000a35097221 */ /* 0x100fe20000000000 */
[----:B------:R-:W-:Y:S01]  /*1fad0*/  FSEL R18, R18, RZ, P1 ;  /* 0x000000ff12127208 */ /* 0x000fe20000800000 */
[----:B------:R1:W2:Y:S01]  /*1fae0*/  MUFU.RCP R21, R20 ;  /* 0x0000001400157308 */ /* 0x0002a20000001000 */
[----:B------:R-:W-:Y:S01]  /*1faf0*/  @!P4 FMUL R16, R16, 16777216 ;  /* 0x4b8000001010c820 */ /* 0x000fe20000400000 */
[----:B------:R-:W-:Y:S01]  /*1fb00*/  FSETP.GEU.AND P4, PT, |R8|, 1.175494350822287508e-38, PT ;  /* 0x008000000800780b */ /* 0x000fe20003f8e200 */
[----:B------:R-:W-:Y:S01]  /*1fb10*/  FADD R15, R52, R15 ;  /* 0x0000000f340f7221 */ /* 0x000fe20000000000 */
[----:B------:R-:W-:Y:S01]  /*1fb20*/  FSEL R27, R27, R56, P6 ;  /* 0x000000381b1b7208 */ /* 0x000fe20003000000 */
[----:B------:R-:W-:Y:S01]  /*1fb30*/  FFMA R10, R9, R18, R10 ;  /* 0x00000012090a7223 */ /* 0x000fe2000000000a */
[----:B0-----:R-:W-:Y:S01]  /*1fb40*/  FMUL R25, R25, R24 ;  /* 0x0000001819197220 */ /* 0x001fe20000400000 */
[----:B------:R-:W-:Y:S01]  /*1fb50*/  FSETP.NEU.AND P3, PT, R6, RZ, PT ;  /* 0x000000ff0600720b */ /* 0x000fe20003f6d000 */
[----:B------:R-:W0:Y:S01]  /*1fb60*/  MUFU.RCP R26, R26 ;  /* 0x0000001a001a7308 */ /* 0x000e220000001000 */
[----:B-1----:R-:W-:Y:S01]  /*1fb70*/  FSEL R20, R11, R8, P0 ;  /* 0x000000080b147208 */ /* 0x002fe20000000000 */
[----:B------:R-:W-:Y:S01]  /*1fb80*/  FMUL R11, R9, R9 ;  /* 0x00000009090b7220 */ /* 0x000fe20000400000 */
[----:B---3--:R-:W-:Y:S01]  /*1fb90*/  FADD R9, R7, R14 ;  /* 0x0000000e07097221 */ /* 0x008fe20000000000 */
[----:B------:R-:W-:Y:S01]  /*1fba0*/  @!P5 FMUL R27, R27, 16777216 ;  /* 0x4b8000001b1bd820 */ /* 0x000fe20000400000 */
[----:B------:R-:W-:Y:S01]  /*1fbb0*/  FSETP.NEU.AND P2, PT, R4, RZ, PT ;  /* 0x000000ff0400720b */ /* 0x000fe20003f4d000 */
[----:B------:R-:W-:Y:S01]  /*1fbc0*/  FMUL R2, R2, R11 ;  /* 0x0000000b02027220 */ /* 0x000fe20000400000 */
[C---:B------:R-:W-:Y:S01]  /*1fbd0*/  FMUL R24, R9.reuse, 0.25 ;  /* 0x3e80000009187820 */ /* 0x040fe20000400000 */
[C---:B------:R-:W-:Y:S01]  /*1fbe0*/  FSETP.GEU.AND P5, PT, |R9|.reuse, 1.175494350822287508e-38, PT ;  /* 0x008000000900780b */ /* 0x040fe20003fae200 */
[----:B------:R-:W-:Y:S01]  /*1fbf0*/  @!P4 FMUL R20, R20, 16777216 ;  /* 0x4b8000001414c820 */ /* 0x000fe20000400000 */
[----:B------:R-:W-:Y:S01]  /*1fc00*/  FSETP.GT.AND P1, PT, |R9|, 8.50705917302346158658e+37, PT ;  /* 0x7e8000000900780b */ /* 0x000fe20003f24200 */
[----:B--2---:R-:W-:Y:S01]  /*1fc10*/  FMUL R21, R21, R16 ;  /* 0x0000001015157220 */ /* 0x004fe20000400000 */
[----:B------:R-:W1:Y:S01]  /*1fc20*/  SHFL.BFLY PT, R11, R8, 0x4, 0x1f ;  /* 0x0c801f00080b7f89 */ /* 0x000e6200000e0000 */
[----:B------:R2:W3:Y:S01]  /*1fc30*/  MUFU.RCP R22, R20 ;  /* 0x0000001400167308 */ /* 0x0004e20000001000 */
[----:B------:R-:W-:Y:S01]  /*1fc40*/  FADD R16, R51, R12 ;  /* 0x0000000c33107221 */ /* 0x000fe20000000000 */
[----:B0-----:R-:W-:Y:S01]  /*1fc50*/  FMUL R26, R26, R27 ;  /* 0x0000001b1a1a7220 */ /* 0x001fe20000400000 */
[----:B------:R-:W-:Y:S01]  /*1fc60*/  FSEL R27, R24, R9, P1 ;  /* 0x00000009181b7208 */ /* 0x000fe20000800000 */
[--C-:B------:R-:W-:Y:S01]  /*1fc70*/  FADD R12, R50, -R19.reuse ;  /* 0x80000013320c7221 */ /* 0x100fe20000000000 */
[----:B------:R-:W-:Y:S01]  /*1fc80*/  FSEL R25, R25, RZ, P3 ;  /* 0x000000ff19197208 */ /* 0x000fe20001800000 */
[--C-:B------:R-:W-:Y:S01]  /*1fc90*/  FADD R17, R49, -R10.reuse ;  /* 0x8000000a31117221 */ /* 0x100fe20000000000 */
[----:B------:R-:W-:Y:S01]  /*1fca0*/  FSEL R21, R21, RZ, P2 ;  /* 0x000000ff15157208 */ /* 0x000fe20001000000 */
[----:B------:R-:W-:Y:S01]  /*1fcb0*/  @!P5 FMUL R27, R27, 16777216 ;  /* 0x4b8000001b1bd820 */ /* 0x000fe20000400000 */
[C---:B--2---:R-:W-:Y:S01]  /*1fcc0*/  FMUL R20, R12.reuse, R12 ;  /* 0x0000000c0c147220 */ /* 0x044fe20000400000 */
[----:B------:R-:W-:Y:S01]  /*1fcd0*/  FFMA R19, R12, R25, R19 ;  /* 0x000000190c137223 */ /* 0x000fe20000000013 */
[----:B------:R-:W-:Y:S01]  /*1fce0*/  @P0 FMUL R13, R13, 0.25 ;  /* 0x3e8000000d0d0820 */ /* 0x000fe20000400000 */
[----:B------:R-:W-:Y:S01]  /*1fcf0*/  FFMA R12, R17, R21, R10 ;  /* 0x00000015110c7223 */ /* 0x000fe2000000000a */
[----:B------:R-:W-:Y:S01]  /*1fd00*/  FSETP.NEU.AND P0, PT, R7, RZ, PT ;  /* 0x000000ff0700720b */ /* 0x000fe20003f0d000 */
[----:B------:R-:W0:Y:S01]  /*1fd10*/  MUFU.RCP R27, R27 ;  /* 0x0000001b001b7308 */ /* 0x000e220000001000 */
[----:B------:R-:W2:Y:S01]  /*1fd20*/  SHFL.BFLY PT, R10, R9, 0x4, 0x1f ;  /* 0x0c801f00090a7f89 */ /* 0x000ea200000e0000 */
[----:B------:R-:W-:Y:S01]  /*1fd30*/  @!P4 FMUL R13, R13, 16777216 ;  /* 0x4b8000000d0dc820 */ /* 0x000fe20000400000 */
[----:B------:R-:W-:Y:S01]  /*1fd40*/  @P1 FMUL R14, R14, 0.25 ;  /* 0x3e8000000e0e1820 */ /* 0x000fe20000400000 */
[----:B------:R-:W-:Y:S01]  /*1fd50*/  FSEL R26, R26, RZ, P0 ;  /* 0x000000ff1a1a7208 */ /* 0x000fe20000000000 */
[----:B------:R-:W4:Y:S01]  /*1fd60*/  SHFL.BFLY PT, R23, R12, 0x8, 0x1f ;  /* 0x0d001f000c177f89 */ /* 0x000f2200000e0000 */
[----:B---3--:R-:W-:Y:S01]  /*1fd70*/  FMUL R24, R22, R13 ;  /* 0x0000000d16187220 */ /* 0x008fe20000400000 */
[----:B------:R-:W-:Y:S01]  /*1fd80*/  FADD R22, R47, -R19 ;  /* 0x800000132f167221 */ /* 0x000fe20000000000 */
[----:B------:R-:W-:Y:S01]  /*1fd90*/  FMUL R20, R3, R20 ;  /* 0x0000001403147220 */ /* 0x000fe20000400000 */
[----:B------:R-:W-:Y:S01]  /*1fda0*/  FFMA R2, R18, R2, R15 ;  /* 0x0000000212027223 */ /* 0x000fe2000000000f */
[----:B------:R-:W-:Y:S01]  /*1fdb0*/  @!P5 FMUL R14, R14, 16777216 ;  /* 0x4b8000000e0ed820 */ /* 0x000fe20000400000 */
[----:B------:R-:W-:Y:S01]  /*1fdc0*/  FFMA R19, R22, R26, R19 ;  /* 0x0000001a16137223 */ /* 0x000fe20000000013 */
[----:B------:R-:W-:Y:S01]  /*1fdd0*/  FFMA R20, R25, R20, R16 ;  /* 0x0000001419147223 */ /* 0x000fe20000000010 */
[----:B------:R-:W-:Y:S01]  /*1fde0*/  FADD R16, R48, R2 ;  /* 0x0000000230107221 */ /* 0x000fe20000000000 */
[----:B------:R-:W-:Y:S01]  /*1fdf0*/  FMUL R18, R17, R17 ;  /* 0x0000001111127220 */ /* 0x000fe20000400000 */
[----:B-1----:R-:W-:Y:S01]  /*1fe00*/  FADD R2, R8, R11 ;  /* 0x0000000b08027221 */ /* 0x002fe20000000000 */
[----:B0-----:R-:W-:Y:S01]  /*1fe10*/  FMUL R27, R27, R14 ;  /* 0x0000000e1b1b7220 */ /* 0x001fe20000400000 */
[----:B------:R-:W-:Y:S01]  /*1fe20*/  FMUL R15, R22, R22 ;  /* 0x00000016160f7220 */ /* 0x000fe20000400000 */
[----:B------:R-:W0:Y:S01]  /*1fe30*/  SHFL.BFLY PT, R14, R19, 0x8, 0x1f ;  /* 0x0d001f00130e7f89 */ /* 0x000e2200000e0000 */
[----:B------:R-:W-:Y:S01]  /*1fe40*/  FMUL R18, R5, R18 ;  /* 0x0000001205127220 */ /* 0x000fe20000400000 */
[----:B------:R-:W-:Y:S01]  /*1fe50*/  FSETP.NEU.AND P0, PT, R8, RZ, PT ;  /* 0x000000ff0800720b */ /* 0x000fe20003f0d000 */
[----:B------:R-:W-:Y:S01]  /*1fe60*/  FADD R3, R46, R20 ;  /* 0x000000142e037221 */ /* 0x000fe20000000000 */
[----:B------:R-:W1:Y:S01]  /*1fe70*/  SHFL.BFLY PT, R13, R2, 0x2, 0x1f ;  /* 0x0c401f00020d7f89 */ /* 0x000e6200000e0000 */
[----:B------:R-:W-:Y:S01]  /*1fe80*/  FFMA R16, R21, R18, R16 ;  /* 0x0000001215107223 */ /* 0x000fe20000000010 */
[----:B------:R-:W-:Y:S01]  /*1fe90*/  FMUL R15, R6, R15 ;  /* 0x0000000f060f7220 */ /* 0x000fe20000400000 */
[----:B--2---:R-:W-:Y:S01]  /*1fea0*/  FADD R5, R9, R10 ;  /* 0x0000000a09057221 */ /* 0x004fe20000000000 */
[----:B------:R-:W-:Y:S01]  /*1feb0*/  FSEL R24, R24, RZ, P0 ;  /* 0x000000ff18187208 */ /* 0x000fe20000000000 */
[----:B------:R-:W-:Y:S01]  /*1fec0*/  BAR.SYNC.DEFER_BLOCKING 0x0 ;  /* 0x0000000000007b1d */ /* 0x000fe20000010000 */
[----:B------:R-:W-:Y:S01]  /*1fed0*/  FSETP.GEU.AND P3, PT, |R2|, 1.175494350822287508e-38, PT ;  /* 0x008000000200780b */ /* 0x000fe20003f6e200 */
[----:B----4-:R-:W-:Y:S01]  /*1fee0*/  FADD R23, -R12, R23 ;  /* 0x000000170c177221 */ /* 0x010fe20000000100 */
[----:B------:R-:W-:Y:S01]  /*1fef0*/  FFMA R15, R26, R15, R3 ;  /* 0x0000000f1a0f7223 */ /* 0x000fe20000000003 */
[C---:B------:R-:W-:Y:S01]  /*1ff00*/  FMUL R3, R2.reuse, 0.25 ;  /* 0x3e80000002037820 */ /* 0x040fe20000400000 */
[----:B------:R-:W-:Y:S01]  /*1ff10*/  FSETP.GT.AND P1, PT, |R2|, 8.50705917302346158658e+37, PT ;  /* 0x7e8000000200780b */ /* 0x000fe20003f24200 */
[----:B------:R-:W-:Y:S01]  /*1ff20*/  FFMA R12, R23, R24, R12 ;  /* 0x00000018170c7223 */ /* 0x000fe2000000000c */
[----:B------:R-:W-:Y:S01]  /*1ff30*/  FSETP.GEU.AND P5, PT, |R5|, 1.175494350822287508e-38, PT ;  /* 0x008000000500780b */ /* 0x000fe20003fae200 */
[----:B------:R-:W2:Y:S01]  /*1ff40*/  SHFL.BFLY PT, R17, R16, 0x8, 0x1f ;  /* 0x0d001f0010117f89 */ /* 0x000ea200000e0000 */
[----:B------:R-:W-:Y:S01]  /*1ff50*/  FMUL R23, R23, R23 ;  /* 0x0000001717177220 */ /* 0x000fe20000400000 */
[----:B------:R-:W-:Y:S01]  /*1ff60*/  FMUL R20, R5, 0.25 ;  /* 0x3e80000005147820 */ /* 0x000fe20000400000 */
[----:B------:R-:W-:Y:S01]  /*1ff70*/  FSEL R6, R3, R2, P1 ;  /* 0x0000000203067208 */ /* 0x000fe20000800000 */
[----:B------:R-:W-:Y:S01]  /*1ff80*/  SHFL.BFLY PT, R18, R15, 0x8, 0x1f ;  /* 0x0d001f000f127f89 */ /* 0x000fe200000e0000 */
[----:B------:R-:W-:Y:S01]  /*1ff90*/  FSETP.GT.AND P2, PT, |R5|, 8.50705917302346158658e+37, PT ;  /* 0x7e8000000500780b */ /* 0x000fe20003f44200 */
[----:B------:R-:W-:Y:S01]  /*1ffa0*/  FMUL R23, R4, R23 ;  /* 0x0000001704177220 */ /* 0x000fe20000400000 */
[----:B------:R-:W-:Y:S01]  /*1ffb0*/  FSETP.NEU.AND P4, PT, R9, RZ, PT ;  /* 0x000000ff0900720b */ /* 0x000fe20003f8d000 */
[----:B------:R-:W3:Y:S01]  /*1ffc0*/  SHFL.BFLY PT, R4, R5, 0x2, 0x1f ;  /* 0x0c401f0005047f89 */ /* 0x000ee200000e0000 */
[----:B------:R-:W-:Y:S01]  /*1ffd0*/  FSEL R25, R20, R5, P2 ;  /* 0x0000000514197208 */ /* 0x000fe20001000000 */
[----:B------:R-:W-:Y:S01]  /*1ffe0*/  @!P3 FMUL R6, R6, 16777216 ;  /* 0x4b8000000606b820 */ /* 0x000fe20000400000 */
[----:B------:R-:W-:Y:S01]  /*1fff0*/  FSEL R27, R27, RZ, P4 ;  /* 0x000000ff1b1b7208 */ /* 0x000fe20002000000 */
[----:B0-----:R-:W-:Y:S01]  /*20000*/  FADD R20, -R19, R14 ;  /* 0x0000000e13147221 */ /* 0x001fe20000000100 */
[----:B-1----:R-:W-:Y:S01]  /*20010*/  FADD R3, R2, R13 ;  /* 0x0000000d02037221 */ /* 0x002fe20000000000 */
[----:B------:R-:W-:Y:S01]  /*20020*/  @!P5 FMUL R25, R25, 16777216 ;  /* 0x4b8000001919d820 */ /* 0x000fe20000400000 */
[----:B------:R-:W-:Y:S01]  /*20030*/  @P1 FMUL R11, R11, 0.25 ;  /* 0x3e8000000b0b1820 */ /* 0x000fe20000400000 */
[C---:B------:R-:W-:Y:S01]  /*20040*/  FFMA R21, R20.reuse, R27, R19 ;  /* 0x0000001b14157223 */ /* 0x040fe20000000013 */
[----:B------:R-:W0:Y:S01]  /*20050*/  MUFU.RCP R6, R6 ;  /* 0x0000000600067308 */ /* 0x000e220000001000 */
[C---:B------:R-:W-:Y:S01]  /*20060*/  FSETP.GEU.AND P4, PT, |R3|.reuse, 1.175494350822287508e-38, PT ;  /* 0x008000000300780b */ /* 0x040fe20003f8e200 */
[----:B------:R-:W1:Y:S01]  /*20070*/  SHFL.BFLY PT, R19, R12, 0x4, 0x1f ;  /* 0x0c801f000c137f89 */ /* 0x000e6200000e0000 */
[C---:B------:R-:W-:Y:S01]  /*20080*/  FSETP.GT.AND P0, PT, |R3|.reuse, 8.50705917302346158658e+37, PT ;  /* 0x7e8000000300780b */ /* 0x040fe20003f04200 */
[----:B------:R-:W-:Y:S01]  /*20090*/  FMUL R14, R3, 0.25 ;  /* 0x3e800000030e7820 */ /* 0x000fe20000400000 */
[----:B------:R-:W-:Y:S01]  /*200a0*/  FMUL R20, R20, R20 ;  /* 0x0000001414147220 */ /* 0x000fe20000400000 */
[----:B------:R-:W4:Y:S01]  /*200b0*/  SHFL.BFLY PT, R22, R21, 0x4, 0x1f ;  /* 0x0c801f0015167f89 */ /* 0x000f2200000e0000 */
[----:B--2---:R-:W-:Y:S01]  /*200c0*/  FADD R17, R16, R17 ;  /* 0x0000001110117221 */ /* 0x004fe20000000000 */
[----:B------:R-:W2:Y:S01]  /*200d0*/  MUFU.RCP R25, R25 ;  /* 0x0000001900197308 */ /* 0x000ea20000001000 */
[----:B------:R-:W-:Y:S01]  /*200e0*/  FMUL R20, R7, R20 ;  /* 0x0000001407147220 */ /* 0x000fe20000400000 */
[----:B------:R-:W-:Y:S01]  /*200f0*/  @P2 FMUL R10, R10, 0.25 ;  /* 0x3e8000000a0a2820 */ /* 0x000fe20000400000 */
[----:B------:R-:W-:Y:S01]  /*20100*/  FFMA R17, R24, R23, R17 ;  /* 0x0000001718117223 */ /* 0x000fe20000000011 */
[----:B------:R-:W-:Y:S01]  /*20110*/  @!P3 FMUL R11, R11, 16777216 ;  /* 0x4b8000000b0bb820 */ /* 0x000fe20000400000 */
[----:B------:R-:W-:Y:S01]  /*20120*/  FSEL R7, R14, R3, P0 ;  /* 0x000000030e077208 */ /* 0x000fe20000000000 */
[----:B------:R-:W-:Y:S01]  /*20130*/  @!P5 FMUL R10, R10, 16777216 ;  /* 0x4b8000000a0ad820 */ /* 0x000fe20000400000 */
[----:B------:R-:W-:Y:S01]  /*20140*/  FSETP.NEU.AND P1, PT, R2, RZ, PT ;  /* 0x000000ff0200720b */ /* 0x000fe20003f2d000 */
[----:B0-----:R-:W-:Y:S01]  /*20150*/  FMUL R11, R6, R11 ;  /* 0x0000000b060b7220 */ /* 0x001fe20000400000 */
[----:B------:R-:W0:Y:S01]  /*20160*/  SHFL.BFLY PT, R14, R17, 0x4, 0x1f ;  /* 0x0c801f00110e7f89 */ /* 0x000e2200000e0000 */
[----:B---3--:R-:W-:Y:S01]  /*20170*/  FADD R6, R5, R4 ;  /* 0x0000000405067221 */ /* 0x008fe20000000000 */
[----:B------:R-:W-:Y:S01]  /*20180*/  @!P4 FMUL R7, R7, 16777216 ;  /* 0x4b8000000707c820 */ /* 0x000fe20000400000 */
[----:B------:R-:W-:Y:S01]  /*20190*/  @P0 FMUL R13, R13, 0.25 ;  /* 0x3e8000000d0d0820 */ /* 0x000fe20000400000 */
[----:B------:R-:W-:Y:S01]  /*201a0*/  FSETP.NEU.AND P0, PT, R5, RZ, PT ;  /* 0x000000ff0500720b */ /* 0x000fe20003f0d000 */
[C---:B------:R-:W-:Y:S01]  /*201b0*/  FMUL R23, R6.reuse, 0.25 ;  /* 0x3e80000006177820 */ /* 0x040fe20000400000 */
[----:B--2---:R-:W-:Y:S01]  /*201c0*/  FMUL R25, R25, R10 ;  /* 0x0000000a19197220 */ /* 0x004fe20000400000 */
[----:B------:R-:W-:Y:S01]  /*201d0*/  FSETP.GEU.AND P3, PT, |R6|, 1.175494350822287508e-38, PT ;  /* 0x008000000600780b */ /* 0x000fe20003f6e200 */
[----:B------:R2:W3:Y:S01]  /*201e0*/  MUFU.RCP R16, R7 ;  /* 0x0000000700107308 */ /* 0x0004e20000001000 */
[----:B------:R-:W5:Y:S01]  /*201f0*/  SHFL.BFLY PT, R10, R3, 0x1, 0x1f ;  /* 0x0c201f00030a7f89 */ /* 0x000f6200000e0000 */
[----:B------:R-:W-:Y:S01]  /*20200*/  FSEL R11, R11, RZ, P1 ;  /* 0x000000ff0b0b7208 */ /* 0x000fe20000800000 */
[----:B-1----:R-:W-:Y:S01]  /*20210*/  FADD R19, -R12, R19 ;  /* 0x000000130c137221 */ /* 0x002fe20000000100 */
[----:B------:R-:W-:Y:S01]  /*20220*/  FSEL R25, R25, RZ, P0 ;  /* 0x000000ff19197208 */ /* 0x000fe20000000000 */
[----:B----4-:R-:W-:Y:S01]  /*20230*/  FADD R22, -R21, R22 ;  /* 0x0000001615167221 */ /* 0x010fe20000000100 */
[----:B------:R-:W-:Y:S01]  /*20240*/  FSETP.GT.AND P0, PT, |R6|, 8.50705917302346158658e+37, PT ;  /* 0x7e8000000600780b */ /* 0x000fe20003f04200 */
[----:B------:R-:W-:Y:S01]  /*20250*/  FADD R18, R15, R18 ;  /* 0x000000120f127221 */ /* 0x000fe20000000000 */
[----:B------:R-:W-:Y:S01]  /*20260*/  @!P4 FMUL R13, R13, 16777216 ;  /* 0x4b8000000d0dc820 */ /* 0x000fe20000400000 */
[----:B--2---:R-:W1:Y:S01]  /*20270*/  SHFL.BFLY PT, R7, R6, 0x1, 0x1f ;  /* 0x0c201f0006077f89 */ /* 0x004e6200000e0000 */
[----:B------:R-:W-:Y:S01]  /*20280*/  FSEL R23, R23, R6, P0 ;  /* 0x0000000617177208 */ /* 0x000fe20000000000 */
[----:B------:R-:W-:Y:S01]  /*20290*/  FFMA R21, R22, R25, R21 ;  /* 0x0000001916157223 */ /* 0x000fe20000000015 */
[C---:B------:R-:W-:Y:S01]  /*202a0*/  FFMA R12, R19.reuse, R11, R12 ;  /* 0x0000000b130c7223 */ /* 0x040fe2000000000c */
[----:B------:R-:W-:Y:S01]  /*202b0*/  FMUL R19, R19, R19 ;  /* 0x0000001313137220 */ /* 0x000fe20000400000 */
[----:B------:R-:W-:Y:S01]  /*202c0*/  FFMA R18, R27, R20, R18 ;  /* 0x000000141b127223 */ /* 0x000fe20000000012 */
[----:B------:R-:W-:Y:S01]  /*202d0*/  @!P3 FMUL R23, R23, 16777216 ;  /* 0x4b8000001717b820 */ /* 0x000fe20000400000 */
[----:B---3--:R-:W-:Y:S01]  /*202e0*/  FMUL R16, R16, R13 ;  /* 0x0000000d10107220 */ /* 0x008fe20000400000 */
[----:B------:R-:W2:Y:S01]  /*202f0*/  SHFL.BFLY PT, R20, R21, 0x2, 0x1f ;  /* 0x0c401f0015147f89 */ /* 0x000ea200000e0000 */
[----:B------:R-:W-:Y:S01]  /*20300*/  FMUL R19, R8, R19 ;  /* 0x0000001308137220 */ /* 0x000fe20000400000 */
[----:B0-----:R-:W-:Y:S01]  /*20310*/  FADD R14, R17, R14 ;  /* 0x0000000e110e7221 */ /* 0x001fe20000000000 */
[----:B------:R-:W-:Y:S01]  /*20320*/  FMUL R22, R22, R22 ;  /* 0x0000001616167220 */ /* 0x000fe20000400000 */
[----:B------:R-:W0:Y:S01]  /*20330*/  SHFL.BFLY PT, R13, R12, 0x2, 0x1f ;  /* 0x0c401f000c0d7f89 */ /* 0x000e2200000e0000 */
[----:B------:R-:W3:Y:S01]  /*20340*/  MUFU.RCP R23, R23 ;  /* 0x0000001700177308 */ /* 0x000ee20000001000 */
[----:B------:R-:W-:Y:S01]  /*20350*/  FFMA R14, R11, R19, R14 ;  /* 0x000000130b0e7223 */ /* 0x000fe2000000000e */
[----:B------:R-:W-:Y:S01]  /*20360*/  FMUL R22, R9, R22 ;  /* 0x0000001609167220 */ /* 0x000fe20000400000 */
[C---:B------:R-:W-:Y:S01]  /*20370*/  FSETP.NEU.AND P2, PT, R3.reuse, RZ, PT ;  /* 0x000000ff0300720b */ /* 0x040fe20003f4d000 */
[----:B------:R-:W-:Y:S01]  /*20380*/  @P0 FMUL R4, R4, 0.25 ;  /* 0x3e80000004040820 */ /* 0x000fe20000400000 */
[----:B-----5:R-:W-:Y:S01]  /*20390*/  FADD R8, R3, R10 ;  /* 0x0000000a03087221 */ /* 0x020fe20000000000 */
[----:B------:R-:W4:Y:S01]  /*203a0*/  SHFL.BFLY PT, R9, R14, 0x2, 0x1f ;  /* 0x0c401f000e097f89 */ /* 0x000f2200000e0000 */
[----:B------:R-:W-:Y:S01]  /*203b0*/  FSEL R16, R16, RZ, P2 ;  /* 0x000000ff10107208 */ /* 0x000fe20001000000 */
[----:B------:R-:W-:Y:S01]  /*203c0*/  @!P3 FMUL R4, R4, 16777216 ;  /* 0x4b8000000404b820 */ /* 0x000fe20000400000 */
[C---:B------:R-:W-:Y:S01]  /*203d0*/  FSETP.NEU.AND P4, PT, R6.reuse, RZ, PT ;  /* 0x000000ff0600720b */ /* 0x040fe20003f8d000 */
[----:B------:R-:W5:Y:S01]  /*203e0*/  SHFL.BFLY PT, R15, R18, 0x4, 0x1f ;  /* 0x0c801f00120f7f89 */ /* 0x000f6200000e0000 */
[----:B-1----:R-:W-:Y:S01]  /*203f0*/  FADD R19, R6, R7 ;  /* 0x0000000706137221 */ /* 0x002fe20000000000 */
[----:B------:R-:W-:-:S02]  /*20400*/  FSETP.GT.AND P1, PT, |R8|, 8.50705917302346158658e+37, PT ;  /* 0x7e8000000800780b */ /* 0x000fc40003f24200 */
[----:B------:R-:W-:Y:S01]  /*20410*/  FSETP.GEU.AND P0, PT, |R8|, 1.175494350822287508e-38, PT ;  /* 0x008000000800780b */ /* 0x000fe20003f0e200 */
[----:B---3--:R-:W-:Y:S01]  /*20420*/  FMUL R23, R23, R4 ;  /* 0x0000000417177220 */ /* 0x008fe20000400000 */
[C---:B------:R-:W-:Y:S02]  /*20430*/  FSETP.GT.AND P2, PT, |R19|.reuse, 8.50705917302346158658e+37, PT ;  /* 0x7e8000001300780b */ /* 0x040fe40003f44200 */
[----:B------:R-:W-:Y:S01]  /*20440*/  FSETP.GEU.AND P5, PT, |R19|, 1.175494350822287508e-38, PT ;  /* 0x008000001300780b */ /* 0x000fe20003fae200 */
[----:B--2---:R-:W-:Y:S01]  /*20450*/  FADD R20, -R21, R20 ;  /* 0x0000001415147221 */ /* 0x004fe20000000100 */
[----:B------:R-:W-:Y:S02]  /*20460*/  FSEL R23, R23, RZ, P4 ;  /* 0x000000ff17177208 */ /* 0x000fe40002000000 */
[----:B------:R-:W-:Y:S01]  /*20470*/  FSETP.NEU.AND P4, PT, R19, RZ, PT ;  /* 0x000000ff1300720b */ /* 0x000fe20003f8d000 */
[----:B0-----:R-:W-:Y:S01]  /*20480*/  FADD R13, -R12, R13 ;  /* 0x0000000d0c0d7221 */ /* 0x001fe20000000100 */
[----:B------:R-:W-:Y:S01]  /*20490*/  FSETP.NEU.AND P3, PT, R8, RZ, PT ;  /* 0x000000ff0800720b */ /* 0x000fe20003f6d000 */
[----:B------:R-:W-:Y:S01]  /*204a0*/  FFMA R21, R20, R23, R21 ;  /* 0x0000001714157223 */ /* 0x000fe20000000015 */
[----:B------:R-:W-:Y:S01]  /*204b0*/  @P1 FMUL R8, R8, 0.25 ;  /* 0x3e80000008081820 */ /* 0x000fe20000400000 */
[C---:B------:R-:W-:Y:S01]  /*204c0*/  FFMA R12, R13.reuse, R16, R12 ;  /* 0x000000100d0c7223 */ /* 0x040fe2000000000c */
[----:B------:R-:W-:Y:S01]  /*204d0*/  FMUL R11, R13, R13 ;  /* 0x0000000d0d0b7220 */ /* 0x000fe20000400000 */
[----:B------:R-:W-:Y:S01]  /*204e0*/  @P2 FMUL R19, R19, 0.25 ;  /* 0x3e80000013132820 */ /* 0x000fe20000400000 */
[----:B------:R-:W-:Y:S01]  /*204f0*/  @!P0 FMUL R8, R8, 16777216 ;  /* 0x4b80000008088820 */ /* 0x000fe20000400000 */
[----:B------:R-:W0:Y:S01]  /*20500*/  SHFL.BFLY PT, R4, R21, 0x1, 0x1f ;  /* 0x0c201f0015047f89 */ /* 0x000e2200000e0000 */
[----:B----4-:R-:W-:Y:S01]  /*20510*/  FADD R9, R14, R9 ;  /* 0x000000090e097221 */ /* 0x010fe20000000000 */
[----:B------:R-:W-:Y:S01]  /*20520*/  @!P5 FMUL R19, R19, 16777216 ;  /* 0x4b8000001313d820 */ /* 0x000fe20000400000 */
[----:B-----5:R-:W-:Y:S01]  /*20530*/  FADD R18, R18, R15 ;  /* 0x0000000f12127221 */ /* 0x020fe20000000000 */
[----:B------:R-:W1:Y:S01]  /*20540*/  SHFL.BFLY PT, R13, R12, 0x1, 0x1f ;  /* 0x0c201f000c0d7f89 */ /* 0x000e6200000e0000 */
[----:B------:R-:W2:Y:S01]  /*20550*/  MUFU.RCP R15, R8 ;  /* 0x00000008000f7308 */ /* 0x000ea20000001000 */
[----:B------:R-:W-:Y:S01]  /*20560*/  @P2 FMUL R7, R7, 0.25 ;  /* 0x3e80000007072820 */ /* 0x000fe20000400000 */
[----:B------:R-:W-:Y:S01]  /*20570*/  @P1 FMUL R10, R10, 0.25 ;  /* 0x3e8000000a0a1820 */ /* 0x000fe20000400000 */
[----:B------:R-:W-:Y:S01]  /*20580*/  FFMA R18, R25, R22, R18 ;  /* 0x0000001619127223 */ /* 0x000fe20000000012 */
[----:B------:R-:W-:Y:S01]  /*20590*/  FMUL R11, R2, R11 ;  /* 0x0000000b020b7220 */ /* 0x000fe20000400000 */
[----:B------:R-:W-:Y:S01]  /*205a0*/  @!P5 FMUL R7, R7, 16777216 ;  /* 0x4b8000000707d820 */ /* 0x000fe20000400000 */
[----:B------:R-:W-:Y:S01]  /*205b0*/  @!P0 FMUL R10, R10, 16777216 ;  /* 0x4b8000000a0a8820 */ /* 0x000fe20000400000 */
[----:B------:R-:W-:Y:S01]  /*205c0*/  FMUL R20, R20, R20 ;  /* 0x0000001414147220 */ /* 0x000fe20000400000 */
[----:B------:R-:W3:Y:S01]  /*205d0*/  MUFU.RCP R14, R19 ;  /* 0x00000013000e7308 */ /* 0x000ee20000001000 */
[----:B------:R-:W4:Y:S01]  /*205e0*/  SHFL.BFLY PT, R17, R18, 0x2, 0x1f ;  /* 0x0c401f0012117f89 */ /* 0x000f2200000e0000 */
[----:B------:R-:W-:Y:S01]  /*205f0*/  FFMA R9, R16, R11, R9 ;  /* 0x0000000b10097223 */ /* 0x000fe20000000009 */
[----:B------:R-:W-:Y:S01]  /*20600*/  FMUL R20, R5, R20 ;  /* 0x0000001405147220 */ /* 0x000fe20000400000 */
[----:B------:R-:W-:Y:S01]  /*20610*/  LOP3.LUT P0, RZ, R60, 0x1c0, RZ, 0xc0, !PT ;  /* 0x000001c03cff7812 */ /* 0x000fe2000780c0ff */
[----:B--2---:R-:W-:Y:S01]  /*20620*/  FMUL R15, R15, R10 ;  /* 0x0000000a0f0f7220 */ /* 0x004fe20000400000 */
[----:B------:R-:W-:Y:S01]  /*20630*/  SHF.R.U32.HI R10, RZ, 0x4, R60 ;  /* 0x00000004ff0a7819 */ /* 0x000fe2000001163c */
[----:B------:R-:W2:Y:S01]  /*20640*/  SHFL.BFLY PT, R2, R9, 0x1, 0x1f ;  /* 0x0c201f0009027f89 */ /* 0x000ea200000e0000 */
[----:B------:R-:W-:Y:S01]  /*20650*/  ISETP.LT.AND P0, PT, R0, 0x80, !P0 ;  /* 0x000000800000780c */ /* 0x000fe20004701270 */
[----:B0-----:R-:W-:Y:S01]  /*20660*/  FADD R8, -R21, R4 ;  /* 0x0000000415087221 */ /* 0x001fe20000000100 */
[----:B------:R-:W-:-:S02]  /*20670*/  FSEL R15, R15, RZ, P3 ;  /* 0x000000ff0f0f7208 */ /* 0x000fc40001800000 */
[----:B------:R-:W-:Y:S01]  /*20680*/  SGXT.U32 R10, R10, 0x5 ;  /* 0x000000050a0a781a */ /* 0x000fe20000000000 */
[----:B---3--:R-:W-:Y:S01]  /*20690*/  FMUL R14, R14, R7 ;  /* 0x000000070e0e7220 */ /* 0x008fe20000400000 */
[----:B-1----:R-:W-:Y:S01]  /*206a0*/  FADD R13, -R12, R13 ;  /* 0x0000000d0c0d7221 */ /* 0x002fe20000000100 */
[----:B------:R-:W-:-:S03]  /*206b0*/  FMUL R7, R8, R8 ;  /* 0x0000000808077220 */ /* 0x000fc60000400000 */
[----:B------:R-:W-:Y:S01]  /*206c0*/  FSEL R14, R14, RZ, P4 ;  /* 0x000000ff0e0e7208 */ /* 0x000fe20002000000 */
[C---:B------:R-:W-:Y:S01]  /*206d0*/  FFMA R12, R13.reuse, R15, R12 ;  /* 0x0000000f0d0c7223 */ /* 0x040fe2000000000c */
[----:B------:R-:W-:Y:S01]  /*206e0*/  FMUL R4, R13, R13 ;  /* 0x0000000d0d047220 */ /* 0x000fe20000400000 */
[----:B------:R-:W-:Y:S02]  /*206f0*/  FMUL R7, R6, R7 ;  /* 0x0000000706077220 */ /* 0x000fe40000400000 */
[----:B------:R-:W-:Y:S01]  /*20700*/  FFMA R21, R8, R14, R21 ;  /* 0x0000000e08157223 */ /* 0x000fe20000000015 */
[----:B------:R-:W-:Y:S01]  /*20710*/  LEA R8, R10, UR4, 0x2 ;  /* 0x000000040a087c11 */ /* 0x000fe2000f8e10ff */
[----:B----4-:R-:W-:Y:S01]  /*20720*/  FADD R18, R18, R17 ;  /* 0x0000001112127221 */ /* 0x010fe20000000000 */
[----:B------:R-:W-:Y:S01]  /*20730*/  FMUL R4, R3, R4 ;  /* 0x0000000403047220 */ /* 0x000fe20000400000 */
[----:B------:R-:W-:Y:S02]  /*20740*/  IMAD.MOV.U32 R17, RZ, RZ, 0x3b000000 ;  /* 0x3b000000ff117424 */ /* 0x000fe400078e00ff */
[----:B------:R-:W-:Y:S01]  /*20750*/  STS [R8], R12 ;  /* 0x0000000c08007388 */ /* 0x000fe20000000800 */
[----:B------:R-:W-:Y:S01]  /*20760*/  FFMA R18, R23, R20, R18 ;  /* 0x0000001417127223 */ /* 0x000fe20000000012 */
[----:B--2---:R-:W-:Y:S01]  /*20770*/  FADD R2, R9, R2 ;  /* 0x0000000209027221 */ /* 0x004fe20000000000 */
[----:B------:R-:W-:Y:S01]  /*20780*/  LOP3.LUT R9, R60, 0x3f, RZ, 0xc0, !PT ;  /* 0x0000003f3c097812 */ /* 0x000fe200078ec0ff */
[----:B------:R-:W-:Y:S02]  /*20790*/  STS [R8+0x80], R21 ;  /* 0x0000801508007388 */ /* 0x000fe40000000800 */
[----:B------:R-:W-:Y:S01]  /*207a0*/  FFMA R15, R15, R4, R2 ;  /* 0x000000040f0f7223 */ /* 0x000fe20000000002 */
[----:B------:R-:W-:Y:S01]  /*207b0*/  LEA R9, R9, UR4, 0x2 ;  /* 0x0000000409097c11 */ /* 0x000fe2000f8e10ff */
[----:B------:R-:W-:Y:S08]  /*207c0*/  BAR.SYNC.DEFER_BLOCKING 0x0 ;  /* 0x0000000000007b1d */ /* 0x000ff00000010000 */
[----:B------:R-:W0:Y:S01]  /*207d0*/  LDC.64 R2, c[0x0][0x298] ;  /* 0x0000a600ff027b82 */ /* 0x000e220000000a00 */
[----:B------:R-:W1:Y:S04]  /*207e0*/  SHFL.BFLY PT, R5, R18, 0x1, 0x1f ;  /* 0x0c201f0012057f89 */ /* 0x000e6800000e0000 */
[----:B------:R-:W2:Y:S03]  /*207f0*/  LDS R11, [R9] ;  /* 0x00000000090b7984 */ /* 0x000ea60000000800 */
[----:B------:R-:W-:Y:S01]  /*20800*/  BAR.SYNC.DEFER_BLOCKING 0x0 ;  /* 0x0000000000007b1d */ /* 0x000fe20000010000 */
[----:B0-----:R-:W-:-:S04]  /*20810*/  IMAD.WIDE R2, R0, 0x4, R2 ;  /* 0x0000000400027825 */ /* 0x001fc800078e0202 */
[----:B-1----:R-:W-:-:S04]  /*20820*/  FADD R5, R18, R5 ;  /* 0x0000000512057221 */ /* 0x002fc80000000000 */
[----:B------:R-:W-:Y:S02]  /*20830*/  FFMA R14, R14, R7, R5 ;  /* 0x000000070e0e7223 */ /* 0x000fe40000000005 */
[----:B------:R-:W0:Y:S08]  /*20840*/  LDC.64 R4, c[0x0][0x2a0] ;  /* 0x0000a800ff047b82 */ /* 0x000e300000000a00 */
[----:B------:R-:W1:Y:S01]  /*20850*/  LDC.64 R6, c[0x0][0x2a8] ;  /* 0x0000aa00ff067b82 */ /* 0x000e620000000a00 */
[----:B------:R-:W-:Y:S04]  /*20860*/  STS [R8], R15 ;  /* 0x0000000f08007388 */ /* 0x000fe80000000800 */
[----:B------:R-:W-:Y:S03]  /*20870*/  STS [R8+0x80], R14 ;  /* 0x0000800e08007388 */ /* 0x000fe60000000800 */
[----:B------:R-:W-:Y:S01]  /*20880*/  BAR.SYNC.DEFER_BLOCKING 0x0 ;  /* 0x0000000000007b1d */ /* 0x000fe20000010000 */
[----:B0-----:R-:W-:-:S05]  /*20890*/  IMAD.WIDE R4, R0, 0x4, R4 ;  /* 0x0000000400047825 */ /* 0x001fca00078e0204 */
[----:B------:R-:W0:Y:S02]  /*208a0*/  LDS R13, [R9] ;  /* 0x00000000090d7984 */ /* 0x000e240000000800 */
[----:B------:R-:W-:Y:S06]  /*208b0*/  BAR.SYNC.DEFER_BLOCKING 0x0 ;  /* 0x0000000000007b1d */ /* 0x000fec0000010000 */
[----:B------:R-:W-:Y:S04]  /*208c0*/  STS [R8], R15 ;  /* 0x0000000f08007388 */ /* 0x000fe80000000800 */
[----:B------:R-:W-:Y:S01]  /*208d0*/  STS [R8+0x80], R14 ;  /* 0x0000800e08007388 */ /* 0x000fe20000000800 */
[----:B------:R-:W-:Y:S06]  /*208e0*/  BAR.SYNC.DEFER_BLOCKING 0x0 ;  /* 0x0000000000007b1d */ /* 0x000fec0000010000 */
[----:B------:R-:W3:Y:S04]  /*208f0*/  LDS R10, [R9] ;  /* 0x00000000090a7984 */ /* 0x000ee80000000800 */
[----:B--2---:R1:W-:Y:S04]  /*20900*/  @P0 STG.E desc[UR18][R2.64], R11 ;  /* 0x0000000b02000986 */ /* 0x0043e8000c101912 */
[----:B0-----:R1:W-:Y:S01]  /*20910*/  @P0 STG.E desc[UR18][R4.64], R13 ;  /* 0x0000000d04000986 */ /* 0x0013e2000c101912 */
[----:B---3--:R-:W-:Y:S01]  /*20920*/  FFMA R10, R10, R17, 9.9999997473787516356e-06 ;  /* 0x3727c5ac0a0a7423 */ /* 0x008fe20000000011 */
[----:B-1----:R-:W-:Y:S06]  /*20930*/  @!P0 EXIT ;  /* 0x000000000000894d */ /* 0x002fec0003800000 */
[----:B------:R-:W0:Y:S01]  /*20940*/  MUFU.RSQ R5, R10 ;  /* 0x0000000a00057308 */ /* 0x000e220000001400 */
[----:B------:R-:W-:-:S05]  /*20950*/  IMAD.WIDE R2, R0, 0x4, R6 ;  /* 0x0000000400027825 */ /* 0x000fca00078e0206 */
[----:B0-----:R-:W-:Y:S01]  /*20960*/  STG.E desc[UR18][R2.64], R5 ;  /* 0x0000000502007986 */ /* 0x001fe2000c101912 */
[----:B------:R-:W-:Y:S05]  /*20970*/  EXIT ;  /* 0x000000000000794d */ /* 0x000fea0003800000 */
.L_x_2:
[----:B------:R-:W-:-:S00]  /*20980*/  BRA `(.L_x_2) ;  /* 0xfffffffc00fc7947 */ /* 0x000fc0000383ffff */
[----:B------:R-:W-:-:S00]  /*20990*/  NOP ;  /* 0x0000000000007918 */ /* 0x000fc00000000000 */
        /* <DEDUP_REMOVED lines=14> */
.L_x_3:


//--------------------- .nv.global.init           --------------------------
	.section	.nv.global.init,"aw",@progbits
.nv.global.init:
	.type		_$_str,@object
	.size		_$_str,(.L_0 - _$_str)
_$_str:
        /*0000*/ 	.byte	0x5f, 0x5f, 0x43, 0x55, 0x44, 0x41, 0x5f, 0x46, 0x54, 0x5a, 0x00
.L_0:


//--------------------- .nv.shared.triton_red_fused__to_copy__unsafe_index_add_arange_cat_clamp_floor_mul_native_group_norm_rsub_sub_37 --------------------------
	.section	.nv.shared.triton_red_fused__to_copy__unsafe_index_add_arange_cat_clamp_floor_mul_native_group_norm_rsub_sub_37,"aw",@nobits
	.sectionflags	@""
	.align	16
	.zero		1024


//--------------------- .nv.constant0.triton_red_fused__to_copy__unsafe_index_add_arange_cat_clamp_floor_mul_native_group_norm_rsub_sub_37 --------------------------
	.section	.nv.constant0.triton_red_fused__to_copy__unsafe_index_add_arange_cat_clamp_floor_mul_native_group_norm_rsub_sub_37,"a",@progbits
	.sectionflags	@""
	.align	4
.nv.constant0.triton_red_fused__to_copy__unsafe_index_add_arange_cat_clamp_floor_mul_native_group_norm_rsub_sub_37:
	.zero		696
